//
// Generated by NVIDIA NVVM Compiler
//
// Compiler Build ID: CL-36424714
// Cuda compilation tools, release 13.0, V13.0.88
// Based on NVVM 20.0.0
//

.version 9.0
.target sm_100
.address_size 64

	// .globl	_Z3GPUPViPiS1_S0_iiiiiiiiiiiiiiiii
.extern .func  (.param .b32 func_retval0) vprintf
(
	.param .b64 vprintf_param_0,
	.param .b64 vprintf_param_1
)
;
.global .align 4 .u32 row;
// _ZZ3GPUPViPiS1_S0_iiiiiiiiiiiiiiiiiE5table has been demoted
.global .align 1 .b8 $str[83] = {66, 101, 102, 111, 114, 101, 32, 109, 111, 118, 101, 32, 100, 97, 116, 97, 32, 116, 111, 32, 115, 104, 97, 114, 101, 32, 109, 101, 109, 111, 114, 121, 46, 32, 99, 117, 114, 66, 97, 116, 99, 104, 58, 32, 37, 100, 44, 32, 116, 105, 108, 101, 58, 32, 37, 100, 44, 32, 120, 115, 101, 103, 58, 32, 37, 100, 44, 32, 103, 108, 98, 83, 116, 97, 114, 116, 88, 58, 32, 37, 100, 10};
.global .align 1 .b8 $str$1[4] = {37, 100, 32};
.global .align 1 .b8 $str$2[2] = {10};
.global .align 1 .b8 $str$3[83] = {66, 101, 102, 111, 114, 101, 32, 99, 111, 109, 112, 117, 116, 97, 116, 105, 111, 110, 44, 32, 115, 104, 97, 114, 101, 32, 109, 101, 109, 111, 114, 121, 46, 32, 99, 117, 114, 66, 97, 116, 99, 104, 58, 32, 37, 100, 44, 32, 116, 105, 108, 101, 58, 32, 37, 100, 44, 32, 120, 115, 101, 103, 58, 32, 37, 100, 44, 32, 103, 108, 98, 83, 116, 97, 114, 116, 88, 58, 32, 37, 100, 10};
.global .align 1 .b8 $str$4[37] = {65, 102, 116, 101, 114, 32, 99, 111, 109, 112, 117, 116, 97, 116, 105, 111, 110, 44, 32, 105, 110, 32, 115, 104, 97, 114, 101, 100, 32, 109, 101, 109, 111, 114, 121, 10};
.global .align 1 .b8 $str$5[75] = {65, 102, 116, 101, 114, 32, 99, 111, 109, 112, 117, 116, 97, 116, 105, 111, 110, 32, 105, 110, 32, 103, 108, 111, 98, 97, 108, 32, 109, 101, 109, 111, 114, 121, 46, 32, 99, 117, 114, 66, 97, 116, 99, 104, 58, 32, 37, 100, 44, 32, 116, 105, 108, 101, 58, 32, 37, 100, 44, 32, 103, 108, 98, 83, 116, 97, 114, 116, 88, 58, 32, 37, 100, 10};
.global .align 1 .b8 $str$6[83] = {66, 101, 102, 111, 114, 101, 32, 99, 111, 109, 112, 117, 116, 97, 116, 105, 111, 110, 32, 103, 108, 111, 98, 97, 108, 32, 109, 101, 109, 111, 114, 121, 46, 32, 99, 117, 114, 66, 97, 116, 99, 104, 58, 32, 37, 100, 44, 32, 116, 105, 108, 101, 58, 32, 37, 100, 44, 32, 120, 115, 101, 103, 58, 32, 37, 100, 44, 32, 103, 108, 98, 83, 116, 97, 114, 116, 88, 58, 32, 37, 100, 10};
.global .align 1 .b8 $str$7[75] = {66, 101, 102, 111, 114, 101, 32, 99, 111, 109, 112, 117, 116, 97, 116, 105, 111, 110, 32, 115, 104, 97, 114, 101, 46, 32, 99, 117, 114, 66, 97, 116, 99, 104, 58, 32, 37, 100, 44, 32, 116, 105, 108, 101, 58, 32, 37, 100, 44, 32, 120, 115, 101, 103, 58, 32, 37, 100, 44, 32, 103, 108, 98, 83, 116, 97, 114, 116, 88, 58, 32, 37, 100, 10};
.global .align 1 .b8 $str$8[38] = {65, 102, 116, 101, 114, 32, 99, 111, 109, 112, 117, 116, 97, 116, 105, 111, 110, 44, 32, 105, 110, 32, 115, 104, 97, 114, 101, 100, 32, 109, 101, 109, 111, 114, 121, 46, 10};
.global .align 1 .b8 $str$9[73] = {65, 102, 116, 101, 114, 32, 99, 111, 109, 112, 117, 116, 97, 116, 105, 111, 110, 44, 32, 103, 108, 111, 98, 97, 108, 32, 109, 101, 109, 111, 114, 121, 46, 32, 99, 117, 114, 66, 97, 116, 99, 104, 58, 32, 37, 100, 44, 32, 116, 105, 108, 101, 58, 32, 37, 100, 44, 32, 103, 108, 98, 83, 116, 97, 114, 116, 88, 58, 32, 37, 100, 10};
.global .align 1 .b8 $str$10[73] = {66, 101, 102, 111, 114, 101, 32, 99, 111, 109, 112, 117, 116, 97, 116, 105, 111, 110, 32, 103, 108, 111, 98, 97, 108, 32, 109, 101, 109, 111, 114, 121, 46, 32, 99, 117, 114, 66, 97, 116, 99, 104, 58, 32, 37, 100, 44, 32, 116, 105, 108, 101, 58, 32, 37, 100, 44, 32, 103, 108, 98, 83, 116, 97, 114, 116, 88, 58, 32, 37, 100, 10};
.global .align 1 .b8 $str$11[64] = {108, 97, 115, 116, 32, 116, 105, 108, 101, 32, 115, 104, 97, 114, 101, 32, 109, 101, 109, 111, 114, 121, 44, 32, 103, 108, 98, 83, 116, 97, 114, 116, 88, 58, 32, 37, 100, 44, 32, 114, 111, 119, 115, 105, 122, 101, 58, 32, 37, 100, 44, 32, 104, 105, 103, 104, 116, 89, 58, 32, 37, 100, 10};
.global .align 1 .b8 $str$12[73] = {65, 102, 116, 101, 114, 32, 99, 111, 109, 112, 117, 116, 97, 116, 105, 111, 110, 46, 32, 103, 108, 111, 98, 97, 108, 32, 109, 101, 109, 111, 114, 121, 46, 32, 99, 117, 114, 66, 97, 116, 99, 104, 58, 32, 37, 100, 44, 32, 116, 105, 108, 101, 58, 32, 37, 100, 44, 32, 103, 108, 98, 83, 116, 97, 114, 116, 88, 58, 32, 37, 100, 10};

.visible .entry _Z3GPUPViPiS1_S0_iiiiiiiiiiiiiiiii(
	.param .u64 .ptr .align 1 _Z3GPUPViPiS1_S0_iiiiiiiiiiiiiiiii_param_0,
	.param .u64 .ptr .align 1 _Z3GPUPViPiS1_S0_iiiiiiiiiiiiiiiii_param_1,
	.param .u64 .ptr .align 1 _Z3GPUPViPiS1_S0_iiiiiiiiiiiiiiiii_param_2,
	.param .u64 .ptr .align 1 _Z3GPUPViPiS1_S0_iiiiiiiiiiiiiiiii_param_3,
	.param .u32 _Z3GPUPViPiS1_S0_iiiiiiiiiiiiiiiii_param_4,
	.param .u32 _Z3GPUPViPiS1_S0_iiiiiiiiiiiiiiiii_param_5,
	.param .u32 _Z3GPUPViPiS1_S0_iiiiiiiiiiiiiiiii_param_6,
	.param .u32 _Z3GPUPViPiS1_S0_iiiiiiiiiiiiiiiii_param_7,
	.param .u32 _Z3GPUPViPiS1_S0_iiiiiiiiiiiiiiiii_param_8,
	.param .u32 _Z3GPUPViPiS1_S0_iiiiiiiiiiiiiiiii_param_9,
	.param .u32 _Z3GPUPViPiS1_S0_iiiiiiiiiiiiiiiii_param_10,
	.param .u32 _Z3GPUPViPiS1_S0_iiiiiiiiiiiiiiiii_param_11,
	.param .u32 _Z3GPUPViPiS1_S0_iiiiiiiiiiiiiiiii_param_12,
	.param .u32 _Z3GPUPViPiS1_S0_iiiiiiiiiiiiiiiii_param_13,
	.param .u32 _Z3GPUPViPiS1_S0_iiiiiiiiiiiiiiiii_param_14,
	.param .u32 _Z3GPUPViPiS1_S0_iiiiiiiiiiiiiiiii_param_15,
	.param .u32 _Z3GPUPViPiS1_S0_iiiiiiiiiiiiiiiii_param_16,
	.param .u32 _Z3GPUPViPiS1_S0_iiiiiiiiiiiiiiiii_param_17,
	.param .u32 _Z3GPUPViPiS1_S0_iiiiiiiiiiiiiiiii_param_18,
	.param .u32 _Z3GPUPViPiS1_S0_iiiiiiiiiiiiiiiii_param_19,
	.param .u32 _Z3GPUPViPiS1_S0_iiiiiiiiiiiiiiiii_param_20
)
{
	.local .align 16 .b8 	__local_depot0[16];
	.reg .b64 	%SP;
	.reg .b64 	%SPL;
	.reg .pred 	%p<387>;
	.reg .b32 	%r<3562>;
	.reg .b64 	%rd<740>;
	// demoted variable
	.shared .align 4 .b8 _ZZ3GPUPViPiS1_S0_iiiiiiiiiiiiiiiiiE5table[49152];
	mov.u64 	%SPL, __local_depot0;
	cvta.local.u64 	%SP, %SPL;
	ld.param.u64 	%rd23, [_Z3GPUPViPiS1_S0_iiiiiiiiiiiiiiiii_param_0];
	ld.param.u64 	%rd24, [_Z3GPUPViPiS1_S0_iiiiiiiiiiiiiiiii_param_1];
	ld.param.u64 	%rd25, [_Z3GPUPViPiS1_S0_iiiiiiiiiiiiiiiii_param_2];
	ld.param.u64 	%rd26, [_Z3GPUPViPiS1_S0_iiiiiiiiiiiiiiiii_param_3];
	ld.param.u32 	%r592, [_Z3GPUPViPiS1_S0_iiiiiiiiiiiiiiiii_param_4];
	ld.param.u32 	%r593, [_Z3GPUPViPiS1_S0_iiiiiiiiiiiiiiiii_param_5];
	ld.param.u32 	%r594, [_Z3GPUPViPiS1_S0_iiiiiiiiiiiiiiiii_param_7];
	ld.param.u32 	%r595, [_Z3GPUPViPiS1_S0_iiiiiiiiiiiiiiiii_param_9];
	ld.param.u32 	%r596, [_Z3GPUPViPiS1_S0_iiiiiiiiiiiiiiiii_param_10];
	ld.param.u32 	%r597, [_Z3GPUPViPiS1_S0_iiiiiiiiiiiiiiiii_param_11];
	ld.param.u32 	%r598, [_Z3GPUPViPiS1_S0_iiiiiiiiiiiiiiiii_param_12];
	ld.param.u32 	%r599, [_Z3GPUPViPiS1_S0_iiiiiiiiiiiiiiiii_param_14];
	ld.param.u32 	%r600, [_Z3GPUPViPiS1_S0_iiiiiiiiiiiiiiiii_param_16];
	ld.param.u32 	%r601, [_Z3GPUPViPiS1_S0_iiiiiiiiiiiiiiiii_param_18];
	ld.param.u32 	%r602, [_Z3GPUPViPiS1_S0_iiiiiiiiiiiiiiiii_param_19];
	cvta.to.global.u64 	%rd1, %rd25;
	cvta.to.global.u64 	%rd2, %rd24;
	cvta.to.global.u64 	%rd3, %rd23;
	cvta.to.global.u64 	%rd27, %rd26;
	add.u64 	%rd28, %SP, 0;
	add.u64 	%rd4, %SPL, 0;
	mov.u32 	%r603, %ntid.x;
	mov.u32 	%r604, %ctaid.x;
	mov.u32 	%r605, %tid.x;
	mad.lo.s32 	%r1, %r603, %r604, %r605;
	add.s32 	%r2, %r597, %r595;
	add.s32 	%r3, %r598, %r596;
	mul.lo.s32 	%r3522, %r596, %r592;
	setp.ne.s32 	%p3, %r1, 0;
	mul.wide.s32 	%rd29, %r592, 4;
	add.s64 	%rd5, %rd27, %rd29;
	@%p3 bra 	$L__BB0_3;
	add.s32 	%r606, %r601, 1;
	min.s32 	%r5, %r606, %r600;
$L__BB0_2:
	ld.volatile.global.u32 	%r607, [%rd5];
	setp.lt.s32 	%p4, %r607, %r5;
	@%p4 bra 	$L__BB0_2;
$L__BB0_3:
	setp.ne.s32 	%p5, %r1, 0;
	bar.sync 	0;
	ld.global.u32 	%r608, [row];
	setp.ne.s32 	%p6, %r592, %r608;
	or.pred  	%p7, %p5, %p6;
	@%p7 bra 	$L__BB0_29;
	mov.b32 	%r610, 1;
	st.local.v4.u32 	[%rd4], {%r592, %r610, %r600, %r593};
	mov.u64 	%rd30, $str;
	cvta.global.u64 	%rd31, %rd30;
	{ // callseq 0, 0
	.param .b64 param0;
	st.param.b64 	[param0], %rd31;
	.param .b64 param1;
	st.param.b64 	[param1], %rd28;
	.param .b32 retval0;
	call.uni (retval0), 
	vprintf, 
	(
	param0, 
	param1
	);
	ld.param.b32 	%r611, [retval0];
	} // callseq 0
	setp.lt.s32 	%p8, %r2, 1;
	@%p8 bra 	$L__BB0_27;
	add.s32 	%r6, %r2, -1;
	and.b32  	%r7, %r2, 7;
	setp.lt.u32 	%p9, %r6, 7;
	mov.b32 	%r3347, 0;
	@%p9 bra 	$L__BB0_8;
	and.b32  	%r3347, %r2, 2147483640;
	mov.b32 	%r3345, 0;
	mov.u64 	%rd35, $str$1;
$L__BB0_7:
	.pragma "nounroll";
	add.s32 	%r617, %r3345, %r2;
	shl.b32 	%r618, %r617, 2;
	mov.u32 	%r619, _ZZ3GPUPViPiS1_S0_iiiiiiiiiiiiiiiiiE5table;
	add.s32 	%r620, %r619, %r618;
	ld.volatile.shared.u32 	%r621, [%r620];
	st.local.u32 	[%rd4], %r621;
	cvta.global.u64 	%rd36, %rd35;
	{ // callseq 2, 0
	.param .b64 param0;
	st.param.b64 	[param0], %rd36;
	.param .b64 param1;
	st.param.b64 	[param1], %rd28;
	.param .b32 retval0;
	call.uni (retval0), 
	vprintf, 
	(
	param0, 
	param1
	);
	ld.param.b32 	%r622, [retval0];
	} // callseq 2
	ld.volatile.shared.u32 	%r624, [%r620+4];
	st.local.u32 	[%rd4], %r624;
	{ // callseq 3, 0
	.param .b64 param0;
	st.param.b64 	[param0], %rd36;
	.param .b64 param1;
	st.param.b64 	[param1], %rd28;
	.param .b32 retval0;
	call.uni (retval0), 
	vprintf, 
	(
	param0, 
	param1
	);
	ld.param.b32 	%r625, [retval0];
	} // callseq 3
	ld.volatile.shared.u32 	%r627, [%r620+8];
	st.local.u32 	[%rd4], %r627;
	{ // callseq 4, 0
	.param .b64 param0;
	st.param.b64 	[param0], %rd36;
	.param .b64 param1;
	st.param.b64 	[param1], %rd28;
	.param .b32 retval0;
	call.uni (retval0), 
	vprintf, 
	(
	param0, 
	param1
	);
	ld.param.b32 	%r628, [retval0];
	} // callseq 4
	ld.volatile.shared.u32 	%r630, [%r620+12];
	st.local.u32 	[%rd4], %r630;
	{ // callseq 5, 0
	.param .b64 param0;
	st.param.b64 	[param0], %rd36;
	.param .b64 param1;
	st.param.b64 	[param1], %rd28;
	.param .b32 retval0;
	call.uni (retval0), 
	vprintf, 
	(
	param0, 
	param1
	);
	ld.param.b32 	%r631, [retval0];
	} // callseq 5
	ld.volatile.shared.u32 	%r633, [%r620+16];
	st.local.u32 	[%rd4], %r633;
	{ // callseq 6, 0
	.param .b64 param0;
	st.param.b64 	[param0], %rd36;
	.param .b64 param1;
	st.param.b64 	[param1], %rd28;
	.param .b32 retval0;
	call.uni (retval0), 
	vprintf, 
	(
	param0, 
	param1
	);
	ld.param.b32 	%r634, [retval0];
	} // callseq 6
	ld.volatile.shared.u32 	%r636, [%r620+20];
	st.local.u32 	[%rd4], %r636;
	{ // callseq 7, 0
	.param .b64 param0;
	st.param.b64 	[param0], %rd36;
	.param .b64 param1;
	st.param.b64 	[param1], %rd28;
	.param .b32 retval0;
	call.uni (retval0), 
	vprintf, 
	(
	param0, 
	param1
	);
	ld.param.b32 	%r637, [retval0];
	} // callseq 7
	ld.volatile.shared.u32 	%r639, [%r620+24];
	st.local.u32 	[%rd4], %r639;
	{ // callseq 8, 0
	.param .b64 param0;
	st.param.b64 	[param0], %rd36;
	.param .b64 param1;
	st.param.b64 	[param1], %rd28;
	.param .b32 retval0;
	call.uni (retval0), 
	vprintf, 
	(
	param0, 
	param1
	);
	ld.param.b32 	%r640, [retval0];
	} // callseq 8
	ld.volatile.shared.u32 	%r642, [%r620+28];
	st.local.u32 	[%rd4], %r642;
	{ // callseq 9, 0
	.param .b64 param0;
	st.param.b64 	[param0], %rd36;
	.param .b64 param1;
	st.param.b64 	[param1], %rd28;
	.param .b32 retval0;
	call.uni (retval0), 
	vprintf, 
	(
	param0, 
	param1
	);
	ld.param.b32 	%r643, [retval0];
	} // callseq 9
	add.s32 	%r3345, %r3345, 8;
	setp.ne.s32 	%p10, %r3345, %r3347;
	@%p10 bra 	$L__BB0_7;
$L__BB0_8:
	setp.eq.s32 	%p11, %r7, 0;
	@%p11 bra 	$L__BB0_16;
	and.b32  	%r12, %r2, 3;
	setp.lt.u32 	%p12, %r7, 4;
	@%p12 bra 	$L__BB0_11;
	add.s32 	%r645, %r3347, %r2;
	shl.b32 	%r646, %r645, 2;
	mov.u32 	%r647, _ZZ3GPUPViPiS1_S0_iiiiiiiiiiiiiiiiiE5table;
	add.s32 	%r648, %r647, %r646;
	ld.volatile.shared.u32 	%r649, [%r648];
	st.local.u32 	[%rd4], %r649;
	mov.u64 	%rd38, $str$1;
	cvta.global.u64 	%rd39, %rd38;
	{ // callseq 10, 0
	.param .b64 param0;
	st.param.b64 	[param0], %rd39;
	.param .b64 param1;
	st.param.b64 	[param1], %rd28;
	.param .b32 retval0;
	call.uni (retval0), 
	vprintf, 
	(
	param0, 
	param1
	);
	ld.param.b32 	%r650, [retval0];
	} // callseq 10
	ld.volatile.shared.u32 	%r652, [%r648+4];
	st.local.u32 	[%rd4], %r652;
	{ // callseq 11, 0
	.param .b64 param0;
	st.param.b64 	[param0], %rd39;
	.param .b64 param1;
	st.param.b64 	[param1], %rd28;
	.param .b32 retval0;
	call.uni (retval0), 
	vprintf, 
	(
	param0, 
	param1
	);
	ld.param.b32 	%r653, [retval0];
	} // callseq 11
	ld.volatile.shared.u32 	%r655, [%r648+8];
	st.local.u32 	[%rd4], %r655;
	{ // callseq 12, 0
	.param .b64 param0;
	st.param.b64 	[param0], %rd39;
	.param .b64 param1;
	st.param.b64 	[param1], %rd28;
	.param .b32 retval0;
	call.uni (retval0), 
	vprintf, 
	(
	param0, 
	param1
	);
	ld.param.b32 	%r656, [retval0];
	} // callseq 12
	ld.volatile.shared.u32 	%r658, [%r648+12];
	st.local.u32 	[%rd4], %r658;
	{ // callseq 13, 0
	.param .b64 param0;
	st.param.b64 	[param0], %rd39;
	.param .b64 param1;
	st.param.b64 	[param1], %rd28;
	.param .b32 retval0;
	call.uni (retval0), 
	vprintf, 
	(
	param0, 
	param1
	);
	ld.param.b32 	%r659, [retval0];
	} // callseq 13
	add.s32 	%r3347, %r3347, 4;
$L__BB0_11:
	setp.eq.s32 	%p13, %r12, 0;
	@%p13 bra 	$L__BB0_16;
	setp.eq.s32 	%p14, %r12, 1;
	@%p14 bra 	$L__BB0_14;
	add.s32 	%r661, %r3347, %r2;
	shl.b32 	%r662, %r661, 2;
	mov.u32 	%r663, _ZZ3GPUPViPiS1_S0_iiiiiiiiiiiiiiiiiE5table;
	add.s32 	%r664, %r663, %r662;
	ld.volatile.shared.u32 	%r665, [%r664];
	st.local.u32 	[%rd4], %r665;
	mov.u64 	%rd41, $str$1;
	cvta.global.u64 	%rd42, %rd41;
	{ // callseq 14, 0
	.param .b64 param0;
	st.param.b64 	[param0], %rd42;
	.param .b64 param1;
	st.param.b64 	[param1], %rd28;
	.param .b32 retval0;
	call.uni (retval0), 
	vprintf, 
	(
	param0, 
	param1
	);
	ld.param.b32 	%r666, [retval0];
	} // callseq 14
	ld.volatile.shared.u32 	%r668, [%r664+4];
	st.local.u32 	[%rd4], %r668;
	{ // callseq 15, 0
	.param .b64 param0;
	st.param.b64 	[param0], %rd42;
	.param .b64 param1;
	st.param.b64 	[param1], %rd28;
	.param .b32 retval0;
	call.uni (retval0), 
	vprintf, 
	(
	param0, 
	param1
	);
	ld.param.b32 	%r669, [retval0];
	} // callseq 15
	add.s32 	%r3347, %r3347, 2;
$L__BB0_14:
	and.b32  	%r671, %r2, 1;
	setp.eq.b32 	%p15, %r671, 1;
	not.pred 	%p16, %p15;
	@%p16 bra 	$L__BB0_16;
	add.s32 	%r672, %r3347, %r2;
	shl.b32 	%r673, %r672, 2;
	mov.u32 	%r674, _ZZ3GPUPViPiS1_S0_iiiiiiiiiiiiiiiiiE5table;
	add.s32 	%r675, %r674, %r673;
	ld.volatile.shared.u32 	%r676, [%r675];
	st.local.u32 	[%rd4], %r676;
	mov.u64 	%rd44, $str$1;
	cvta.global.u64 	%rd45, %rd44;
	{ // callseq 16, 0
	.param .b64 param0;
	st.param.b64 	[param0], %rd45;
	.param .b64 param1;
	st.param.b64 	[param1], %rd28;
	.param .b32 retval0;
	call.uni (retval0), 
	vprintf, 
	(
	param0, 
	param1
	);
	ld.param.b32 	%r677, [retval0];
	} // callseq 16
$L__BB0_16:
	setp.lt.u32 	%p17, %r6, 7;
	mov.u64 	%rd47, $str$2;
	cvta.global.u64 	%rd48, %rd47;
	{ // callseq 17, 0
	.param .b64 param0;
	st.param.b64 	[param0], %rd48;
	.param .b64 param1;
	st.param.b64 	[param1], 0;
	.param .b32 retval0;
	call.uni (retval0), 
	vprintf, 
	(
	param0, 
	param1
	);
	ld.param.b32 	%r680, [retval0];
	} // callseq 17
	add.s32 	%r682, %r3, -1;
	mul.lo.s32 	%r17, %r682, %r2;
	mov.b32 	%r3351, 0;
	@%p17 bra 	$L__BB0_19;
	and.b32  	%r3351, %r2, 2147483640;
	mov.b32 	%r3349, 0;
	mov.u64 	%rd49, $str$1;
$L__BB0_18:
	.pragma "nounroll";
	add.s32 	%r684, %r3349, %r17;
	shl.b32 	%r685, %r684, 2;
	mov.u32 	%r686, _ZZ3GPUPViPiS1_S0_iiiiiiiiiiiiiiiiiE5table;
	add.s32 	%r687, %r686, %r685;
	ld.volatile.shared.u32 	%r688, [%r687];
	st.local.u32 	[%rd4], %r688;
	cvta.global.u64 	%rd50, %rd49;
	{ // callseq 18, 0
	.param .b64 param0;
	st.param.b64 	[param0], %rd50;
	.param .b64 param1;
	st.param.b64 	[param1], %rd28;
	.param .b32 retval0;
	call.uni (retval0), 
	vprintf, 
	(
	param0, 
	param1
	);
	ld.param.b32 	%r689, [retval0];
	} // callseq 18
	ld.volatile.shared.u32 	%r691, [%r687+4];
	st.local.u32 	[%rd4], %r691;
	{ // callseq 19, 0
	.param .b64 param0;
	st.param.b64 	[param0], %rd50;
	.param .b64 param1;
	st.param.b64 	[param1], %rd28;
	.param .b32 retval0;
	call.uni (retval0), 
	vprintf, 
	(
	param0, 
	param1
	);
	ld.param.b32 	%r692, [retval0];
	} // callseq 19
	ld.volatile.shared.u32 	%r694, [%r687+8];
	st.local.u32 	[%rd4], %r694;
	{ // callseq 20, 0
	.param .b64 param0;
	st.param.b64 	[param0], %rd50;
	.param .b64 param1;
	st.param.b64 	[param1], %rd28;
	.param .b32 retval0;
	call.uni (retval0), 
	vprintf, 
	(
	param0, 
	param1
	);
	ld.param.b32 	%r695, [retval0];
	} // callseq 20
	ld.volatile.shared.u32 	%r697, [%r687+12];
	st.local.u32 	[%rd4], %r697;
	{ // callseq 21, 0
	.param .b64 param0;
	st.param.b64 	[param0], %rd50;
	.param .b64 param1;
	st.param.b64 	[param1], %rd28;
	.param .b32 retval0;
	call.uni (retval0), 
	vprintf, 
	(
	param0, 
	param1
	);
	ld.param.b32 	%r698, [retval0];
	} // callseq 21
	ld.volatile.shared.u32 	%r700, [%r687+16];
	st.local.u32 	[%rd4], %r700;
	{ // callseq 22, 0
	.param .b64 param0;
	st.param.b64 	[param0], %rd50;
	.param .b64 param1;
	st.param.b64 	[param1], %rd28;
	.param .b32 retval0;
	call.uni (retval0), 
	vprintf, 
	(
	param0, 
	param1
	);
	ld.param.b32 	%r701, [retval0];
	} // callseq 22
	ld.volatile.shared.u32 	%r703, [%r687+20];
	st.local.u32 	[%rd4], %r703;
	{ // callseq 23, 0
	.param .b64 param0;
	st.param.b64 	[param0], %rd50;
	.param .b64 param1;
	st.param.b64 	[param1], %rd28;
	.param .b32 retval0;
	call.uni (retval0), 
	vprintf, 
	(
	param0, 
	param1
	);
	ld.param.b32 	%r704, [retval0];
	} // callseq 23
	ld.volatile.shared.u32 	%r706, [%r687+24];
	st.local.u32 	[%rd4], %r706;
	{ // callseq 24, 0
	.param .b64 param0;
	st.param.b64 	[param0], %rd50;
	.param .b64 param1;
	st.param.b64 	[param1], %rd28;
	.param .b32 retval0;
	call.uni (retval0), 
	vprintf, 
	(
	param0, 
	param1
	);
	ld.param.b32 	%r707, [retval0];
	} // callseq 24
	ld.volatile.shared.u32 	%r709, [%r687+28];
	st.local.u32 	[%rd4], %r709;
	{ // callseq 25, 0
	.param .b64 param0;
	st.param.b64 	[param0], %rd50;
	.param .b64 param1;
	st.param.b64 	[param1], %rd28;
	.param .b32 retval0;
	call.uni (retval0), 
	vprintf, 
	(
	param0, 
	param1
	);
	ld.param.b32 	%r710, [retval0];
	} // callseq 25
	add.s32 	%r3349, %r3349, 8;
	setp.ne.s32 	%p18, %r3349, %r3351;
	@%p18 bra 	$L__BB0_18;
$L__BB0_19:
	setp.eq.s32 	%p19, %r7, 0;
	@%p19 bra 	$L__BB0_28;
	and.b32  	%r22, %r2, 3;
	setp.lt.u32 	%p20, %r7, 4;
	@%p20 bra 	$L__BB0_22;
	add.s32 	%r712, %r3351, %r17;
	shl.b32 	%r713, %r712, 2;
	mov.u32 	%r714, _ZZ3GPUPViPiS1_S0_iiiiiiiiiiiiiiiiiE5table;
	add.s32 	%r715, %r714, %r713;
	ld.volatile.shared.u32 	%r716, [%r715];
	st.local.u32 	[%rd4], %r716;
	mov.u64 	%rd52, $str$1;
	cvta.global.u64 	%rd53, %rd52;
	{ // callseq 26, 0
	.param .b64 param0;
	st.param.b64 	[param0], %rd53;
	.param .b64 param1;
	st.param.b64 	[param1], %rd28;
	.param .b32 retval0;
	call.uni (retval0), 
	vprintf, 
	(
	param0, 
	param1
	);
	ld.param.b32 	%r717, [retval0];
	} // callseq 26
	ld.volatile.shared.u32 	%r719, [%r715+4];
	st.local.u32 	[%rd4], %r719;
	{ // callseq 27, 0
	.param .b64 param0;
	st.param.b64 	[param0], %rd53;
	.param .b64 param1;
	st.param.b64 	[param1], %rd28;
	.param .b32 retval0;
	call.uni (retval0), 
	vprintf, 
	(
	param0, 
	param1
	);
	ld.param.b32 	%r720, [retval0];
	} // callseq 27
	ld.volatile.shared.u32 	%r722, [%r715+8];
	st.local.u32 	[%rd4], %r722;
	{ // callseq 28, 0
	.param .b64 param0;
	st.param.b64 	[param0], %rd53;
	.param .b64 param1;
	st.param.b64 	[param1], %rd28;
	.param .b32 retval0;
	call.uni (retval0), 
	vprintf, 
	(
	param0, 
	param1
	);
	ld.param.b32 	%r723, [retval0];
	} // callseq 28
	ld.volatile.shared.u32 	%r725, [%r715+12];
	st.local.u32 	[%rd4], %r725;
	{ // callseq 29, 0
	.param .b64 param0;
	st.param.b64 	[param0], %rd53;
	.param .b64 param1;
	st.param.b64 	[param1], %rd28;
	.param .b32 retval0;
	call.uni (retval0), 
	vprintf, 
	(
	param0, 
	param1
	);
	ld.param.b32 	%r726, [retval0];
	} // callseq 29
	add.s32 	%r3351, %r3351, 4;
$L__BB0_22:
	setp.eq.s32 	%p21, %r22, 0;
	@%p21 bra 	$L__BB0_28;
	setp.eq.s32 	%p22, %r22, 1;
	@%p22 bra 	$L__BB0_25;
	add.s32 	%r728, %r3351, %r17;
	shl.b32 	%r729, %r728, 2;
	mov.u32 	%r730, _ZZ3GPUPViPiS1_S0_iiiiiiiiiiiiiiiiiE5table;
	add.s32 	%r731, %r730, %r729;
	ld.volatile.shared.u32 	%r732, [%r731];
	st.local.u32 	[%rd4], %r732;
	mov.u64 	%rd55, $str$1;
	cvta.global.u64 	%rd56, %rd55;
	{ // callseq 30, 0
	.param .b64 param0;
	st.param.b64 	[param0], %rd56;
	.param .b64 param1;
	st.param.b64 	[param1], %rd28;
	.param .b32 retval0;
	call.uni (retval0), 
	vprintf, 
	(
	param0, 
	param1
	);
	ld.param.b32 	%r733, [retval0];
	} // callseq 30
	ld.volatile.shared.u32 	%r735, [%r731+4];
	st.local.u32 	[%rd4], %r735;
	{ // callseq 31, 0
	.param .b64 param0;
	st.param.b64 	[param0], %rd56;
	.param .b64 param1;
	st.param.b64 	[param1], %rd28;
	.param .b32 retval0;
	call.uni (retval0), 
	vprintf, 
	(
	param0, 
	param1
	);
	ld.param.b32 	%r736, [retval0];
	} // callseq 31
	add.s32 	%r3351, %r3351, 2;
$L__BB0_25:
	and.b32  	%r738, %r2, 1;
	setp.eq.b32 	%p23, %r738, 1;
	not.pred 	%p24, %p23;
	@%p24 bra 	$L__BB0_28;
	add.s32 	%r739, %r3351, %r17;
	shl.b32 	%r740, %r739, 2;
	mov.u32 	%r741, _ZZ3GPUPViPiS1_S0_iiiiiiiiiiiiiiiiiE5table;
	add.s32 	%r742, %r741, %r740;
	ld.volatile.shared.u32 	%r743, [%r742];
	st.local.u32 	[%rd4], %r743;
	mov.u64 	%rd58, $str$1;
	cvta.global.u64 	%rd59, %rd58;
	{ // callseq 32, 0
	.param .b64 param0;
	st.param.b64 	[param0], %rd59;
	.param .b64 param1;
	st.param.b64 	[param1], %rd28;
	.param .b32 retval0;
	call.uni (retval0), 
	vprintf, 
	(
	param0, 
	param1
	);
	ld.param.b32 	%r744, [retval0];
	} // callseq 32
	bra.uni 	$L__BB0_28;
$L__BB0_27:
	mov.u64 	%rd33, $str$2;
	cvta.global.u64 	%rd34, %rd33;
	{ // callseq 1, 0
	.param .b64 param0;
	st.param.b64 	[param0], %rd34;
	.param .b64 param1;
	st.param.b64 	[param1], 0;
	.param .b32 retval0;
	call.uni (retval0), 
	vprintf, 
	(
	param0, 
	param1
	);
	ld.param.b32 	%r613, [retval0];
	} // callseq 1
$L__BB0_28:
	mov.u64 	%rd61, $str$2;
	cvta.global.u64 	%rd62, %rd61;
	{ // callseq 33, 0
	.param .b64 param0;
	st.param.b64 	[param0], %rd62;
	.param .b64 param1;
	st.param.b64 	[param1], 0;
	.param .b32 retval0;
	call.uni (retval0), 
	vprintf, 
	(
	param0, 
	param1
	);
	ld.param.b32 	%r746, [retval0];
	} // callseq 33
	{ // callseq 34, 0
	.param .b64 param0;
	st.param.b64 	[param0], %rd62;
	.param .b64 param1;
	st.param.b64 	[param1], 0;
	.param .b32 retval0;
	call.uni (retval0), 
	vprintf, 
	(
	param0, 
	param1
	);
	ld.param.b32 	%r748, [retval0];
	} // callseq 34
$L__BB0_29:
	add.s32 	%r3389, %r593, %r1;
	setp.lt.s32 	%p25, %r1, %r2;
	setp.gt.s32 	%p26, %r3, 0;
	and.pred  	%p1, %p25, %p26;
	not.pred 	%p27, %p1;
	@%p27 bra 	$L__BB0_42;
	and.b32  	%r28, %r3, 15;
	setp.lt.u32 	%p28, %r3, 16;
	mov.u32 	%r3356, %r1;
	mov.u32 	%r3357, %r3389;
	@%p28 bra 	$L__BB0_33;
	and.b32  	%r29, %r3, 2147483632;
	mov.b32 	%r3355, 0;
	mov.u32 	%r753, _ZZ3GPUPViPiS1_S0_iiiiiiiiiiiiiiiiiE5table;
	mul.wide.s32 	%rd65, %r599, 4;
	shl.b32 	%r756, %r2, 2;
	mov.u32 	%r3356, %r1;
	mov.u32 	%r3357, %r3389;
$L__BB0_32:
	.pragma "nounroll";
	mul.wide.s32 	%rd63, %r3357, 4;
	add.s64 	%rd64, %rd3, %rd63;
	ld.volatile.global.u32 	%r751, [%rd64];
	shl.b32 	%r752, %r3356, 2;
	add.s32 	%r754, %r753, %r752;
	st.volatile.shared.u32 	[%r754], %r751;
	add.s64 	%rd66, %rd64, %rd65;
	ld.volatile.global.u32 	%r755, [%rd66];
	add.s32 	%r757, %r754, %r756;
	st.volatile.shared.u32 	[%r757], %r755;
	add.s64 	%rd67, %rd66, %rd65;
	ld.volatile.global.u32 	%r758, [%rd67];
	add.s32 	%r759, %r757, %r756;
	st.volatile.shared.u32 	[%r759], %r758;
	add.s64 	%rd68, %rd67, %rd65;
	ld.volatile.global.u32 	%r760, [%rd68];
	add.s32 	%r761, %r759, %r756;
	st.volatile.shared.u32 	[%r761], %r760;
	add.s64 	%rd69, %rd68, %rd65;
	ld.volatile.global.u32 	%r762, [%rd69];
	add.s32 	%r763, %r761, %r756;
	st.volatile.shared.u32 	[%r763], %r762;
	add.s64 	%rd70, %rd69, %rd65;
	ld.volatile.global.u32 	%r764, [%rd70];
	add.s32 	%r765, %r763, %r756;
	st.volatile.shared.u32 	[%r765], %r764;
	add.s64 	%rd71, %rd70, %rd65;
	ld.volatile.global.u32 	%r766, [%rd71];
	add.s32 	%r767, %r765, %r756;
	st.volatile.shared.u32 	[%r767], %r766;
	add.s64 	%rd72, %rd71, %rd65;
	ld.volatile.global.u32 	%r768, [%rd72];
	add.s32 	%r769, %r767, %r756;
	st.volatile.shared.u32 	[%r769], %r768;
	add.s64 	%rd73, %rd72, %rd65;
	ld.volatile.global.u32 	%r770, [%rd73];
	add.s32 	%r771, %r769, %r756;
	st.volatile.shared.u32 	[%r771], %r770;
	add.s64 	%rd74, %rd73, %rd65;
	ld.volatile.global.u32 	%r772, [%rd74];
	add.s32 	%r773, %r771, %r756;
	st.volatile.shared.u32 	[%r773], %r772;
	add.s64 	%rd75, %rd74, %rd65;
	ld.volatile.global.u32 	%r774, [%rd75];
	add.s32 	%r775, %r773, %r756;
	st.volatile.shared.u32 	[%r775], %r774;
	add.s64 	%rd76, %rd75, %rd65;
	ld.volatile.global.u32 	%r776, [%rd76];
	add.s32 	%r777, %r775, %r756;
	st.volatile.shared.u32 	[%r777], %r776;
	add.s64 	%rd77, %rd76, %rd65;
	ld.volatile.global.u32 	%r778, [%rd77];
	add.s32 	%r779, %r777, %r756;
	st.volatile.shared.u32 	[%r779], %r778;
	add.s64 	%rd78, %rd77, %rd65;
	ld.volatile.global.u32 	%r780, [%rd78];
	add.s32 	%r781, %r779, %r756;
	st.volatile.shared.u32 	[%r781], %r780;
	add.s64 	%rd79, %rd78, %rd65;
	ld.volatile.global.u32 	%r782, [%rd79];
	add.s32 	%r783, %r781, %r756;
	st.volatile.shared.u32 	[%r783], %r782;
	add.s64 	%rd80, %rd79, %rd65;
	ld.volatile.global.u32 	%r784, [%rd80];
	add.s32 	%r785, %r783, %r756;
	st.volatile.shared.u32 	[%r785], %r784;
	shl.b32 	%r786, %r599, 4;
	add.s32 	%r3357, %r786, %r3357;
	shl.b32 	%r787, %r2, 4;
	add.s32 	%r3356, %r787, %r3356;
	add.s32 	%r3355, %r3355, 16;
	setp.ne.s32 	%p29, %r3355, %r29;
	@%p29 bra 	$L__BB0_32;
$L__BB0_33:
	setp.eq.s32 	%p30, %r28, 0;
	@%p30 bra 	$L__BB0_42;
	and.b32  	%r38, %r3, 7;
	setp.lt.u32 	%p31, %r28, 8;
	@%p31 bra 	$L__BB0_36;
	mul.wide.s32 	%rd81, %r3357, 4;
	add.s64 	%rd82, %rd3, %rd81;
	ld.volatile.global.u32 	%r788, [%rd82];
	shl.b32 	%r789, %r3356, 2;
	mov.u32 	%r790, _ZZ3GPUPViPiS1_S0_iiiiiiiiiiiiiiiiiE5table;
	add.s32 	%r791, %r790, %r789;
	st.volatile.shared.u32 	[%r791], %r788;
	mul.wide.s32 	%rd83, %r599, 4;
	add.s64 	%rd84, %rd82, %rd83;
	ld.volatile.global.u32 	%r792, [%rd84];
	shl.b32 	%r793, %r2, 2;
	add.s32 	%r794, %r791, %r793;
	st.volatile.shared.u32 	[%r794], %r792;
	add.s64 	%rd85, %rd84, %rd83;
	ld.volatile.global.u32 	%r795, [%rd85];
	add.s32 	%r796, %r794, %r793;
	st.volatile.shared.u32 	[%r796], %r795;
	add.s64 	%rd86, %rd85, %rd83;
	ld.volatile.global.u32 	%r797, [%rd86];
	add.s32 	%r798, %r796, %r793;
	st.volatile.shared.u32 	[%r798], %r797;
	add.s64 	%rd87, %rd86, %rd83;
	ld.volatile.global.u32 	%r799, [%rd87];
	add.s32 	%r800, %r798, %r793;
	st.volatile.shared.u32 	[%r800], %r799;
	add.s64 	%rd88, %rd87, %rd83;
	ld.volatile.global.u32 	%r801, [%rd88];
	add.s32 	%r802, %r800, %r793;
	st.volatile.shared.u32 	[%r802], %r801;
	add.s64 	%rd89, %rd88, %rd83;
	ld.volatile.global.u32 	%r803, [%rd89];
	add.s32 	%r804, %r802, %r793;
	st.volatile.shared.u32 	[%r804], %r803;
	add.s64 	%rd90, %rd89, %rd83;
	ld.volatile.global.u32 	%r805, [%rd90];
	add.s32 	%r806, %r804, %r793;
	st.volatile.shared.u32 	[%r806], %r805;
	shl.b32 	%r807, %r599, 3;
	add.s32 	%r3357, %r807, %r3357;
	shl.b32 	%r808, %r2, 3;
	add.s32 	%r3356, %r808, %r3356;
$L__BB0_36:
	setp.eq.s32 	%p32, %r38, 0;
	@%p32 bra 	$L__BB0_42;
	and.b32  	%r43, %r3, 3;
	setp.lt.u32 	%p33, %r38, 4;
	@%p33 bra 	$L__BB0_39;
	mul.wide.s32 	%rd91, %r3357, 4;
	add.s64 	%rd92, %rd3, %rd91;
	ld.volatile.global.u32 	%r809, [%rd92];
	shl.b32 	%r810, %r3356, 2;
	mov.u32 	%r811, _ZZ3GPUPViPiS1_S0_iiiiiiiiiiiiiiiiiE5table;
	add.s32 	%r812, %r811, %r810;
	st.volatile.shared.u32 	[%r812], %r809;
	mul.wide.s32 	%rd93, %r599, 4;
	add.s64 	%rd94, %rd92, %rd93;
	ld.volatile.global.u32 	%r813, [%rd94];
	shl.b32 	%r814, %r2, 2;
	add.s32 	%r815, %r812, %r814;
	st.volatile.shared.u32 	[%r815], %r813;
	add.s64 	%rd95, %rd94, %rd93;
	ld.volatile.global.u32 	%r816, [%rd95];
	add.s32 	%r817, %r815, %r814;
	st.volatile.shared.u32 	[%r817], %r816;
	add.s64 	%rd96, %rd95, %rd93;
	ld.volatile.global.u32 	%r818, [%rd96];
	add.s32 	%r819, %r817, %r814;
	st.volatile.shared.u32 	[%r819], %r818;
	shl.b32 	%r820, %r599, 2;
	add.s32 	%r3357, %r820, %r3357;
	add.s32 	%r3356, %r814, %r3356;
$L__BB0_39:
	setp.eq.s32 	%p34, %r43, 0;
	@%p34 bra 	$L__BB0_42;
	mov.b32 	%r3364, 0;
	mov.u32 	%r824, _ZZ3GPUPViPiS1_S0_iiiiiiiiiiiiiiiiiE5table;
$L__BB0_41:
	.pragma "nounroll";
	mul.wide.s32 	%rd97, %r3357, 4;
	add.s64 	%rd98, %rd3, %rd97;
	ld.volatile.global.u32 	%r822, [%rd98];
	shl.b32 	%r823, %r3356, 2;
	add.s32 	%r825, %r824, %r823;
	st.volatile.shared.u32 	[%r825], %r822;
	add.s32 	%r3357, %r3357, %r599;
	add.s32 	%r3356, %r3356, %r2;
	add.s32 	%r3364, %r3364, 1;
	setp.ne.s32 	%p35, %r3364, %r43;
	@%p35 bra 	$L__BB0_41;
$L__BB0_42:
	bar.sync 	0;
	membar.cta;
	setp.ne.s32 	%p36, %r1, 32;
	ld.global.u32 	%r826, [row];
	setp.ne.s32 	%p37, %r592, %r826;
	or.pred  	%p38, %p36, %p37;
	@%p38 bra 	$L__BB0_68;
	mov.b32 	%r828, 1;
	st.local.v4.u32 	[%rd4], {%r592, %r828, %r600, %r593};
	mov.u64 	%rd99, $str$3;
	cvta.global.u64 	%rd100, %rd99;
	{ // callseq 35, 0
	.param .b64 param0;
	st.param.b64 	[param0], %rd100;
	.param .b64 param1;
	st.param.b64 	[param1], %rd28;
	.param .b32 retval0;
	call.uni (retval0), 
	vprintf, 
	(
	param0, 
	param1
	);
	ld.param.b32 	%r829, [retval0];
	} // callseq 35
	setp.lt.s32 	%p39, %r2, 1;
	@%p39 bra 	$L__BB0_66;
	add.s32 	%r54, %r2, -1;
	and.b32  	%r55, %r2, 7;
	setp.lt.u32 	%p40, %r54, 7;
	mov.b32 	%r3367, 0;
	@%p40 bra 	$L__BB0_47;
	and.b32  	%r3367, %r2, 2147483640;
	mov.b32 	%r3365, 0;
	mov.u64 	%rd104, $str$1;
$L__BB0_46:
	.pragma "nounroll";
	add.s32 	%r835, %r3365, %r2;
	shl.b32 	%r836, %r835, 2;
	mov.u32 	%r837, _ZZ3GPUPViPiS1_S0_iiiiiiiiiiiiiiiiiE5table;
	add.s32 	%r838, %r837, %r836;
	ld.volatile.shared.u32 	%r839, [%r838];
	st.local.u32 	[%rd4], %r839;
	cvta.global.u64 	%rd105, %rd104;
	{ // callseq 37, 0
	.param .b64 param0;
	st.param.b64 	[param0], %rd105;
	.param .b64 param1;
	st.param.b64 	[param1], %rd28;
	.param .b32 retval0;
	call.uni (retval0), 
	vprintf, 
	(
	param0, 
	param1
	);
	ld.param.b32 	%r840, [retval0];
	} // callseq 37
	ld.volatile.shared.u32 	%r842, [%r838+4];
	st.local.u32 	[%rd4], %r842;
	{ // callseq 38, 0
	.param .b64 param0;
	st.param.b64 	[param0], %rd105;
	.param .b64 param1;
	st.param.b64 	[param1], %rd28;
	.param .b32 retval0;
	call.uni (retval0), 
	vprintf, 
	(
	param0, 
	param1
	);
	ld.param.b32 	%r843, [retval0];
	} // callseq 38
	ld.volatile.shared.u32 	%r845, [%r838+8];
	st.local.u32 	[%rd4], %r845;
	{ // callseq 39, 0
	.param .b64 param0;
	st.param.b64 	[param0], %rd105;
	.param .b64 param1;
	st.param.b64 	[param1], %rd28;
	.param .b32 retval0;
	call.uni (retval0), 
	vprintf, 
	(
	param0, 
	param1
	);
	ld.param.b32 	%r846, [retval0];
	} // callseq 39
	ld.volatile.shared.u32 	%r848, [%r838+12];
	st.local.u32 	[%rd4], %r848;
	{ // callseq 40, 0
	.param .b64 param0;
	st.param.b64 	[param0], %rd105;
	.param .b64 param1;
	st.param.b64 	[param1], %rd28;
	.param .b32 retval0;
	call.uni (retval0), 
	vprintf, 
	(
	param0, 
	param1
	);
	ld.param.b32 	%r849, [retval0];
	} // callseq 40
	ld.volatile.shared.u32 	%r851, [%r838+16];
	st.local.u32 	[%rd4], %r851;
	{ // callseq 41, 0
	.param .b64 param0;
	st.param.b64 	[param0], %rd105;
	.param .b64 param1;
	st.param.b64 	[param1], %rd28;
	.param .b32 retval0;
	call.uni (retval0), 
	vprintf, 
	(
	param0, 
	param1
	);
	ld.param.b32 	%r852, [retval0];
	} // callseq 41
	ld.volatile.shared.u32 	%r854, [%r838+20];
	st.local.u32 	[%rd4], %r854;
	{ // callseq 42, 0
	.param .b64 param0;
	st.param.b64 	[param0], %rd105;
	.param .b64 param1;
	st.param.b64 	[param1], %rd28;
	.param .b32 retval0;
	call.uni (retval0), 
	vprintf, 
	(
	param0, 
	param1
	);
	ld.param.b32 	%r855, [retval0];
	} // callseq 42
	ld.volatile.shared.u32 	%r857, [%r838+24];
	st.local.u32 	[%rd4], %r857;
	{ // callseq 43, 0
	.param .b64 param0;
	st.param.b64 	[param0], %rd105;
	.param .b64 param1;
	st.param.b64 	[param1], %rd28;
	.param .b32 retval0;
	call.uni (retval0), 
	vprintf, 
	(
	param0, 
	param1
	);
	ld.param.b32 	%r858, [retval0];
	} // callseq 43
	ld.volatile.shared.u32 	%r860, [%r838+28];
	st.local.u32 	[%rd4], %r860;
	{ // callseq 44, 0
	.param .b64 param0;
	st.param.b64 	[param0], %rd105;
	.param .b64 param1;
	st.param.b64 	[param1], %rd28;
	.param .b32 retval0;
	call.uni (retval0), 
	vprintf, 
	(
	param0, 
	param1
	);
	ld.param.b32 	%r861, [retval0];
	} // callseq 44
	add.s32 	%r3365, %r3365, 8;
	setp.ne.s32 	%p41, %r3365, %r3367;
	@%p41 bra 	$L__BB0_46;
$L__BB0_47:
	setp.eq.s32 	%p42, %r55, 0;
	@%p42 bra 	$L__BB0_55;
	and.b32  	%r60, %r2, 3;
	setp.lt.u32 	%p43, %r55, 4;
	@%p43 bra 	$L__BB0_50;
	add.s32 	%r863, %r3367, %r2;
	shl.b32 	%r864, %r863, 2;
	mov.u32 	%r865, _ZZ3GPUPViPiS1_S0_iiiiiiiiiiiiiiiiiE5table;
	add.s32 	%r866, %r865, %r864;
	ld.volatile.shared.u32 	%r867, [%r866];
	st.local.u32 	[%rd4], %r867;
	mov.u64 	%rd107, $str$1;
	cvta.global.u64 	%rd108, %rd107;
	{ // callseq 45, 0
	.param .b64 param0;
	st.param.b64 	[param0], %rd108;
	.param .b64 param1;
	st.param.b64 	[param1], %rd28;
	.param .b32 retval0;
	call.uni (retval0), 
	vprintf, 
	(
	param0, 
	param1
	);
	ld.param.b32 	%r868, [retval0];
	} // callseq 45
	ld.volatile.shared.u32 	%r870, [%r866+4];
	st.local.u32 	[%rd4], %r870;
	{ // callseq 46, 0
	.param .b64 param0;
	st.param.b64 	[param0], %rd108;
	.param .b64 param1;
	st.param.b64 	[param1], %rd28;
	.param .b32 retval0;
	call.uni (retval0), 
	vprintf, 
	(
	param0, 
	param1
	);
	ld.param.b32 	%r871, [retval0];
	} // callseq 46
	ld.volatile.shared.u32 	%r873, [%r866+8];
	st.local.u32 	[%rd4], %r873;
	{ // callseq 47, 0
	.param .b64 param0;
	st.param.b64 	[param0], %rd108;
	.param .b64 param1;
	st.param.b64 	[param1], %rd28;
	.param .b32 retval0;
	call.uni (retval0), 
	vprintf, 
	(
	param0, 
	param1
	);
	ld.param.b32 	%r874, [retval0];
	} // callseq 47
	ld.volatile.shared.u32 	%r876, [%r866+12];
	st.local.u32 	[%rd4], %r876;
	{ // callseq 48, 0
	.param .b64 param0;
	st.param.b64 	[param0], %rd108;
	.param .b64 param1;
	st.param.b64 	[param1], %rd28;
	.param .b32 retval0;
	call.uni (retval0), 
	vprintf, 
	(
	param0, 
	param1
	);
	ld.param.b32 	%r877, [retval0];
	} // callseq 48
	add.s32 	%r3367, %r3367, 4;
$L__BB0_50:
	setp.eq.s32 	%p44, %r60, 0;
	@%p44 bra 	$L__BB0_55;
	setp.eq.s32 	%p45, %r60, 1;
	@%p45 bra 	$L__BB0_53;
	add.s32 	%r879, %r3367, %r2;
	shl.b32 	%r880, %r879, 2;
	mov.u32 	%r881, _ZZ3GPUPViPiS1_S0_iiiiiiiiiiiiiiiiiE5table;
	add.s32 	%r882, %r881, %r880;
	ld.volatile.shared.u32 	%r883, [%r882];
	st.local.u32 	[%rd4], %r883;
	mov.u64 	%rd110, $str$1;
	cvta.global.u64 	%rd111, %rd110;
	{ // callseq 49, 0
	.param .b64 param0;
	st.param.b64 	[param0], %rd111;
	.param .b64 param1;
	st.param.b64 	[param1], %rd28;
	.param .b32 retval0;
	call.uni (retval0), 
	vprintf, 
	(
	param0, 
	param1
	);
	ld.param.b32 	%r884, [retval0];
	} // callseq 49
	ld.volatile.shared.u32 	%r886, [%r882+4];
	st.local.u32 	[%rd4], %r886;
	{ // callseq 50, 0
	.param .b64 param0;
	st.param.b64 	[param0], %rd111;
	.param .b64 param1;
	st.param.b64 	[param1], %rd28;
	.param .b32 retval0;
	call.uni (retval0), 
	vprintf, 
	(
	param0, 
	param1
	);
	ld.param.b32 	%r887, [retval0];
	} // callseq 50
	add.s32 	%r3367, %r3367, 2;
$L__BB0_53:
	and.b32  	%r889, %r2, 1;
	setp.eq.b32 	%p46, %r889, 1;
	not.pred 	%p47, %p46;
	@%p47 bra 	$L__BB0_55;
	add.s32 	%r890, %r3367, %r2;
	shl.b32 	%r891, %r890, 2;
	mov.u32 	%r892, _ZZ3GPUPViPiS1_S0_iiiiiiiiiiiiiiiiiE5table;
	add.s32 	%r893, %r892, %r891;
	ld.volatile.shared.u32 	%r894, [%r893];
	st.local.u32 	[%rd4], %r894;
	mov.u64 	%rd113, $str$1;
	cvta.global.u64 	%rd114, %rd113;
	{ // callseq 51, 0
	.param .b64 param0;
	st.param.b64 	[param0], %rd114;
	.param .b64 param1;
	st.param.b64 	[param1], %rd28;
	.param .b32 retval0;
	call.uni (retval0), 
	vprintf, 
	(
	param0, 
	param1
	);
	ld.param.b32 	%r895, [retval0];
	} // callseq 51
$L__BB0_55:
	setp.lt.u32 	%p48, %r54, 7;
	mov.u64 	%rd116, $str$2;
	cvta.global.u64 	%rd117, %rd116;
	{ // callseq 52, 0
	.param .b64 param0;
	st.param.b64 	[param0], %rd117;
	.param .b64 param1;
	st.param.b64 	[param1], 0;
	.param .b32 retval0;
	call.uni (retval0), 
	vprintf, 
	(
	param0, 
	param1
	);
	ld.param.b32 	%r898, [retval0];
	} // callseq 52
	add.s32 	%r900, %r3, -1;
	mul.lo.s32 	%r65, %r900, %r2;
	mov.b32 	%r3371, 0;
	@%p48 bra 	$L__BB0_58;
	and.b32  	%r3371, %r2, 2147483640;
	mov.b32 	%r3369, 0;
	mov.u64 	%rd118, $str$1;
$L__BB0_57:
	.pragma "nounroll";
	add.s32 	%r902, %r3369, %r65;
	shl.b32 	%r903, %r902, 2;
	mov.u32 	%r904, _ZZ3GPUPViPiS1_S0_iiiiiiiiiiiiiiiiiE5table;
	add.s32 	%r905, %r904, %r903;
	ld.volatile.shared.u32 	%r906, [%r905];
	st.local.u32 	[%rd4], %r906;
	cvta.global.u64 	%rd119, %rd118;
	{ // callseq 53, 0
	.param .b64 param0;
	st.param.b64 	[param0], %rd119;
	.param .b64 param1;
	st.param.b64 	[param1], %rd28;
	.param .b32 retval0;
	call.uni (retval0), 
	vprintf, 
	(
	param0, 
	param1
	);
	ld.param.b32 	%r907, [retval0];
	} // callseq 53
	ld.volatile.shared.u32 	%r909, [%r905+4];
	st.local.u32 	[%rd4], %r909;
	{ // callseq 54, 0
	.param .b64 param0;
	st.param.b64 	[param0], %rd119;
	.param .b64 param1;
	st.param.b64 	[param1], %rd28;
	.param .b32 retval0;
	call.uni (retval0), 
	vprintf, 
	(
	param0, 
	param1
	);
	ld.param.b32 	%r910, [retval0];
	} // callseq 54
	ld.volatile.shared.u32 	%r912, [%r905+8];
	st.local.u32 	[%rd4], %r912;
	{ // callseq 55, 0
	.param .b64 param0;
	st.param.b64 	[param0], %rd119;
	.param .b64 param1;
	st.param.b64 	[param1], %rd28;
	.param .b32 retval0;
	call.uni (retval0), 
	vprintf, 
	(
	param0, 
	param1
	);
	ld.param.b32 	%r913, [retval0];
	} // callseq 55
	ld.volatile.shared.u32 	%r915, [%r905+12];
	st.local.u32 	[%rd4], %r915;
	{ // callseq 56, 0
	.param .b64 param0;
	st.param.b64 	[param0], %rd119;
	.param .b64 param1;
	st.param.b64 	[param1], %rd28;
	.param .b32 retval0;
	call.uni (retval0), 
	vprintf, 
	(
	param0, 
	param1
	);
	ld.param.b32 	%r916, [retval0];
	} // callseq 56
	ld.volatile.shared.u32 	%r918, [%r905+16];
	st.local.u32 	[%rd4], %r918;
	{ // callseq 57, 0
	.param .b64 param0;
	st.param.b64 	[param0], %rd119;
	.param .b64 param1;
	st.param.b64 	[param1], %rd28;
	.param .b32 retval0;
	call.uni (retval0), 
	vprintf, 
	(
	param0, 
	param1
	);
	ld.param.b32 	%r919, [retval0];
	} // callseq 57
	ld.volatile.shared.u32 	%r921, [%r905+20];
	st.local.u32 	[%rd4], %r921;
	{ // callseq 58, 0
	.param .b64 param0;
	st.param.b64 	[param0], %rd119;
	.param .b64 param1;
	st.param.b64 	[param1], %rd28;
	.param .b32 retval0;
	call.uni (retval0), 
	vprintf, 
	(
	param0, 
	param1
	);
	ld.param.b32 	%r922, [retval0];
	} // callseq 58
	ld.volatile.shared.u32 	%r924, [%r905+24];
	st.local.u32 	[%rd4], %r924;
	{ // callseq 59, 0
	.param .b64 param0;
	st.param.b64 	[param0], %rd119;
	.param .b64 param1;
	st.param.b64 	[param1], %rd28;
	.param .b32 retval0;
	call.uni (retval0), 
	vprintf, 
	(
	param0, 
	param1
	);
	ld.param.b32 	%r925, [retval0];
	} // callseq 59
	ld.volatile.shared.u32 	%r927, [%r905+28];
	st.local.u32 	[%rd4], %r927;
	{ // callseq 60, 0
	.param .b64 param0;
	st.param.b64 	[param0], %rd119;
	.param .b64 param1;
	st.param.b64 	[param1], %rd28;
	.param .b32 retval0;
	call.uni (retval0), 
	vprintf, 
	(
	param0, 
	param1
	);
	ld.param.b32 	%r928, [retval0];
	} // callseq 60
	add.s32 	%r3369, %r3369, 8;
	setp.ne.s32 	%p49, %r3369, %r3371;
	@%p49 bra 	$L__BB0_57;
$L__BB0_58:
	setp.eq.s32 	%p50, %r55, 0;
	@%p50 bra 	$L__BB0_67;
	and.b32  	%r70, %r2, 3;
	setp.lt.u32 	%p51, %r55, 4;
	@%p51 bra 	$L__BB0_61;
	add.s32 	%r930, %r3371, %r65;
	shl.b32 	%r931, %r930, 2;
	mov.u32 	%r932, _ZZ3GPUPViPiS1_S0_iiiiiiiiiiiiiiiiiE5table;
	add.s32 	%r933, %r932, %r931;
	ld.volatile.shared.u32 	%r934, [%r933];
	st.local.u32 	[%rd4], %r934;
	mov.u64 	%rd121, $str$1;
	cvta.global.u64 	%rd122, %rd121;
	{ // callseq 61, 0
	.param .b64 param0;
	st.param.b64 	[param0], %rd122;
	.param .b64 param1;
	st.param.b64 	[param1], %rd28;
	.param .b32 retval0;
	call.uni (retval0), 
	vprintf, 
	(
	param0, 
	param1
	);
	ld.param.b32 	%r935, [retval0];
	} // callseq 61
	ld.volatile.shared.u32 	%r937, [%r933+4];
	st.local.u32 	[%rd4], %r937;
	{ // callseq 62, 0
	.param .b64 param0;
	st.param.b64 	[param0], %rd122;
	.param .b64 param1;
	st.param.b64 	[param1], %rd28;
	.param .b32 retval0;
	call.uni (retval0), 
	vprintf, 
	(
	param0, 
	param1
	);
	ld.param.b32 	%r938, [retval0];
	} // callseq 62
	ld.volatile.shared.u32 	%r940, [%r933+8];
	st.local.u32 	[%rd4], %r940;
	{ // callseq 63, 0
	.param .b64 param0;
	st.param.b64 	[param0], %rd122;
	.param .b64 param1;
	st.param.b64 	[param1], %rd28;
	.param .b32 retval0;
	call.uni (retval0), 
	vprintf, 
	(
	param0, 
	param1
	);
	ld.param.b32 	%r941, [retval0];
	} // callseq 63
	ld.volatile.shared.u32 	%r943, [%r933+12];
	st.local.u32 	[%rd4], %r943;
	{ // callseq 64, 0
	.param .b64 param0;
	st.param.b64 	[param0], %rd122;
	.param .b64 param1;
	st.param.b64 	[param1], %rd28;
	.param .b32 retval0;
	call.uni (retval0), 
	vprintf, 
	(
	param0, 
	param1
	);
	ld.param.b32 	%r944, [retval0];
	} // callseq 64
	add.s32 	%r3371, %r3371, 4;
$L__BB0_61:
	setp.eq.s32 	%p52, %r70, 0;
	@%p52 bra 	$L__BB0_67;
	setp.eq.s32 	%p53, %r70, 1;
	@%p53 bra 	$L__BB0_64;
	add.s32 	%r946, %r3371, %r65;
	shl.b32 	%r947, %r946, 2;
	mov.u32 	%r948, _ZZ3GPUPViPiS1_S0_iiiiiiiiiiiiiiiiiE5table;
	add.s32 	%r949, %r948, %r947;
	ld.volatile.shared.u32 	%r950, [%r949];
	st.local.u32 	[%rd4], %r950;
	mov.u64 	%rd124, $str$1;
	cvta.global.u64 	%rd125, %rd124;
	{ // callseq 65, 0
	.param .b64 param0;
	st.param.b64 	[param0], %rd125;
	.param .b64 param1;
	st.param.b64 	[param1], %rd28;
	.param .b32 retval0;
	call.uni (retval0), 
	vprintf, 
	(
	param0, 
	param1
	);
	ld.param.b32 	%r951, [retval0];
	} // callseq 65
	ld.volatile.shared.u32 	%r953, [%r949+4];
	st.local.u32 	[%rd4], %r953;
	{ // callseq 66, 0
	.param .b64 param0;
	st.param.b64 	[param0], %rd125;
	.param .b64 param1;
	st.param.b64 	[param1], %rd28;
	.param .b32 retval0;
	call.uni (retval0), 
	vprintf, 
	(
	param0, 
	param1
	);
	ld.param.b32 	%r954, [retval0];
	} // callseq 66
	add.s32 	%r3371, %r3371, 2;
$L__BB0_64:
	and.b32  	%r956, %r2, 1;
	setp.eq.b32 	%p54, %r956, 1;
	not.pred 	%p55, %p54;
	@%p55 bra 	$L__BB0_67;
	add.s32 	%r957, %r3371, %r65;
	shl.b32 	%r958, %r957, 2;
	mov.u32 	%r959, _ZZ3GPUPViPiS1_S0_iiiiiiiiiiiiiiiiiE5table;
	add.s32 	%r960, %r959, %r958;
	ld.volatile.shared.u32 	%r961, [%r960];
	st.local.u32 	[%rd4], %r961;
	mov.u64 	%rd127, $str$1;
	cvta.global.u64 	%rd128, %rd127;
	{ // callseq 67, 0
	.param .b64 param0;
	st.param.b64 	[param0], %rd128;
	.param .b64 param1;
	st.param.b64 	[param1], %rd28;
	.param .b32 retval0;
	call.uni (retval0), 
	vprintf, 
	(
	param0, 
	param1
	);
	ld.param.b32 	%r962, [retval0];
	} // callseq 67
	bra.uni 	$L__BB0_67;
$L__BB0_66:
	mov.u64 	%rd102, $str$2;
	cvta.global.u64 	%rd103, %rd102;
	{ // callseq 36, 0
	.param .b64 param0;
	st.param.b64 	[param0], %rd103;
	.param .b64 param1;
	st.param.b64 	[param1], 0;
	.param .b32 retval0;
	call.uni (retval0), 
	vprintf, 
	(
	param0, 
	param1
	);
	ld.param.b32 	%r831, [retval0];
	} // callseq 36
$L__BB0_67:
	mov.u64 	%rd130, $str$2;
	cvta.global.u64 	%rd131, %rd130;
	{ // callseq 68, 0
	.param .b64 param0;
	st.param.b64 	[param0], %rd131;
	.param .b64 param1;
	st.param.b64 	[param1], 0;
	.param .b32 retval0;
	call.uni (retval0), 
	vprintf, 
	(
	param0, 
	param1
	);
	ld.param.b32 	%r964, [retval0];
	} // callseq 68
	{ // callseq 69, 0
	.param .b64 param0;
	st.param.b64 	[param0], %rd131;
	.param .b64 param1;
	st.param.b64 	[param1], 0;
	.param .b32 retval0;
	call.uni (retval0), 
	vprintf, 
	(
	param0, 
	param1
	);
	ld.param.b32 	%r966, [retval0];
	} // callseq 69
$L__BB0_68:
	mad.lo.s32 	%r75, %r598, %r2, %r597;
	setp.lt.s32 	%p56, %r594, 1;
	add.s32 	%r968, %r3522, %r1;
	mul.wide.s32 	%rd132, %r968, 4;
	add.s64 	%rd6, %rd1, %rd132;
	@%p56 bra 	$L__BB0_90;
	add.s32 	%r970, %r2, -1;
	mad.lo.s32 	%r76, %r970, %r1, %r75;
	add.s32 	%r971, %r594, -1;
	and.b32  	%r77, %r594, 3;
	setp.lt.u32 	%p57, %r971, 3;
	mov.b32 	%r3375, 0;
	@%p57 bra 	$L__BB0_84;
	and.b32  	%r3375, %r594, 2147483644;
	mov.b32 	%r3373, 0;
$L__BB0_71:
	setp.lt.s32 	%p58, %r3373, %r1;
	sub.s32 	%r973, %r3373, %r1;
	mul.wide.s32 	%rd133, %r973, 4;
	add.s64 	%rd7, %rd2, %rd133;
	@%p58 bra 	$L__BB0_74;
	add.s32 	%r974, %r76, %r3373;
	shl.b32 	%r975, %r974, 2;
	mov.u32 	%r976, _ZZ3GPUPViPiS1_S0_iiiiiiiiiiiiiiiiiE5table;
	add.s32 	%r80, %r976, %r975;
	ld.volatile.shared.u32 	%r977, [%r80+-4];
	sub.s32 	%r978, %r974, %r2;
	shl.b32 	%r979, %r978, 2;
	add.s32 	%r81, %r976, %r979;
	ld.volatile.shared.u32 	%r980, [%r81];
	max.s32 	%r981, %r977, %r980;
	st.volatile.shared.u32 	[%r80], %r981;
	ld.global.u32 	%r982, [%rd7];
	ld.global.u32 	%r983, [%rd6];
	setp.ne.s32 	%p59, %r982, %r983;
	@%p59 bra 	$L__BB0_74;
	ld.volatile.shared.u32 	%r984, [%r81+-4];
	add.s32 	%r985, %r984, 1;
	st.volatile.shared.u32 	[%r80], %r985;
$L__BB0_74:
	bar.sync 	0;
	add.s32 	%r986, %r3373, 1;
	setp.gt.s32 	%p60, %r1, %r986;
	@%p60 bra 	$L__BB0_77;
	add.s32 	%r987, %r76, %r3373;
	shl.b32 	%r988, %r987, 2;
	mov.u32 	%r989, _ZZ3GPUPViPiS1_S0_iiiiiiiiiiiiiiiiiE5table;
	add.s32 	%r82, %r989, %r988;
	ld.volatile.shared.u32 	%r990, [%r82];
	sub.s32 	%r991, %r987, %r2;
	shl.b32 	%r992, %r991, 2;
	add.s32 	%r83, %r989, %r992;
	ld.volatile.shared.u32 	%r993, [%r83+4];
	max.s32 	%r994, %r990, %r993;
	st.volatile.shared.u32 	[%r82+4], %r994;
	ld.global.u32 	%r995, [%rd7+4];
	ld.global.u32 	%r996, [%rd6];
	setp.ne.s32 	%p61, %r995, %r996;
	@%p61 bra 	$L__BB0_77;
	ld.volatile.shared.u32 	%r997, [%r83];
	add.s32 	%r998, %r997, 1;
	st.volatile.shared.u32 	[%r82+4], %r998;
$L__BB0_77:
	bar.sync 	0;
	add.s32 	%r999, %r3373, 2;
	setp.gt.s32 	%p62, %r1, %r999;
	@%p62 bra 	$L__BB0_80;
	add.s32 	%r1000, %r76, %r3373;
	shl.b32 	%r1001, %r1000, 2;
	mov.u32 	%r1002, _ZZ3GPUPViPiS1_S0_iiiiiiiiiiiiiiiiiE5table;
	add.s32 	%r1003, %r1001, %r1002;
	add.s32 	%r84, %r1003, -4;
	ld.volatile.shared.u32 	%r1004, [%r1003+4];
	sub.s32 	%r1005, %r1000, %r2;
	shl.b32 	%r1006, %r1005, 2;
	add.s32 	%r85, %r1002, %r1006;
	ld.volatile.shared.u32 	%r1007, [%r85+8];
	max.s32 	%r1008, %r1004, %r1007;
	st.volatile.shared.u32 	[%r1003+8], %r1008;
	ld.global.u32 	%r1009, [%rd7+8];
	ld.global.u32 	%r1010, [%rd6];
	setp.ne.s32 	%p63, %r1009, %r1010;
	@%p63 bra 	$L__BB0_80;
	ld.volatile.shared.u32 	%r1011, [%r85+4];
	add.s32 	%r1012, %r1011, 1;
	st.volatile.shared.u32 	[%r84+12], %r1012;
$L__BB0_80:
	bar.sync 	0;
	add.s32 	%r1013, %r3373, 3;
	setp.gt.s32 	%p64, %r1, %r1013;
	@%p64 bra 	$L__BB0_83;
	add.s32 	%r1014, %r76, %r3373;
	shl.b32 	%r1015, %r1014, 2;
	mov.u32 	%r1016, _ZZ3GPUPViPiS1_S0_iiiiiiiiiiiiiiiiiE5table;
	add.s32 	%r1017, %r1015, %r1016;
	add.s32 	%r86, %r1017, -4;
	ld.volatile.shared.u32 	%r1018, [%r1017+8];
	sub.s32 	%r1019, %r1014, %r2;
	shl.b32 	%r1020, %r1019, 2;
	add.s32 	%r87, %r1016, %r1020;
	ld.volatile.shared.u32 	%r1021, [%r87+12];
	max.s32 	%r1022, %r1018, %r1021;
	st.volatile.shared.u32 	[%r1017+12], %r1022;
	ld.global.u32 	%r1023, [%rd7+12];
	ld.global.u32 	%r1024, [%rd6];
	setp.ne.s32 	%p65, %r1023, %r1024;
	@%p65 bra 	$L__BB0_83;
	ld.volatile.shared.u32 	%r1025, [%r87+8];
	add.s32 	%r1026, %r1025, 1;
	st.volatile.shared.u32 	[%r86+16], %r1026;
$L__BB0_83:
	bar.sync 	0;
	add.s32 	%r3373, %r3373, 4;
	setp.ne.s32 	%p66, %r3373, %r3375;
	@%p66 bra 	$L__BB0_71;
$L__BB0_84:
	setp.eq.s32 	%p67, %r77, 0;
	@%p67 bra 	$L__BB0_90;
	mov.b32 	%r3376, 0;
$L__BB0_86:
	.pragma "nounroll";
	setp.lt.s32 	%p68, %r3375, %r1;
	@%p68 bra 	$L__BB0_89;
	add.s32 	%r1028, %r76, %r3375;
	sub.s32 	%r1029, %r3375, %r1;
	shl.b32 	%r1030, %r1028, 2;
	mov.u32 	%r1031, _ZZ3GPUPViPiS1_S0_iiiiiiiiiiiiiiiiiE5table;
	add.s32 	%r92, %r1031, %r1030;
	ld.volatile.shared.u32 	%r1032, [%r92+-4];
	sub.s32 	%r1033, %r1028, %r2;
	shl.b32 	%r1034, %r1033, 2;
	add.s32 	%r93, %r1031, %r1034;
	ld.volatile.shared.u32 	%r1035, [%r93];
	max.s32 	%r1036, %r1032, %r1035;
	st.volatile.shared.u32 	[%r92], %r1036;
	mul.wide.s32 	%rd134, %r1029, 4;
	add.s64 	%rd135, %rd2, %rd134;
	ld.global.u32 	%r1037, [%rd135];
	ld.global.u32 	%r1038, [%rd6];
	setp.ne.s32 	%p69, %r1037, %r1038;
	@%p69 bra 	$L__BB0_89;
	ld.volatile.shared.u32 	%r1039, [%r93+-4];
	add.s32 	%r1040, %r1039, 1;
	st.volatile.shared.u32 	[%r92], %r1040;
$L__BB0_89:
	bar.sync 	0;
	add.s32 	%r3375, %r3375, 1;
	add.s32 	%r3376, %r3376, 1;
	setp.ne.s32 	%p70, %r3376, %r77;
	@%p70 bra 	$L__BB0_86;
$L__BB0_90:
	setp.ne.s32 	%p71, %r1, 32;
	ld.global.u32 	%r1041, [row];
	setp.ne.s32 	%p72, %r592, %r1041;
	or.pred  	%p73, %p71, %p72;
	@%p73 bra 	$L__BB0_116;
	mov.u64 	%rd136, $str$4;
	cvta.global.u64 	%rd137, %rd136;
	{ // callseq 70, 0
	.param .b64 param0;
	st.param.b64 	[param0], %rd137;
	.param .b64 param1;
	st.param.b64 	[param1], 0;
	.param .b32 retval0;
	call.uni (retval0), 
	vprintf, 
	(
	param0, 
	param1
	);
	ld.param.b32 	%r1043, [retval0];
	} // callseq 70
	setp.lt.s32 	%p74, %r2, 1;
	@%p74 bra 	$L__BB0_114;
	add.s32 	%r96, %r2, -1;
	and.b32  	%r97, %r2, 7;
	setp.lt.u32 	%p75, %r96, 7;
	mov.b32 	%r3379, 0;
	@%p75 bra 	$L__BB0_95;
	and.b32  	%r3379, %r2, 2147483640;
	mov.b32 	%r3377, 0;
	mov.u64 	%rd140, $str$1;
$L__BB0_94:
	.pragma "nounroll";
	add.s32 	%r1049, %r3377, %r2;
	shl.b32 	%r1050, %r1049, 2;
	mov.u32 	%r1051, _ZZ3GPUPViPiS1_S0_iiiiiiiiiiiiiiiiiE5table;
	add.s32 	%r1052, %r1051, %r1050;
	ld.volatile.shared.u32 	%r1053, [%r1052];
	st.local.u32 	[%rd4], %r1053;
	cvta.global.u64 	%rd141, %rd140;
	{ // callseq 72, 0
	.param .b64 param0;
	st.param.b64 	[param0], %rd141;
	.param .b64 param1;
	st.param.b64 	[param1], %rd28;
	.param .b32 retval0;
	call.uni (retval0), 
	vprintf, 
	(
	param0, 
	param1
	);
	ld.param.b32 	%r1054, [retval0];
	} // callseq 72
	ld.volatile.shared.u32 	%r1056, [%r1052+4];
	st.local.u32 	[%rd4], %r1056;
	{ // callseq 73, 0
	.param .b64 param0;
	st.param.b64 	[param0], %rd141;
	.param .b64 param1;
	st.param.b64 	[param1], %rd28;
	.param .b32 retval0;
	call.uni (retval0), 
	vprintf, 
	(
	param0, 
	param1
	);
	ld.param.b32 	%r1057, [retval0];
	} // callseq 73
	ld.volatile.shared.u32 	%r1059, [%r1052+8];
	st.local.u32 	[%rd4], %r1059;
	{ // callseq 74, 0
	.param .b64 param0;
	st.param.b64 	[param0], %rd141;
	.param .b64 param1;
	st.param.b64 	[param1], %rd28;
	.param .b32 retval0;
	call.uni (retval0), 
	vprintf, 
	(
	param0, 
	param1
	);
	ld.param.b32 	%r1060, [retval0];
	} // callseq 74
	ld.volatile.shared.u32 	%r1062, [%r1052+12];
	st.local.u32 	[%rd4], %r1062;
	{ // callseq 75, 0
	.param .b64 param0;
	st.param.b64 	[param0], %rd141;
	.param .b64 param1;
	st.param.b64 	[param1], %rd28;
	.param .b32 retval0;
	call.uni (retval0), 
	vprintf, 
	(
	param0, 
	param1
	);
	ld.param.b32 	%r1063, [retval0];
	} // callseq 75
	ld.volatile.shared.u32 	%r1065, [%r1052+16];
	st.local.u32 	[%rd4], %r1065;
	{ // callseq 76, 0
	.param .b64 param0;
	st.param.b64 	[param0], %rd141;
	.param .b64 param1;
	st.param.b64 	[param1], %rd28;
	.param .b32 retval0;
	call.uni (retval0), 
	vprintf, 
	(
	param0, 
	param1
	);
	ld.param.b32 	%r1066, [retval0];
	} // callseq 76
	ld.volatile.shared.u32 	%r1068, [%r1052+20];
	st.local.u32 	[%rd4], %r1068;
	{ // callseq 77, 0
	.param .b64 param0;
	st.param.b64 	[param0], %rd141;
	.param .b64 param1;
	st.param.b64 	[param1], %rd28;
	.param .b32 retval0;
	call.uni (retval0), 
	vprintf, 
	(
	param0, 
	param1
	);
	ld.param.b32 	%r1069, [retval0];
	} // callseq 77
	ld.volatile.shared.u32 	%r1071, [%r1052+24];
	st.local.u32 	[%rd4], %r1071;
	{ // callseq 78, 0
	.param .b64 param0;
	st.param.b64 	[param0], %rd141;
	.param .b64 param1;
	st.param.b64 	[param1], %rd28;
	.param .b32 retval0;
	call.uni (retval0), 
	vprintf, 
	(
	param0, 
	param1
	);
	ld.param.b32 	%r1072, [retval0];
	} // callseq 78
	ld.volatile.shared.u32 	%r1074, [%r1052+28];
	st.local.u32 	[%rd4], %r1074;
	{ // callseq 79, 0
	.param .b64 param0;
	st.param.b64 	[param0], %rd141;
	.param .b64 param1;
	st.param.b64 	[param1], %rd28;
	.param .b32 retval0;
	call.uni (retval0), 
	vprintf, 
	(
	param0, 
	param1
	);
	ld.param.b32 	%r1075, [retval0];
	} // callseq 79
	add.s32 	%r3377, %r3377, 8;
	setp.ne.s32 	%p76, %r3377, %r3379;
	@%p76 bra 	$L__BB0_94;
$L__BB0_95:
	setp.eq.s32 	%p77, %r97, 0;
	@%p77 bra 	$L__BB0_103;
	and.b32  	%r102, %r2, 3;
	setp.lt.u32 	%p78, %r97, 4;
	@%p78 bra 	$L__BB0_98;
	add.s32 	%r1077, %r3379, %r2;
	shl.b32 	%r1078, %r1077, 2;
	mov.u32 	%r1079, _ZZ3GPUPViPiS1_S0_iiiiiiiiiiiiiiiiiE5table;
	add.s32 	%r1080, %r1079, %r1078;
	ld.volatile.shared.u32 	%r1081, [%r1080];
	st.local.u32 	[%rd4], %r1081;
	mov.u64 	%rd143, $str$1;
	cvta.global.u64 	%rd144, %rd143;
	{ // callseq 80, 0
	.param .b64 param0;
	st.param.b64 	[param0], %rd144;
	.param .b64 param1;
	st.param.b64 	[param1], %rd28;
	.param .b32 retval0;
	call.uni (retval0), 
	vprintf, 
	(
	param0, 
	param1
	);
	ld.param.b32 	%r1082, [retval0];
	} // callseq 80
	ld.volatile.shared.u32 	%r1084, [%r1080+4];
	st.local.u32 	[%rd4], %r1084;
	{ // callseq 81, 0
	.param .b64 param0;
	st.param.b64 	[param0], %rd144;
	.param .b64 param1;
	st.param.b64 	[param1], %rd28;
	.param .b32 retval0;
	call.uni (retval0), 
	vprintf, 
	(
	param0, 
	param1
	);
	ld.param.b32 	%r1085, [retval0];
	} // callseq 81
	ld.volatile.shared.u32 	%r1087, [%r1080+8];
	st.local.u32 	[%rd4], %r1087;
	{ // callseq 82, 0
	.param .b64 param0;
	st.param.b64 	[param0], %rd144;
	.param .b64 param1;
	st.param.b64 	[param1], %rd28;
	.param .b32 retval0;
	call.uni (retval0), 
	vprintf, 
	(
	param0, 
	param1
	);
	ld.param.b32 	%r1088, [retval0];
	} // callseq 82
	ld.volatile.shared.u32 	%r1090, [%r1080+12];
	st.local.u32 	[%rd4], %r1090;
	{ // callseq 83, 0
	.param .b64 param0;
	st.param.b64 	[param0], %rd144;
	.param .b64 param1;
	st.param.b64 	[param1], %rd28;
	.param .b32 retval0;
	call.uni (retval0), 
	vprintf, 
	(
	param0, 
	param1
	);
	ld.param.b32 	%r1091, [retval0];
	} // callseq 83
	add.s32 	%r3379, %r3379, 4;
$L__BB0_98:
	setp.eq.s32 	%p79, %r102, 0;
	@%p79 bra 	$L__BB0_103;
	setp.eq.s32 	%p80, %r102, 1;
	@%p80 bra 	$L__BB0_101;
	add.s32 	%r1093, %r3379, %r2;
	shl.b32 	%r1094, %r1093, 2;
	mov.u32 	%r1095, _ZZ3GPUPViPiS1_S0_iiiiiiiiiiiiiiiiiE5table;
	add.s32 	%r1096, %r1095, %r1094;
	ld.volatile.shared.u32 	%r1097, [%r1096];
	st.local.u32 	[%rd4], %r1097;
	mov.u64 	%rd146, $str$1;
	cvta.global.u64 	%rd147, %rd146;
	{ // callseq 84, 0
	.param .b64 param0;
	st.param.b64 	[param0], %rd147;
	.param .b64 param1;
	st.param.b64 	[param1], %rd28;
	.param .b32 retval0;
	call.uni (retval0), 
	vprintf, 
	(
	param0, 
	param1
	);
	ld.param.b32 	%r1098, [retval0];
	} // callseq 84
	ld.volatile.shared.u32 	%r1100, [%r1096+4];
	st.local.u32 	[%rd4], %r1100;
	{ // callseq 85, 0
	.param .b64 param0;
	st.param.b64 	[param0], %rd147;
	.param .b64 param1;
	st.param.b64 	[param1], %rd28;
	.param .b32 retval0;
	call.uni (retval0), 
	vprintf, 
	(
	param0, 
	param1
	);
	ld.param.b32 	%r1101, [retval0];
	} // callseq 85
	add.s32 	%r3379, %r3379, 2;
$L__BB0_101:
	and.b32  	%r1103, %r2, 1;
	setp.eq.b32 	%p81, %r1103, 1;
	not.pred 	%p82, %p81;
	@%p82 bra 	$L__BB0_103;
	add.s32 	%r1104, %r3379, %r2;
	shl.b32 	%r1105, %r1104, 2;
	mov.u32 	%r1106, _ZZ3GPUPViPiS1_S0_iiiiiiiiiiiiiiiiiE5table;
	add.s32 	%r1107, %r1106, %r1105;
	ld.volatile.shared.u32 	%r1108, [%r1107];
	st.local.u32 	[%rd4], %r1108;
	mov.u64 	%rd149, $str$1;
	cvta.global.u64 	%rd150, %rd149;
	{ // callseq 86, 0
	.param .b64 param0;
	st.param.b64 	[param0], %rd150;
	.param .b64 param1;
	st.param.b64 	[param1], %rd28;
	.param .b32 retval0;
	call.uni (retval0), 
	vprintf, 
	(
	param0, 
	param1
	);
	ld.param.b32 	%r1109, [retval0];
	} // callseq 86
$L__BB0_103:
	setp.lt.u32 	%p83, %r96, 7;
	mov.u64 	%rd152, $str$2;
	cvta.global.u64 	%rd153, %rd152;
	{ // callseq 87, 0
	.param .b64 param0;
	st.param.b64 	[param0], %rd153;
	.param .b64 param1;
	st.param.b64 	[param1], 0;
	.param .b32 retval0;
	call.uni (retval0), 
	vprintf, 
	(
	param0, 
	param1
	);
	ld.param.b32 	%r1112, [retval0];
	} // callseq 87
	add.s32 	%r1114, %r3, -1;
	mul.lo.s32 	%r107, %r1114, %r2;
	mov.b32 	%r3383, 0;
	@%p83 bra 	$L__BB0_106;
	and.b32  	%r3383, %r2, 2147483640;
	mov.b32 	%r3381, 0;
	mov.u64 	%rd154, $str$1;
$L__BB0_105:
	.pragma "nounroll";
	add.s32 	%r1116, %r3381, %r107;
	shl.b32 	%r1117, %r1116, 2;
	mov.u32 	%r1118, _ZZ3GPUPViPiS1_S0_iiiiiiiiiiiiiiiiiE5table;
	add.s32 	%r1119, %r1118, %r1117;
	ld.volatile.shared.u32 	%r1120, [%r1119];
	st.local.u32 	[%rd4], %r1120;
	cvta.global.u64 	%rd155, %rd154;
	{ // callseq 88, 0
	.param .b64 param0;
	st.param.b64 	[param0], %rd155;
	.param .b64 param1;
	st.param.b64 	[param1], %rd28;
	.param .b32 retval0;
	call.uni (retval0), 
	vprintf, 
	(
	param0, 
	param1
	);
	ld.param.b32 	%r1121, [retval0];
	} // callseq 88
	ld.volatile.shared.u32 	%r1123, [%r1119+4];
	st.local.u32 	[%rd4], %r1123;
	{ // callseq 89, 0
	.param .b64 param0;
	st.param.b64 	[param0], %rd155;
	.param .b64 param1;
	st.param.b64 	[param1], %rd28;
	.param .b32 retval0;
	call.uni (retval0), 
	vprintf, 
	(
	param0, 
	param1
	);
	ld.param.b32 	%r1124, [retval0];
	} // callseq 89
	ld.volatile.shared.u32 	%r1126, [%r1119+8];
	st.local.u32 	[%rd4], %r1126;
	{ // callseq 90, 0
	.param .b64 param0;
	st.param.b64 	[param0], %rd155;
	.param .b64 param1;
	st.param.b64 	[param1], %rd28;
	.param .b32 retval0;
	call.uni (retval0), 
	vprintf, 
	(
	param0, 
	param1
	);
	ld.param.b32 	%r1127, [retval0];
	} // callseq 90
	ld.volatile.shared.u32 	%r1129, [%r1119+12];
	st.local.u32 	[%rd4], %r1129;
	{ // callseq 91, 0
	.param .b64 param0;
	st.param.b64 	[param0], %rd155;
	.param .b64 param1;
	st.param.b64 	[param1], %rd28;
	.param .b32 retval0;
	call.uni (retval0), 
	vprintf, 
	(
	param0, 
	param1
	);
	ld.param.b32 	%r1130, [retval0];
	} // callseq 91
	ld.volatile.shared.u32 	%r1132, [%r1119+16];
	st.local.u32 	[%rd4], %r1132;
	{ // callseq 92, 0
	.param .b64 param0;
	st.param.b64 	[param0], %rd155;
	.param .b64 param1;
	st.param.b64 	[param1], %rd28;
	.param .b32 retval0;
	call.uni (retval0), 
	vprintf, 
	(
	param0, 
	param1
	);
	ld.param.b32 	%r1133, [retval0];
	} // callseq 92
	ld.volatile.shared.u32 	%r1135, [%r1119+20];
	st.local.u32 	[%rd4], %r1135;
	{ // callseq 93, 0
	.param .b64 param0;
	st.param.b64 	[param0], %rd155;
	.param .b64 param1;
	st.param.b64 	[param1], %rd28;
	.param .b32 retval0;
	call.uni (retval0), 
	vprintf, 
	(
	param0, 
	param1
	);
	ld.param.b32 	%r1136, [retval0];
	} // callseq 93
	ld.volatile.shared.u32 	%r1138, [%r1119+24];
	st.local.u32 	[%rd4], %r1138;
	{ // callseq 94, 0
	.param .b64 param0;
	st.param.b64 	[param0], %rd155;
	.param .b64 param1;
	st.param.b64 	[param1], %rd28;
	.param .b32 retval0;
	call.uni (retval0), 
	vprintf, 
	(
	param0, 
	param1
	);
	ld.param.b32 	%r1139, [retval0];
	} // callseq 94
	ld.volatile.shared.u32 	%r1141, [%r1119+28];
	st.local.u32 	[%rd4], %r1141;
	{ // callseq 95, 0
	.param .b64 param0;
	st.param.b64 	[param0], %rd155;
	.param .b64 param1;
	st.param.b64 	[param1], %rd28;
	.param .b32 retval0;
	call.uni (retval0), 
	vprintf, 
	(
	param0, 
	param1
	);
	ld.param.b32 	%r1142, [retval0];
	} // callseq 95
	add.s32 	%r3381, %r3381, 8;
	setp.ne.s32 	%p84, %r3381, %r3383;
	@%p84 bra 	$L__BB0_105;
$L__BB0_106:
	setp.eq.s32 	%p85, %r97, 0;
	@%p85 bra 	$L__BB0_115;
	and.b32  	%r112, %r2, 3;
	setp.lt.u32 	%p86, %r97, 4;
	@%p86 bra 	$L__BB0_109;
	add.s32 	%r1144, %r3383, %r107;
	shl.b32 	%r1145, %r1144, 2;
	mov.u32 	%r1146, _ZZ3GPUPViPiS1_S0_iiiiiiiiiiiiiiiiiE5table;
	add.s32 	%r1147, %r1146, %r1145;
	ld.volatile.shared.u32 	%r1148, [%r1147];
	st.local.u32 	[%rd4], %r1148;
	mov.u64 	%rd157, $str$1;
	cvta.global.u64 	%rd158, %rd157;
	{ // callseq 96, 0
	.param .b64 param0;
	st.param.b64 	[param0], %rd158;
	.param .b64 param1;
	st.param.b64 	[param1], %rd28;
	.param .b32 retval0;
	call.uni (retval0), 
	vprintf, 
	(
	param0, 
	param1
	);
	ld.param.b32 	%r1149, [retval0];
	} // callseq 96
	ld.volatile.shared.u32 	%r1151, [%r1147+4];
	st.local.u32 	[%rd4], %r1151;
	{ // callseq 97, 0
	.param .b64 param0;
	st.param.b64 	[param0], %rd158;
	.param .b64 param1;
	st.param.b64 	[param1], %rd28;
	.param .b32 retval0;
	call.uni (retval0), 
	vprintf, 
	(
	param0, 
	param1
	);
	ld.param.b32 	%r1152, [retval0];
	} // callseq 97
	ld.volatile.shared.u32 	%r1154, [%r1147+8];
	st.local.u32 	[%rd4], %r1154;
	{ // callseq 98, 0
	.param .b64 param0;
	st.param.b64 	[param0], %rd158;
	.param .b64 param1;
	st.param.b64 	[param1], %rd28;
	.param .b32 retval0;
	call.uni (retval0), 
	vprintf, 
	(
	param0, 
	param1
	);
	ld.param.b32 	%r1155, [retval0];
	} // callseq 98
	ld.volatile.shared.u32 	%r1157, [%r1147+12];
	st.local.u32 	[%rd4], %r1157;
	{ // callseq 99, 0
	.param .b64 param0;
	st.param.b64 	[param0], %rd158;
	.param .b64 param1;
	st.param.b64 	[param1], %rd28;
	.param .b32 retval0;
	call.uni (retval0), 
	vprintf, 
	(
	param0, 
	param1
	);
	ld.param.b32 	%r1158, [retval0];
	} // callseq 99
	add.s32 	%r3383, %r3383, 4;
$L__BB0_109:
	setp.eq.s32 	%p87, %r112, 0;
	@%p87 bra 	$L__BB0_115;
	setp.eq.s32 	%p88, %r112, 1;
	@%p88 bra 	$L__BB0_112;
	add.s32 	%r1160, %r3383, %r107;
	shl.b32 	%r1161, %r1160, 2;
	mov.u32 	%r1162, _ZZ3GPUPViPiS1_S0_iiiiiiiiiiiiiiiiiE5table;
	add.s32 	%r1163, %r1162, %r1161;
	ld.volatile.shared.u32 	%r1164, [%r1163];
	st.local.u32 	[%rd4], %r1164;
	mov.u64 	%rd160, $str$1;
	cvta.global.u64 	%rd161, %rd160;
	{ // callseq 100, 0
	.param .b64 param0;
	st.param.b64 	[param0], %rd161;
	.param .b64 param1;
	st.param.b64 	[param1], %rd28;
	.param .b32 retval0;
	call.uni (retval0), 
	vprintf, 
	(
	param0, 
	param1
	);
	ld.param.b32 	%r1165, [retval0];
	} // callseq 100
	ld.volatile.shared.u32 	%r1167, [%r1163+4];
	st.local.u32 	[%rd4], %r1167;
	{ // callseq 101, 0
	.param .b64 param0;
	st.param.b64 	[param0], %rd161;
	.param .b64 param1;
	st.param.b64 	[param1], %rd28;
	.param .b32 retval0;
	call.uni (retval0), 
	vprintf, 
	(
	param0, 
	param1
	);
	ld.param.b32 	%r1168, [retval0];
	} // callseq 101
	add.s32 	%r3383, %r3383, 2;
$L__BB0_112:
	and.b32  	%r1170, %r2, 1;
	setp.eq.b32 	%p89, %r1170, 1;
	not.pred 	%p90, %p89;
	@%p90 bra 	$L__BB0_115;
	add.s32 	%r1171, %r3383, %r107;
	shl.b32 	%r1172, %r1171, 2;
	mov.u32 	%r1173, _ZZ3GPUPViPiS1_S0_iiiiiiiiiiiiiiiiiE5table;
	add.s32 	%r1174, %r1173, %r1172;
	ld.volatile.shared.u32 	%r1175, [%r1174];
	st.local.u32 	[%rd4], %r1175;
	mov.u64 	%rd163, $str$1;
	cvta.global.u64 	%rd164, %rd163;
	{ // callseq 102, 0
	.param .b64 param0;
	st.param.b64 	[param0], %rd164;
	.param .b64 param1;
	st.param.b64 	[param1], %rd28;
	.param .b32 retval0;
	call.uni (retval0), 
	vprintf, 
	(
	param0, 
	param1
	);
	ld.param.b32 	%r1176, [retval0];
	} // callseq 102
	bra.uni 	$L__BB0_115;
$L__BB0_114:
	mov.u64 	%rd138, $str$2;
	cvta.global.u64 	%rd139, %rd138;
	{ // callseq 71, 0
	.param .b64 param0;
	st.param.b64 	[param0], %rd139;
	.param .b64 param1;
	st.param.b64 	[param1], 0;
	.param .b32 retval0;
	call.uni (retval0), 
	vprintf, 
	(
	param0, 
	param1
	);
	ld.param.b32 	%r1045, [retval0];
	} // callseq 71
$L__BB0_115:
	mov.u64 	%rd166, $str$2;
	cvta.global.u64 	%rd167, %rd166;
	{ // callseq 103, 0
	.param .b64 param0;
	st.param.b64 	[param0], %rd167;
	.param .b64 param1;
	st.param.b64 	[param1], 0;
	.param .b32 retval0;
	call.uni (retval0), 
	vprintf, 
	(
	param0, 
	param1
	);
	ld.param.b32 	%r1178, [retval0];
	} // callseq 103
	{ // callseq 104, 0
	.param .b64 param0;
	st.param.b64 	[param0], %rd167;
	.param .b64 param1;
	st.param.b64 	[param1], 0;
	.param .b32 retval0;
	call.uni (retval0), 
	vprintf, 
	(
	param0, 
	param1
	);
	ld.param.b32 	%r1180, [retval0];
	} // callseq 104
$L__BB0_116:
	@%p27 bra 	$L__BB0_128;
	and.b32  	%r117, %r3, 7;
	setp.lt.u32 	%p92, %r3, 8;
	mov.u32 	%r3388, %r1;
	@%p92 bra 	$L__BB0_120;
	and.b32  	%r118, %r3, 2147483640;
	mov.b32 	%r3387, 0;
	mov.u32 	%r1184, _ZZ3GPUPViPiS1_S0_iiiiiiiiiiiiiiiiiE5table;
	shl.b32 	%r1187, %r2, 2;
	mul.wide.s32 	%rd170, %r599, 4;
	mov.u32 	%r3388, %r1;
$L__BB0_119:
	.pragma "nounroll";
	shl.b32 	%r1183, %r3388, 2;
	add.s32 	%r1185, %r1184, %r1183;
	ld.volatile.shared.u32 	%r1186, [%r1185];
	mul.wide.s32 	%rd168, %r3389, 4;
	add.s64 	%rd169, %rd3, %rd168;
	st.volatile.global.u32 	[%rd169], %r1186;
	add.s32 	%r1188, %r1185, %r1187;
	ld.volatile.shared.u32 	%r1189, [%r1188];
	add.s64 	%rd171, %rd169, %rd170;
	st.volatile.global.u32 	[%rd171], %r1189;
	add.s32 	%r1190, %r1188, %r1187;
	ld.volatile.shared.u32 	%r1191, [%r1190];
	add.s64 	%rd172, %rd171, %rd170;
	st.volatile.global.u32 	[%rd172], %r1191;
	add.s32 	%r1192, %r1190, %r1187;
	ld.volatile.shared.u32 	%r1193, [%r1192];
	add.s64 	%rd173, %rd172, %rd170;
	st.volatile.global.u32 	[%rd173], %r1193;
	add.s32 	%r1194, %r1192, %r1187;
	ld.volatile.shared.u32 	%r1195, [%r1194];
	add.s64 	%rd174, %rd173, %rd170;
	st.volatile.global.u32 	[%rd174], %r1195;
	add.s32 	%r1196, %r1194, %r1187;
	ld.volatile.shared.u32 	%r1197, [%r1196];
	add.s64 	%rd175, %rd174, %rd170;
	st.volatile.global.u32 	[%rd175], %r1197;
	add.s32 	%r1198, %r1196, %r1187;
	ld.volatile.shared.u32 	%r1199, [%r1198];
	add.s64 	%rd176, %rd175, %rd170;
	st.volatile.global.u32 	[%rd176], %r1199;
	add.s32 	%r1200, %r1198, %r1187;
	ld.volatile.shared.u32 	%r1201, [%r1200];
	add.s64 	%rd177, %rd176, %rd170;
	st.volatile.global.u32 	[%rd177], %r1201;
	shl.b32 	%r1202, %r599, 3;
	add.s32 	%r3389, %r1202, %r3389;
	shl.b32 	%r1203, %r2, 3;
	add.s32 	%r3388, %r1203, %r3388;
	add.s32 	%r3387, %r3387, 8;
	setp.ne.s32 	%p93, %r3387, %r118;
	@%p93 bra 	$L__BB0_119;
$L__BB0_120:
	setp.eq.s32 	%p94, %r117, 0;
	@%p94 bra 	$L__BB0_128;
	and.b32  	%r127, %r3, 3;
	setp.lt.u32 	%p95, %r117, 4;
	@%p95 bra 	$L__BB0_123;
	shl.b32 	%r1204, %r3388, 2;
	mov.u32 	%r1205, _ZZ3GPUPViPiS1_S0_iiiiiiiiiiiiiiiiiE5table;
	add.s32 	%r1206, %r1205, %r1204;
	ld.volatile.shared.u32 	%r1207, [%r1206];
	mul.wide.s32 	%rd178, %r3389, 4;
	add.s64 	%rd179, %rd3, %rd178;
	st.volatile.global.u32 	[%rd179], %r1207;
	shl.b32 	%r1208, %r2, 2;
	add.s32 	%r1209, %r1206, %r1208;
	ld.volatile.shared.u32 	%r1210, [%r1209];
	mul.wide.s32 	%rd180, %r599, 4;
	add.s64 	%rd181, %rd179, %rd180;
	st.volatile.global.u32 	[%rd181], %r1210;
	add.s32 	%r1211, %r1209, %r1208;
	ld.volatile.shared.u32 	%r1212, [%r1211];
	add.s64 	%rd182, %rd181, %rd180;
	st.volatile.global.u32 	[%rd182], %r1212;
	add.s32 	%r1213, %r1211, %r1208;
	ld.volatile.shared.u32 	%r1214, [%r1213];
	add.s64 	%rd183, %rd182, %rd180;
	st.volatile.global.u32 	[%rd183], %r1214;
	shl.b32 	%r1215, %r599, 2;
	add.s32 	%r3389, %r1215, %r3389;
	add.s32 	%r3388, %r1208, %r3388;
$L__BB0_123:
	setp.eq.s32 	%p96, %r127, 0;
	@%p96 bra 	$L__BB0_128;
	setp.eq.s32 	%p97, %r127, 1;
	@%p97 bra 	$L__BB0_126;
	shl.b32 	%r1216, %r3388, 2;
	mov.u32 	%r1217, _ZZ3GPUPViPiS1_S0_iiiiiiiiiiiiiiiiiE5table;
	add.s32 	%r1218, %r1217, %r1216;
	ld.volatile.shared.u32 	%r1219, [%r1218];
	mul.wide.s32 	%rd184, %r3389, 4;
	add.s64 	%rd185, %rd3, %rd184;
	st.volatile.global.u32 	[%rd185], %r1219;
	shl.b32 	%r1220, %r2, 2;
	add.s32 	%r1221, %r1218, %r1220;
	ld.volatile.shared.u32 	%r1222, [%r1221];
	mul.wide.s32 	%rd186, %r599, 4;
	add.s64 	%rd187, %rd185, %rd186;
	st.volatile.global.u32 	[%rd187], %r1222;
	shl.b32 	%r1223, %r599, 1;
	add.s32 	%r3389, %r3389, %r1223;
	shl.b32 	%r1224, %r2, 1;
	add.s32 	%r3388, %r3388, %r1224;
$L__BB0_126:
	and.b32  	%r1225, %r3, 1;
	setp.eq.b32 	%p98, %r1225, 1;
	not.pred 	%p99, %p98;
	@%p99 bra 	$L__BB0_128;
	shl.b32 	%r1226, %r3388, 2;
	mov.u32 	%r1227, _ZZ3GPUPViPiS1_S0_iiiiiiiiiiiiiiiiiE5table;
	add.s32 	%r1228, %r1227, %r1226;
	ld.volatile.shared.u32 	%r1229, [%r1228];
	mul.wide.s32 	%rd188, %r3389, 4;
	add.s64 	%rd189, %rd3, %rd188;
	st.volatile.global.u32 	[%rd189], %r1229;
$L__BB0_128:
	setp.ne.s32 	%p100, %r1, 32;
	membar.cta;
	bar.sync 	0;
	ld.global.u32 	%r1230, [row];
	setp.ne.s32 	%p101, %r592, %r1230;
	or.pred  	%p102, %p100, %p101;
	@%p102 bra 	$L__BB0_156;
	mov.b32 	%r1232, 1;
	st.local.v2.u32 	[%rd4], {%r592, %r1232};
	st.local.u32 	[%rd4+8], %r593;
	mov.u64 	%rd190, $str$5;
	cvta.global.u64 	%rd191, %rd190;
	{ // callseq 105, 0
	.param .b64 param0;
	st.param.b64 	[param0], %rd191;
	.param .b64 param1;
	st.param.b64 	[param1], %rd28;
	.param .b32 retval0;
	call.uni (retval0), 
	vprintf, 
	(
	param0, 
	param1
	);
	ld.param.b32 	%r1233, [retval0];
	} // callseq 105
	setp.lt.s32 	%p103, %r2, 1;
	@%p103 bra 	$L__BB0_154;
	add.s32 	%r136, %r599, %r593;
	add.s32 	%r137, %r2, -1;
	and.b32  	%r138, %r2, 15;
	setp.lt.u32 	%p104, %r137, 15;
	mov.b32 	%r3396, 0;
	@%p104 bra 	$L__BB0_133;
	and.b32  	%r3396, %r2, 2147483632;
	mov.b32 	%r3394, 0;
	mov.u64 	%rd197, $str$1;
$L__BB0_132:
	.pragma "nounroll";
	add.s32 	%r1239, %r136, %r3394;
	mul.wide.s32 	%rd195, %r1239, 4;
	add.s64 	%rd196, %rd3, %rd195;
	ld.volatile.global.u32 	%r1240, [%rd196];
	st.local.u32 	[%rd4], %r1240;
	cvta.global.u64 	%rd198, %rd197;
	{ // callseq 107, 0
	.param .b64 param0;
	st.param.b64 	[param0], %rd198;
	.param .b64 param1;
	st.param.b64 	[param1], %rd28;
	.param .b32 retval0;
	call.uni (retval0), 
	vprintf, 
	(
	param0, 
	param1
	);
	ld.param.b32 	%r1241, [retval0];
	} // callseq 107
	ld.volatile.global.u32 	%r1243, [%rd196+4];
	st.local.u32 	[%rd4], %r1243;
	{ // callseq 108, 0
	.param .b64 param0;
	st.param.b64 	[param0], %rd198;
	.param .b64 param1;
	st.param.b64 	[param1], %rd28;
	.param .b32 retval0;
	call.uni (retval0), 
	vprintf, 
	(
	param0, 
	param1
	);
	ld.param.b32 	%r1244, [retval0];
	} // callseq 108
	ld.volatile.global.u32 	%r1246, [%rd196+8];
	st.local.u32 	[%rd4], %r1246;
	{ // callseq 109, 0
	.param .b64 param0;
	st.param.b64 	[param0], %rd198;
	.param .b64 param1;
	st.param.b64 	[param1], %rd28;
	.param .b32 retval0;
	call.uni (retval0), 
	vprintf, 
	(
	param0, 
	param1
	);
	ld.param.b32 	%r1247, [retval0];
	} // callseq 109
	ld.volatile.global.u32 	%r1249, [%rd196+12];
	st.local.u32 	[%rd4], %r1249;
	{ // callseq 110, 0
	.param .b64 param0;
	st.param.b64 	[param0], %rd198;
	.param .b64 param1;
	st.param.b64 	[param1], %rd28;
	.param .b32 retval0;
	call.uni (retval0), 
	vprintf, 
	(
	param0, 
	param1
	);
	ld.param.b32 	%r1250, [retval0];
	} // callseq 110
	ld.volatile.global.u32 	%r1252, [%rd196+16];
	st.local.u32 	[%rd4], %r1252;
	{ // callseq 111, 0
	.param .b64 param0;
	st.param.b64 	[param0], %rd198;
	.param .b64 param1;
	st.param.b64 	[param1], %rd28;
	.param .b32 retval0;
	call.uni (retval0), 
	vprintf, 
	(
	param0, 
	param1
	);
	ld.param.b32 	%r1253, [retval0];
	} // callseq 111
	ld.volatile.global.u32 	%r1255, [%rd196+20];
	st.local.u32 	[%rd4], %r1255;
	{ // callseq 112, 0
	.param .b64 param0;
	st.param.b64 	[param0], %rd198;
	.param .b64 param1;
	st.param.b64 	[param1], %rd28;
	.param .b32 retval0;
	call.uni (retval0), 
	vprintf, 
	(
	param0, 
	param1
	);
	ld.param.b32 	%r1256, [retval0];
	} // callseq 112
	ld.volatile.global.u32 	%r1258, [%rd196+24];
	st.local.u32 	[%rd4], %r1258;
	{ // callseq 113, 0
	.param .b64 param0;
	st.param.b64 	[param0], %rd198;
	.param .b64 param1;
	st.param.b64 	[param1], %rd28;
	.param .b32 retval0;
	call.uni (retval0), 
	vprintf, 
	(
	param0, 
	param1
	);
	ld.param.b32 	%r1259, [retval0];
	} // callseq 113
	ld.volatile.global.u32 	%r1261, [%rd196+28];
	st.local.u32 	[%rd4], %r1261;
	{ // callseq 114, 0
	.param .b64 param0;
	st.param.b64 	[param0], %rd198;
	.param .b64 param1;
	st.param.b64 	[param1], %rd28;
	.param .b32 retval0;
	call.uni (retval0), 
	vprintf, 
	(
	param0, 
	param1
	);
	ld.param.b32 	%r1262, [retval0];
	} // callseq 114
	ld.volatile.global.u32 	%r1264, [%rd196+32];
	st.local.u32 	[%rd4], %r1264;
	{ // callseq 115, 0
	.param .b64 param0;
	st.param.b64 	[param0], %rd198;
	.param .b64 param1;
	st.param.b64 	[param1], %rd28;
	.param .b32 retval0;
	call.uni (retval0), 
	vprintf, 
	(
	param0, 
	param1
	);
	ld.param.b32 	%r1265, [retval0];
	} // callseq 115
	ld.volatile.global.u32 	%r1267, [%rd196+36];
	st.local.u32 	[%rd4], %r1267;
	{ // callseq 116, 0
	.param .b64 param0;
	st.param.b64 	[param0], %rd198;
	.param .b64 param1;
	st.param.b64 	[param1], %rd28;
	.param .b32 retval0;
	call.uni (retval0), 
	vprintf, 
	(
	param0, 
	param1
	);
	ld.param.b32 	%r1268, [retval0];
	} // callseq 116
	ld.volatile.global.u32 	%r1270, [%rd196+40];
	st.local.u32 	[%rd4], %r1270;
	{ // callseq 117, 0
	.param .b64 param0;
	st.param.b64 	[param0], %rd198;
	.param .b64 param1;
	st.param.b64 	[param1], %rd28;
	.param .b32 retval0;
	call.uni (retval0), 
	vprintf, 
	(
	param0, 
	param1
	);
	ld.param.b32 	%r1271, [retval0];
	} // callseq 117
	ld.volatile.global.u32 	%r1273, [%rd196+44];
	st.local.u32 	[%rd4], %r1273;
	{ // callseq 118, 0
	.param .b64 param0;
	st.param.b64 	[param0], %rd198;
	.param .b64 param1;
	st.param.b64 	[param1], %rd28;
	.param .b32 retval0;
	call.uni (retval0), 
	vprintf, 
	(
	param0, 
	param1
	);
	ld.param.b32 	%r1274, [retval0];
	} // callseq 118
	ld.volatile.global.u32 	%r1276, [%rd196+48];
	st.local.u32 	[%rd4], %r1276;
	{ // callseq 119, 0
	.param .b64 param0;
	st.param.b64 	[param0], %rd198;
	.param .b64 param1;
	st.param.b64 	[param1], %rd28;
	.param .b32 retval0;
	call.uni (retval0), 
	vprintf, 
	(
	param0, 
	param1
	);
	ld.param.b32 	%r1277, [retval0];
	} // callseq 119
	ld.volatile.global.u32 	%r1279, [%rd196+52];
	st.local.u32 	[%rd4], %r1279;
	{ // callseq 120, 0
	.param .b64 param0;
	st.param.b64 	[param0], %rd198;
	.param .b64 param1;
	st.param.b64 	[param1], %rd28;
	.param .b32 retval0;
	call.uni (retval0), 
	vprintf, 
	(
	param0, 
	param1
	);
	ld.param.b32 	%r1280, [retval0];
	} // callseq 120
	ld.volatile.global.u32 	%r1282, [%rd196+56];
	st.local.u32 	[%rd4], %r1282;
	{ // callseq 121, 0
	.param .b64 param0;
	st.param.b64 	[param0], %rd198;
	.param .b64 param1;
	st.param.b64 	[param1], %rd28;
	.param .b32 retval0;
	call.uni (retval0), 
	vprintf, 
	(
	param0, 
	param1
	);
	ld.param.b32 	%r1283, [retval0];
	} // callseq 121
	ld.volatile.global.u32 	%r1285, [%rd196+60];
	st.local.u32 	[%rd4], %r1285;
	{ // callseq 122, 0
	.param .b64 param0;
	st.param.b64 	[param0], %rd198;
	.param .b64 param1;
	st.param.b64 	[param1], %rd28;
	.param .b32 retval0;
	call.uni (retval0), 
	vprintf, 
	(
	param0, 
	param1
	);
	ld.param.b32 	%r1286, [retval0];
	} // callseq 122
	add.s32 	%r3394, %r3394, 16;
	setp.ne.s32 	%p105, %r3394, %r3396;
	@%p105 bra 	$L__BB0_132;
$L__BB0_133:
	setp.eq.s32 	%p106, %r138, 0;
	@%p106 bra 	$L__BB0_142;
	and.b32  	%r143, %r2, 7;
	setp.lt.u32 	%p107, %r138, 8;
	@%p107 bra 	$L__BB0_136;
	add.s32 	%r1288, %r136, %r3396;
	mul.wide.s32 	%rd200, %r1288, 4;
	add.s64 	%rd201, %rd3, %rd200;
	ld.volatile.global.u32 	%r1289, [%rd201];
	st.local.u32 	[%rd4], %r1289;
	mov.u64 	%rd202, $str$1;
	cvta.global.u64 	%rd203, %rd202;
	{ // callseq 123, 0
	.param .b64 param0;
	st.param.b64 	[param0], %rd203;
	.param .b64 param1;
	st.param.b64 	[param1], %rd28;
	.param .b32 retval0;
	call.uni (retval0), 
	vprintf, 
	(
	param0, 
	param1
	);
	ld.param.b32 	%r1290, [retval0];
	} // callseq 123
	ld.volatile.global.u32 	%r1292, [%rd201+4];
	st.local.u32 	[%rd4], %r1292;
	{ // callseq 124, 0
	.param .b64 param0;
	st.param.b64 	[param0], %rd203;
	.param .b64 param1;
	st.param.b64 	[param1], %rd28;
	.param .b32 retval0;
	call.uni (retval0), 
	vprintf, 
	(
	param0, 
	param1
	);
	ld.param.b32 	%r1293, [retval0];
	} // callseq 124
	ld.volatile.global.u32 	%r1295, [%rd201+8];
	st.local.u32 	[%rd4], %r1295;
	{ // callseq 125, 0
	.param .b64 param0;
	st.param.b64 	[param0], %rd203;
	.param .b64 param1;
	st.param.b64 	[param1], %rd28;
	.param .b32 retval0;
	call.uni (retval0), 
	vprintf, 
	(
	param0, 
	param1
	);
	ld.param.b32 	%r1296, [retval0];
	} // callseq 125
	ld.volatile.global.u32 	%r1298, [%rd201+12];
	st.local.u32 	[%rd4], %r1298;
	{ // callseq 126, 0
	.param .b64 param0;
	st.param.b64 	[param0], %rd203;
	.param .b64 param1;
	st.param.b64 	[param1], %rd28;
	.param .b32 retval0;
	call.uni (retval0), 
	vprintf, 
	(
	param0, 
	param1
	);
	ld.param.b32 	%r1299, [retval0];
	} // callseq 126
	ld.volatile.global.u32 	%r1301, [%rd201+16];
	st.local.u32 	[%rd4], %r1301;
	{ // callseq 127, 0
	.param .b64 param0;
	st.param.b64 	[param0], %rd203;
	.param .b64 param1;
	st.param.b64 	[param1], %rd28;
	.param .b32 retval0;
	call.uni (retval0), 
	vprintf, 
	(
	param0, 
	param1
	);
	ld.param.b32 	%r1302, [retval0];
	} // callseq 127
	ld.volatile.global.u32 	%r1304, [%rd201+20];
	st.local.u32 	[%rd4], %r1304;
	{ // callseq 128, 0
	.param .b64 param0;
	st.param.b64 	[param0], %rd203;
	.param .b64 param1;
	st.param.b64 	[param1], %rd28;
	.param .b32 retval0;
	call.uni (retval0), 
	vprintf, 
	(
	param0, 
	param1
	);
	ld.param.b32 	%r1305, [retval0];
	} // callseq 128
	ld.volatile.global.u32 	%r1307, [%rd201+24];
	st.local.u32 	[%rd4], %r1307;
	{ // callseq 129, 0
	.param .b64 param0;
	st.param.b64 	[param0], %rd203;
	.param .b64 param1;
	st.param.b64 	[param1], %rd28;
	.param .b32 retval0;
	call.uni (retval0), 
	vprintf, 
	(
	param0, 
	param1
	);
	ld.param.b32 	%r1308, [retval0];
	} // callseq 129
	ld.volatile.global.u32 	%r1310, [%rd201+28];
	st.local.u32 	[%rd4], %r1310;
	{ // callseq 130, 0
	.param .b64 param0;
	st.param.b64 	[param0], %rd203;
	.param .b64 param1;
	st.param.b64 	[param1], %rd28;
	.param .b32 retval0;
	call.uni (retval0), 
	vprintf, 
	(
	param0, 
	param1
	);
	ld.param.b32 	%r1311, [retval0];
	} // callseq 130
	add.s32 	%r3396, %r3396, 8;
$L__BB0_136:
	setp.eq.s32 	%p108, %r143, 0;
	@%p108 bra 	$L__BB0_142;
	and.b32  	%r146, %r2, 3;
	setp.lt.u32 	%p109, %r143, 4;
	@%p109 bra 	$L__BB0_139;
	add.s32 	%r1313, %r136, %r3396;
	mul.wide.s32 	%rd205, %r1313, 4;
	add.s64 	%rd206, %rd3, %rd205;
	ld.volatile.global.u32 	%r1314, [%rd206];
	st.local.u32 	[%rd4], %r1314;
	mov.u64 	%rd207, $str$1;
	cvta.global.u64 	%rd208, %rd207;
	{ // callseq 131, 0
	.param .b64 param0;
	st.param.b64 	[param0], %rd208;
	.param .b64 param1;
	st.param.b64 	[param1], %rd28;
	.param .b32 retval0;
	call.uni (retval0), 
	vprintf, 
	(
	param0, 
	param1
	);
	ld.param.b32 	%r1315, [retval0];
	} // callseq 131
	ld.volatile.global.u32 	%r1317, [%rd206+4];
	st.local.u32 	[%rd4], %r1317;
	{ // callseq 132, 0
	.param .b64 param0;
	st.param.b64 	[param0], %rd208;
	.param .b64 param1;
	st.param.b64 	[param1], %rd28;
	.param .b32 retval0;
	call.uni (retval0), 
	vprintf, 
	(
	param0, 
	param1
	);
	ld.param.b32 	%r1318, [retval0];
	} // callseq 132
	ld.volatile.global.u32 	%r1320, [%rd206+8];
	st.local.u32 	[%rd4], %r1320;
	{ // callseq 133, 0
	.param .b64 param0;
	st.param.b64 	[param0], %rd208;
	.param .b64 param1;
	st.param.b64 	[param1], %rd28;
	.param .b32 retval0;
	call.uni (retval0), 
	vprintf, 
	(
	param0, 
	param1
	);
	ld.param.b32 	%r1321, [retval0];
	} // callseq 133
	ld.volatile.global.u32 	%r1323, [%rd206+12];
	st.local.u32 	[%rd4], %r1323;
	{ // callseq 134, 0
	.param .b64 param0;
	st.param.b64 	[param0], %rd208;
	.param .b64 param1;
	st.param.b64 	[param1], %rd28;
	.param .b32 retval0;
	call.uni (retval0), 
	vprintf, 
	(
	param0, 
	param1
	);
	ld.param.b32 	%r1324, [retval0];
	} // callseq 134
	add.s32 	%r3396, %r3396, 4;
$L__BB0_139:
	setp.eq.s32 	%p110, %r146, 0;
	@%p110 bra 	$L__BB0_142;
	mov.b32 	%r3399, 0;
	mov.u64 	%rd212, $str$1;
$L__BB0_141:
	.pragma "nounroll";
	add.s32 	%r1327, %r136, %r3396;
	mul.wide.s32 	%rd210, %r1327, 4;
	add.s64 	%rd211, %rd3, %rd210;
	ld.volatile.global.u32 	%r1328, [%rd211];
	st.local.u32 	[%rd4], %r1328;
	cvta.global.u64 	%rd213, %rd212;
	{ // callseq 135, 0
	.param .b64 param0;
	st.param.b64 	[param0], %rd213;
	.param .b64 param1;
	st.param.b64 	[param1], %rd28;
	.param .b32 retval0;
	call.uni (retval0), 
	vprintf, 
	(
	param0, 
	param1
	);
	ld.param.b32 	%r1329, [retval0];
	} // callseq 135
	add.s32 	%r3396, %r3396, 1;
	add.s32 	%r3399, %r3399, 1;
	setp.ne.s32 	%p111, %r3399, %r146;
	@%p111 bra 	$L__BB0_141;
$L__BB0_142:
	setp.lt.u32 	%p112, %r137, 15;
	mov.u64 	%rd215, $str$2;
	cvta.global.u64 	%rd216, %rd215;
	{ // callseq 136, 0
	.param .b64 param0;
	st.param.b64 	[param0], %rd216;
	.param .b64 param1;
	st.param.b64 	[param1], 0;
	.param .b32 retval0;
	call.uni (retval0), 
	vprintf, 
	(
	param0, 
	param1
	);
	ld.param.b32 	%r1332, [retval0];
	} // callseq 136
	add.s32 	%r1334, %r3, -1;
	mad.lo.s32 	%r153, %r1334, %r599, %r593;
	mov.b32 	%r3402, 0;
	@%p112 bra 	$L__BB0_145;
	and.b32  	%r3402, %r2, 2147483632;
	mov.b32 	%r3400, 0;
	mov.u64 	%rd219, $str$1;
$L__BB0_144:
	.pragma "nounroll";
	add.s32 	%r1336, %r153, %r3400;
	mul.wide.s32 	%rd217, %r1336, 4;
	add.s64 	%rd218, %rd3, %rd217;
	ld.volatile.global.u32 	%r1337, [%rd218];
	st.local.u32 	[%rd4], %r1337;
	cvta.global.u64 	%rd220, %rd219;
	{ // callseq 137, 0
	.param .b64 param0;
	st.param.b64 	[param0], %rd220;
	.param .b64 param1;
	st.param.b64 	[param1], %rd28;
	.param .b32 retval0;
	call.uni (retval0), 
	vprintf, 
	(
	param0, 
	param1
	);
	ld.param.b32 	%r1338, [retval0];
	} // callseq 137
	ld.volatile.global.u32 	%r1340, [%rd218+4];
	st.local.u32 	[%rd4], %r1340;
	{ // callseq 138, 0
	.param .b64 param0;
	st.param.b64 	[param0], %rd220;
	.param .b64 param1;
	st.param.b64 	[param1], %rd28;
	.param .b32 retval0;
	call.uni (retval0), 
	vprintf, 
	(
	param0, 
	param1
	);
	ld.param.b32 	%r1341, [retval0];
	} // callseq 138
	ld.volatile.global.u32 	%r1343, [%rd218+8];
	st.local.u32 	[%rd4], %r1343;
	{ // callseq 139, 0
	.param .b64 param0;
	st.param.b64 	[param0], %rd220;
	.param .b64 param1;
	st.param.b64 	[param1], %rd28;
	.param .b32 retval0;
	call.uni (retval0), 
	vprintf, 
	(
	param0, 
	param1
	);
	ld.param.b32 	%r1344, [retval0];
	} // callseq 139
	ld.volatile.global.u32 	%r1346, [%rd218+12];
	st.local.u32 	[%rd4], %r1346;
	{ // callseq 140, 0
	.param .b64 param0;
	st.param.b64 	[param0], %rd220;
	.param .b64 param1;
	st.param.b64 	[param1], %rd28;
	.param .b32 retval0;
	call.uni (retval0), 
	vprintf, 
	(
	param0, 
	param1
	);
	ld.param.b32 	%r1347, [retval0];
	} // callseq 140
	ld.volatile.global.u32 	%r1349, [%rd218+16];
	st.local.u32 	[%rd4], %r1349;
	{ // callseq 141, 0
	.param .b64 param0;
	st.param.b64 	[param0], %rd220;
	.param .b64 param1;
	st.param.b64 	[param1], %rd28;
	.param .b32 retval0;
	call.uni (retval0), 
	vprintf, 
	(
	param0, 
	param1
	);
	ld.param.b32 	%r1350, [retval0];
	} // callseq 141
	ld.volatile.global.u32 	%r1352, [%rd218+20];
	st.local.u32 	[%rd4], %r1352;
	{ // callseq 142, 0
	.param .b64 param0;
	st.param.b64 	[param0], %rd220;
	.param .b64 param1;
	st.param.b64 	[param1], %rd28;
	.param .b32 retval0;
	call.uni (retval0), 
	vprintf, 
	(
	param0, 
	param1
	);
	ld.param.b32 	%r1353, [retval0];
	} // callseq 142
	ld.volatile.global.u32 	%r1355, [%rd218+24];
	st.local.u32 	[%rd4], %r1355;
	{ // callseq 143, 0
	.param .b64 param0;
	st.param.b64 	[param0], %rd220;
	.param .b64 param1;
	st.param.b64 	[param1], %rd28;
	.param .b32 retval0;
	call.uni (retval0), 
	vprintf, 
	(
	param0, 
	param1
	);
	ld.param.b32 	%r1356, [retval0];
	} // callseq 143
	ld.volatile.global.u32 	%r1358, [%rd218+28];
	st.local.u32 	[%rd4], %r1358;
	{ // callseq 144, 0
	.param .b64 param0;
	st.param.b64 	[param0], %rd220;
	.param .b64 param1;
	st.param.b64 	[param1], %rd28;
	.param .b32 retval0;
	call.uni (retval0), 
	vprintf, 
	(
	param0, 
	param1
	);
	ld.param.b32 	%r1359, [retval0];
	} // callseq 144
	ld.volatile.global.u32 	%r1361, [%rd218+32];
	st.local.u32 	[%rd4], %r1361;
	{ // callseq 145, 0
	.param .b64 param0;
	st.param.b64 	[param0], %rd220;
	.param .b64 param1;
	st.param.b64 	[param1], %rd28;
	.param .b32 retval0;
	call.uni (retval0), 
	vprintf, 
	(
	param0, 
	param1
	);
	ld.param.b32 	%r1362, [retval0];
	} // callseq 145
	ld.volatile.global.u32 	%r1364, [%rd218+36];
	st.local.u32 	[%rd4], %r1364;
	{ // callseq 146, 0
	.param .b64 param0;
	st.param.b64 	[param0], %rd220;
	.param .b64 param1;
	st.param.b64 	[param1], %rd28;
	.param .b32 retval0;
	call.uni (retval0), 
	vprintf, 
	(
	param0, 
	param1
	);
	ld.param.b32 	%r1365, [retval0];
	} // callseq 146
	ld.volatile.global.u32 	%r1367, [%rd218+40];
	st.local.u32 	[%rd4], %r1367;
	{ // callseq 147, 0
	.param .b64 param0;
	st.param.b64 	[param0], %rd220;
	.param .b64 param1;
	st.param.b64 	[param1], %rd28;
	.param .b32 retval0;
	call.uni (retval0), 
	vprintf, 
	(
	param0, 
	param1
	);
	ld.param.b32 	%r1368, [retval0];
	} // callseq 147
	ld.volatile.global.u32 	%r1370, [%rd218+44];
	st.local.u32 	[%rd4], %r1370;
	{ // callseq 148, 0
	.param .b64 param0;
	st.param.b64 	[param0], %rd220;
	.param .b64 param1;
	st.param.b64 	[param1], %rd28;
	.param .b32 retval0;
	call.uni (retval0), 
	vprintf, 
	(
	param0, 
	param1
	);
	ld.param.b32 	%r1371, [retval0];
	} // callseq 148
	ld.volatile.global.u32 	%r1373, [%rd218+48];
	st.local.u32 	[%rd4], %r1373;
	{ // callseq 149, 0
	.param .b64 param0;
	st.param.b64 	[param0], %rd220;
	.param .b64 param1;
	st.param.b64 	[param1], %rd28;
	.param .b32 retval0;
	call.uni (retval0), 
	vprintf, 
	(
	param0, 
	param1
	);
	ld.param.b32 	%r1374, [retval0];
	} // callseq 149
	ld.volatile.global.u32 	%r1376, [%rd218+52];
	st.local.u32 	[%rd4], %r1376;
	{ // callseq 150, 0
	.param .b64 param0;
	st.param.b64 	[param0], %rd220;
	.param .b64 param1;
	st.param.b64 	[param1], %rd28;
	.param .b32 retval0;
	call.uni (retval0), 
	vprintf, 
	(
	param0, 
	param1
	);
	ld.param.b32 	%r1377, [retval0];
	} // callseq 150
	ld.volatile.global.u32 	%r1379, [%rd218+56];
	st.local.u32 	[%rd4], %r1379;
	{ // callseq 151, 0
	.param .b64 param0;
	st.param.b64 	[param0], %rd220;
	.param .b64 param1;
	st.param.b64 	[param1], %rd28;
	.param .b32 retval0;
	call.uni (retval0), 
	vprintf, 
	(
	param0, 
	param1
	);
	ld.param.b32 	%r1380, [retval0];
	} // callseq 151
	ld.volatile.global.u32 	%r1382, [%rd218+60];
	st.local.u32 	[%rd4], %r1382;
	{ // callseq 152, 0
	.param .b64 param0;
	st.param.b64 	[param0], %rd220;
	.param .b64 param1;
	st.param.b64 	[param1], %rd28;
	.param .b32 retval0;
	call.uni (retval0), 
	vprintf, 
	(
	param0, 
	param1
	);
	ld.param.b32 	%r1383, [retval0];
	} // callseq 152
	add.s32 	%r3400, %r3400, 16;
	setp.ne.s32 	%p113, %r3400, %r3402;
	@%p113 bra 	$L__BB0_144;
$L__BB0_145:
	setp.eq.s32 	%p114, %r138, 0;
	@%p114 bra 	$L__BB0_155;
	and.b32  	%r158, %r2, 7;
	setp.lt.u32 	%p115, %r138, 8;
	@%p115 bra 	$L__BB0_148;
	add.s32 	%r1385, %r153, %r3402;
	mul.wide.s32 	%rd222, %r1385, 4;
	add.s64 	%rd223, %rd3, %rd222;
	ld.volatile.global.u32 	%r1386, [%rd223];
	st.local.u32 	[%rd4], %r1386;
	mov.u64 	%rd224, $str$1;
	cvta.global.u64 	%rd225, %rd224;
	{ // callseq 153, 0
	.param .b64 param0;
	st.param.b64 	[param0], %rd225;
	.param .b64 param1;
	st.param.b64 	[param1], %rd28;
	.param .b32 retval0;
	call.uni (retval0), 
	vprintf, 
	(
	param0, 
	param1
	);
	ld.param.b32 	%r1387, [retval0];
	} // callseq 153
	ld.volatile.global.u32 	%r1389, [%rd223+4];
	st.local.u32 	[%rd4], %r1389;
	{ // callseq 154, 0
	.param .b64 param0;
	st.param.b64 	[param0], %rd225;
	.param .b64 param1;
	st.param.b64 	[param1], %rd28;
	.param .b32 retval0;
	call.uni (retval0), 
	vprintf, 
	(
	param0, 
	param1
	);
	ld.param.b32 	%r1390, [retval0];
	} // callseq 154
	ld.volatile.global.u32 	%r1392, [%rd223+8];
	st.local.u32 	[%rd4], %r1392;
	{ // callseq 155, 0
	.param .b64 param0;
	st.param.b64 	[param0], %rd225;
	.param .b64 param1;
	st.param.b64 	[param1], %rd28;
	.param .b32 retval0;
	call.uni (retval0), 
	vprintf, 
	(
	param0, 
	param1
	);
	ld.param.b32 	%r1393, [retval0];
	} // callseq 155
	ld.volatile.global.u32 	%r1395, [%rd223+12];
	st.local.u32 	[%rd4], %r1395;
	{ // callseq 156, 0
	.param .b64 param0;
	st.param.b64 	[param0], %rd225;
	.param .b64 param1;
	st.param.b64 	[param1], %rd28;
	.param .b32 retval0;
	call.uni (retval0), 
	vprintf, 
	(
	param0, 
	param1
	);
	ld.param.b32 	%r1396, [retval0];
	} // callseq 156
	ld.volatile.global.u32 	%r1398, [%rd223+16];
	st.local.u32 	[%rd4], %r1398;
	{ // callseq 157, 0
	.param .b64 param0;
	st.param.b64 	[param0], %rd225;
	.param .b64 param1;
	st.param.b64 	[param1], %rd28;
	.param .b32 retval0;
	call.uni (retval0), 
	vprintf, 
	(
	param0, 
	param1
	);
	ld.param.b32 	%r1399, [retval0];
	} // callseq 157
	ld.volatile.global.u32 	%r1401, [%rd223+20];
	st.local.u32 	[%rd4], %r1401;
	{ // callseq 158, 0
	.param .b64 param0;
	st.param.b64 	[param0], %rd225;
	.param .b64 param1;
	st.param.b64 	[param1], %rd28;
	.param .b32 retval0;
	call.uni (retval0), 
	vprintf, 
	(
	param0, 
	param1
	);
	ld.param.b32 	%r1402, [retval0];
	} // callseq 158
	ld.volatile.global.u32 	%r1404, [%rd223+24];
	st.local.u32 	[%rd4], %r1404;
	{ // callseq 159, 0
	.param .b64 param0;
	st.param.b64 	[param0], %rd225;
	.param .b64 param1;
	st.param.b64 	[param1], %rd28;
	.param .b32 retval0;
	call.uni (retval0), 
	vprintf, 
	(
	param0, 
	param1
	);
	ld.param.b32 	%r1405, [retval0];
	} // callseq 159
	ld.volatile.global.u32 	%r1407, [%rd223+28];
	st.local.u32 	[%rd4], %r1407;
	{ // callseq 160, 0
	.param .b64 param0;
	st.param.b64 	[param0], %rd225;
	.param .b64 param1;
	st.param.b64 	[param1], %rd28;
	.param .b32 retval0;
	call.uni (retval0), 
	vprintf, 
	(
	param0, 
	param1
	);
	ld.param.b32 	%r1408, [retval0];
	} // callseq 160
	add.s32 	%r3402, %r3402, 8;
$L__BB0_148:
	setp.eq.s32 	%p116, %r158, 0;
	@%p116 bra 	$L__BB0_155;
	and.b32  	%r161, %r2, 3;
	setp.lt.u32 	%p117, %r158, 4;
	@%p117 bra 	$L__BB0_151;
	add.s32 	%r1410, %r153, %r3402;
	mul.wide.s32 	%rd227, %r1410, 4;
	add.s64 	%rd228, %rd3, %rd227;
	ld.volatile.global.u32 	%r1411, [%rd228];
	st.local.u32 	[%rd4], %r1411;
	mov.u64 	%rd229, $str$1;
	cvta.global.u64 	%rd230, %rd229;
	{ // callseq 161, 0
	.param .b64 param0;
	st.param.b64 	[param0], %rd230;
	.param .b64 param1;
	st.param.b64 	[param1], %rd28;
	.param .b32 retval0;
	call.uni (retval0), 
	vprintf, 
	(
	param0, 
	param1
	);
	ld.param.b32 	%r1412, [retval0];
	} // callseq 161
	ld.volatile.global.u32 	%r1414, [%rd228+4];
	st.local.u32 	[%rd4], %r1414;
	{ // callseq 162, 0
	.param .b64 param0;
	st.param.b64 	[param0], %rd230;
	.param .b64 param1;
	st.param.b64 	[param1], %rd28;
	.param .b32 retval0;
	call.uni (retval0), 
	vprintf, 
	(
	param0, 
	param1
	);
	ld.param.b32 	%r1415, [retval0];
	} // callseq 162
	ld.volatile.global.u32 	%r1417, [%rd228+8];
	st.local.u32 	[%rd4], %r1417;
	{ // callseq 163, 0
	.param .b64 param0;
	st.param.b64 	[param0], %rd230;
	.param .b64 param1;
	st.param.b64 	[param1], %rd28;
	.param .b32 retval0;
	call.uni (retval0), 
	vprintf, 
	(
	param0, 
	param1
	);
	ld.param.b32 	%r1418, [retval0];
	} // callseq 163
	ld.volatile.global.u32 	%r1420, [%rd228+12];
	st.local.u32 	[%rd4], %r1420;
	{ // callseq 164, 0
	.param .b64 param0;
	st.param.b64 	[param0], %rd230;
	.param .b64 param1;
	st.param.b64 	[param1], %rd28;
	.param .b32 retval0;
	call.uni (retval0), 
	vprintf, 
	(
	param0, 
	param1
	);
	ld.param.b32 	%r1421, [retval0];
	} // callseq 164
	add.s32 	%r3402, %r3402, 4;
$L__BB0_151:
	setp.eq.s32 	%p118, %r161, 0;
	@%p118 bra 	$L__BB0_155;
	mov.b32 	%r3405, 0;
	mov.u64 	%rd234, $str$1;
$L__BB0_153:
	.pragma "nounroll";
	add.s32 	%r1424, %r153, %r3402;
	mul.wide.s32 	%rd232, %r1424, 4;
	add.s64 	%rd233, %rd3, %rd232;
	ld.volatile.global.u32 	%r1425, [%rd233];
	st.local.u32 	[%rd4], %r1425;
	cvta.global.u64 	%rd235, %rd234;
	{ // callseq 165, 0
	.param .b64 param0;
	st.param.b64 	[param0], %rd235;
	.param .b64 param1;
	st.param.b64 	[param1], %rd28;
	.param .b32 retval0;
	call.uni (retval0), 
	vprintf, 
	(
	param0, 
	param1
	);
	ld.param.b32 	%r1426, [retval0];
	} // callseq 165
	add.s32 	%r3402, %r3402, 1;
	add.s32 	%r3405, %r3405, 1;
	setp.eq.s32 	%p119, %r3405, %r161;
	@%p119 bra 	$L__BB0_155;
	bra.uni 	$L__BB0_153;
$L__BB0_154:
	mov.u64 	%rd193, $str$2;
	cvta.global.u64 	%rd194, %rd193;
	{ // callseq 106, 0
	.param .b64 param0;
	st.param.b64 	[param0], %rd194;
	.param .b64 param1;
	st.param.b64 	[param1], 0;
	.param .b32 retval0;
	call.uni (retval0), 
	vprintf, 
	(
	param0, 
	param1
	);
	ld.param.b32 	%r1235, [retval0];
	} // callseq 106
$L__BB0_155:
	mov.u64 	%rd237, $str$2;
	cvta.global.u64 	%rd238, %rd237;
	{ // callseq 166, 0
	.param .b64 param0;
	st.param.b64 	[param0], %rd238;
	.param .b64 param1;
	st.param.b64 	[param1], 0;
	.param .b32 retval0;
	call.uni (retval0), 
	vprintf, 
	(
	param0, 
	param1
	);
	ld.param.b32 	%r1428, [retval0];
	} // callseq 166
	{ // callseq 167, 0
	.param .b64 param0;
	st.param.b64 	[param0], %rd238;
	.param .b64 param1;
	st.param.b64 	[param1], 0;
	.param .b32 retval0;
	call.uni (retval0), 
	vprintf, 
	(
	param0, 
	param1
	);
	ld.param.b32 	%r1430, [retval0];
	} // callseq 167
$L__BB0_156:
	setp.ne.s32 	%p120, %r1, 0;
	@%p120 bra 	$L__BB0_158;
	ld.volatile.global.u32 	%r1432, [%rd5+4];
	add.s32 	%r1433, %r1432, 1;
	st.volatile.global.u32 	[%rd5+4], %r1433;
$L__BB0_158:
	bar.sync 	0;
	setp.lt.s32 	%p121, %r600, 3;
	mov.b32 	%r3479, 2;
	@%p121 bra 	$L__BB0_365;
	add.s32 	%r168, %r599, -1;
	add.s32 	%r1436, %r3, -1;
	mul.lo.s32 	%r1437, %r1436, %r599;
	sub.s32 	%r1438, %r1437, %r3;
	add.s32 	%r169, %r1438, 1;
	mul.lo.s32 	%r170, %r1436, %r2;
	mul.lo.s32 	%r171, %r2, %r1;
	not.b32 	%r172, %r2;
	add.s32 	%r173, %r2, -1;
	and.b32  	%r174, %r2, 15;
	add.s32 	%r175, %r174, -1;
	and.b32  	%r176, %r2, 7;
	add.s32 	%r177, %r176, -1;
	and.b32  	%r178, %r2, 3;
	add.s32 	%r179, %r178, -1;
	and.b32  	%r180, %r3, 15;
	and.b32  	%r181, %r3, 7;
	add.s32 	%r182, %r181, -1;
	add.s32 	%r183, %r595, -1;
	and.b32  	%r184, %r3, 3;
	and.b32  	%r185, %r2, 2147483632;
	and.b32  	%r186, %r2, 2147483640;
	and.b32  	%r187, %r2, 1;
	and.b32  	%r188, %r3, 2147483632;
	and.b32  	%r189, %r595, 3;
	and.b32  	%r190, %r595, 2147483644;
	and.b32  	%r191, %r3, 2147483640;
	neg.s32 	%r192, %r185;
	add.s32 	%r1439, %r593, %r596;
	add.s32 	%r3408, %r1439, 1;
	mov.b32 	%r3406, 2;
	mov.u64 	%rd239, $str$6;
	mov.u64 	%rd269, $str$2;
	mov.u64 	%rd287, $str$1;
	mov.u32 	%r3407, %r596;
$L__BB0_160:
	setp.ne.s32 	%p122, %r1, 0;
	@%p122 bra 	$L__BB0_163;
	add.s32 	%r1440, %r3406, %r601;
	min.s32 	%r197, %r1440, %r600;
$L__BB0_162:
	ld.volatile.global.u32 	%r1441, [%rd5];
	setp.lt.s32 	%p123, %r1441, %r197;
	@%p123 bra 	$L__BB0_162;
$L__BB0_163:
	bar.sync 	0;
	ld.global.u32 	%r3418, [row];
	setp.ne.s32 	%p125, %r592, %r3418;
	or.pred  	%p126, %p122, %p125;
	@%p126 bra 	$L__BB0_193;
	setp.lt.s32 	%p127, %r2, 1;
	st.local.v4.u32 	[%rd4], {%r592, %r3406, %r600, %r3408};
	cvta.global.u64 	%rd240, %rd239;
	{ // callseq 168, 0
	.param .b64 param0;
	st.param.b64 	[param0], %rd240;
	.param .b64 param1;
	st.param.b64 	[param1], %rd28;
	.param .b32 retval0;
	call.uni (retval0), 
	vprintf, 
	(
	param0, 
	param1
	);
	ld.param.b32 	%r1443, [retval0];
	} // callseq 168
	@%p127 bra 	$L__BB0_191;
	setp.lt.u32 	%p128, %r173, 15;
	add.s32 	%r199, %r168, %r3408;
	mov.b32 	%r3412, 0;
	@%p128 bra 	$L__BB0_168;
	mov.u32 	%r3409, %r199;
	mov.u32 	%r3410, %r192;
$L__BB0_167:
	.pragma "nounroll";
	mul.wide.s32 	%rd244, %r3409, 4;
	add.s64 	%rd245, %rd3, %rd244;
	ld.volatile.global.u32 	%r1448, [%rd245];
	st.local.u32 	[%rd4], %r1448;
	mov.u64 	%rd246, $str$1;
	cvta.global.u64 	%rd247, %rd246;
	add.u64 	%rd248, %SP, 0;
	{ // callseq 170, 0
	.param .b64 param0;
	st.param.b64 	[param0], %rd247;
	.param .b64 param1;
	st.param.b64 	[param1], %rd248;
	.param .b32 retval0;
	call.uni (retval0), 
	vprintf, 
	(
	param0, 
	param1
	);
	ld.param.b32 	%r1449, [retval0];
	} // callseq 170
	ld.volatile.global.u32 	%r1451, [%rd245+4];
	st.local.u32 	[%rd4], %r1451;
	{ // callseq 171, 0
	.param .b64 param0;
	st.param.b64 	[param0], %rd247;
	.param .b64 param1;
	st.param.b64 	[param1], %rd248;
	.param .b32 retval0;
	call.uni (retval0), 
	vprintf, 
	(
	param0, 
	param1
	);
	ld.param.b32 	%r1452, [retval0];
	} // callseq 171
	ld.volatile.global.u32 	%r1454, [%rd245+8];
	st.local.u32 	[%rd4], %r1454;
	{ // callseq 172, 0
	.param .b64 param0;
	st.param.b64 	[param0], %rd247;
	.param .b64 param1;
	st.param.b64 	[param1], %rd248;
	.param .b32 retval0;
	call.uni (retval0), 
	vprintf, 
	(
	param0, 
	param1
	);
	ld.param.b32 	%r1455, [retval0];
	} // callseq 172
	ld.volatile.global.u32 	%r1457, [%rd245+12];
	st.local.u32 	[%rd4], %r1457;
	{ // callseq 173, 0
	.param .b64 param0;
	st.param.b64 	[param0], %rd247;
	.param .b64 param1;
	st.param.b64 	[param1], %rd248;
	.param .b32 retval0;
	call.uni (retval0), 
	vprintf, 
	(
	param0, 
	param1
	);
	ld.param.b32 	%r1458, [retval0];
	} // callseq 173
	ld.volatile.global.u32 	%r1460, [%rd245+16];
	st.local.u32 	[%rd4], %r1460;
	{ // callseq 174, 0
	.param .b64 param0;
	st.param.b64 	[param0], %rd247;
	.param .b64 param1;
	st.param.b64 	[param1], %rd248;
	.param .b32 retval0;
	call.uni (retval0), 
	vprintf, 
	(
	param0, 
	param1
	);
	ld.param.b32 	%r1461, [retval0];
	} // callseq 174
	ld.volatile.global.u32 	%r1463, [%rd245+20];
	st.local.u32 	[%rd4], %r1463;
	{ // callseq 175, 0
	.param .b64 param0;
	st.param.b64 	[param0], %rd247;
	.param .b64 param1;
	st.param.b64 	[param1], %rd248;
	.param .b32 retval0;
	call.uni (retval0), 
	vprintf, 
	(
	param0, 
	param1
	);
	ld.param.b32 	%r1464, [retval0];
	} // callseq 175
	ld.volatile.global.u32 	%r1466, [%rd245+24];
	st.local.u32 	[%rd4], %r1466;
	{ // callseq 176, 0
	.param .b64 param0;
	st.param.b64 	[param0], %rd247;
	.param .b64 param1;
	st.param.b64 	[param1], %rd248;
	.param .b32 retval0;
	call.uni (retval0), 
	vprintf, 
	(
	param0, 
	param1
	);
	ld.param.b32 	%r1467, [retval0];
	} // callseq 176
	ld.volatile.global.u32 	%r1469, [%rd245+28];
	st.local.u32 	[%rd4], %r1469;
	{ // callseq 177, 0
	.param .b64 param0;
	st.param.b64 	[param0], %rd247;
	.param .b64 param1;
	st.param.b64 	[param1], %rd248;
	.param .b32 retval0;
	call.uni (retval0), 
	vprintf, 
	(
	param0, 
	param1
	);
	ld.param.b32 	%r1470, [retval0];
	} // callseq 177
	ld.volatile.global.u32 	%r1472, [%rd245+32];
	st.local.u32 	[%rd4], %r1472;
	{ // callseq 178, 0
	.param .b64 param0;
	st.param.b64 	[param0], %rd247;
	.param .b64 param1;
	st.param.b64 	[param1], %rd248;
	.param .b32 retval0;
	call.uni (retval0), 
	vprintf, 
	(
	param0, 
	param1
	);
	ld.param.b32 	%r1473, [retval0];
	} // callseq 178
	ld.volatile.global.u32 	%r1475, [%rd245+36];
	st.local.u32 	[%rd4], %r1475;
	{ // callseq 179, 0
	.param .b64 param0;
	st.param.b64 	[param0], %rd247;
	.param .b64 param1;
	st.param.b64 	[param1], %rd248;
	.param .b32 retval0;
	call.uni (retval0), 
	vprintf, 
	(
	param0, 
	param1
	);
	ld.param.b32 	%r1476, [retval0];
	} // callseq 179
	ld.volatile.global.u32 	%r1478, [%rd245+40];
	st.local.u32 	[%rd4], %r1478;
	{ // callseq 180, 0
	.param .b64 param0;
	st.param.b64 	[param0], %rd247;
	.param .b64 param1;
	st.param.b64 	[param1], %rd248;
	.param .b32 retval0;
	call.uni (retval0), 
	vprintf, 
	(
	param0, 
	param1
	);
	ld.param.b32 	%r1479, [retval0];
	} // callseq 180
	ld.volatile.global.u32 	%r1481, [%rd245+44];
	st.local.u32 	[%rd4], %r1481;
	{ // callseq 181, 0
	.param .b64 param0;
	st.param.b64 	[param0], %rd247;
	.param .b64 param1;
	st.param.b64 	[param1], %rd248;
	.param .b32 retval0;
	call.uni (retval0), 
	vprintf, 
	(
	param0, 
	param1
	);
	ld.param.b32 	%r1482, [retval0];
	} // callseq 181
	ld.volatile.global.u32 	%r1484, [%rd245+48];
	st.local.u32 	[%rd4], %r1484;
	{ // callseq 182, 0
	.param .b64 param0;
	st.param.b64 	[param0], %rd247;
	.param .b64 param1;
	st.param.b64 	[param1], %rd248;
	.param .b32 retval0;
	call.uni (retval0), 
	vprintf, 
	(
	param0, 
	param1
	);
	ld.param.b32 	%r1485, [retval0];
	} // callseq 182
	ld.volatile.global.u32 	%r1487, [%rd245+52];
	st.local.u32 	[%rd4], %r1487;
	{ // callseq 183, 0
	.param .b64 param0;
	st.param.b64 	[param0], %rd247;
	.param .b64 param1;
	st.param.b64 	[param1], %rd248;
	.param .b32 retval0;
	call.uni (retval0), 
	vprintf, 
	(
	param0, 
	param1
	);
	ld.param.b32 	%r1488, [retval0];
	} // callseq 183
	ld.volatile.global.u32 	%r1490, [%rd245+56];
	st.local.u32 	[%rd4], %r1490;
	{ // callseq 184, 0
	.param .b64 param0;
	st.param.b64 	[param0], %rd247;
	.param .b64 param1;
	st.param.b64 	[param1], %rd248;
	.param .b32 retval0;
	call.uni (retval0), 
	vprintf, 
	(
	param0, 
	param1
	);
	ld.param.b32 	%r1491, [retval0];
	} // callseq 184
	ld.volatile.global.u32 	%r1493, [%rd245+60];
	st.local.u32 	[%rd4], %r1493;
	{ // callseq 185, 0
	.param .b64 param0;
	st.param.b64 	[param0], %rd247;
	.param .b64 param1;
	st.param.b64 	[param1], %rd248;
	.param .b32 retval0;
	call.uni (retval0), 
	vprintf, 
	(
	param0, 
	param1
	);
	ld.param.b32 	%r1494, [retval0];
	} // callseq 185
	add.s32 	%r3410, %r3410, 16;
	add.s32 	%r3409, %r3409, 16;
	setp.ne.s32 	%p129, %r3410, 0;
	mov.u32 	%r3412, %r185;
	@%p129 bra 	$L__BB0_167;
$L__BB0_168:
	setp.eq.s32 	%p130, %r174, 0;
	@%p130 bra 	$L__BB0_178;
	setp.lt.u32 	%p131, %r175, 7;
	@%p131 bra 	$L__BB0_171;
	add.s32 	%r1496, %r199, %r3412;
	mul.wide.s32 	%rd249, %r1496, 4;
	add.s64 	%rd250, %rd3, %rd249;
	ld.volatile.global.u32 	%r1497, [%rd250];
	st.local.u32 	[%rd4], %r1497;
	mov.u64 	%rd251, $str$1;
	cvta.global.u64 	%rd252, %rd251;
	add.u64 	%rd253, %SP, 0;
	{ // callseq 186, 0
	.param .b64 param0;
	st.param.b64 	[param0], %rd252;
	.param .b64 param1;
	st.param.b64 	[param1], %rd253;
	.param .b32 retval0;
	call.uni (retval0), 
	vprintf, 
	(
	param0, 
	param1
	);
	ld.param.b32 	%r1498, [retval0];
	} // callseq 186
	ld.volatile.global.u32 	%r1500, [%rd250+4];
	st.local.u32 	[%rd4], %r1500;
	{ // callseq 187, 0
	.param .b64 param0;
	st.param.b64 	[param0], %rd252;
	.param .b64 param1;
	st.param.b64 	[param1], %rd253;
	.param .b32 retval0;
	call.uni (retval0), 
	vprintf, 
	(
	param0, 
	param1
	);
	ld.param.b32 	%r1501, [retval0];
	} // callseq 187
	ld.volatile.global.u32 	%r1503, [%rd250+8];
	st.local.u32 	[%rd4], %r1503;
	{ // callseq 188, 0
	.param .b64 param0;
	st.param.b64 	[param0], %rd252;
	.param .b64 param1;
	st.param.b64 	[param1], %rd253;
	.param .b32 retval0;
	call.uni (retval0), 
	vprintf, 
	(
	param0, 
	param1
	);
	ld.param.b32 	%r1504, [retval0];
	} // callseq 188
	ld.volatile.global.u32 	%r1506, [%rd250+12];
	st.local.u32 	[%rd4], %r1506;
	{ // callseq 189, 0
	.param .b64 param0;
	st.param.b64 	[param0], %rd252;
	.param .b64 param1;
	st.param.b64 	[param1], %rd253;
	.param .b32 retval0;
	call.uni (retval0), 
	vprintf, 
	(
	param0, 
	param1
	);
	ld.param.b32 	%r1507, [retval0];
	} // callseq 189
	ld.volatile.global.u32 	%r1509, [%rd250+16];
	st.local.u32 	[%rd4], %r1509;
	{ // callseq 190, 0
	.param .b64 param0;
	st.param.b64 	[param0], %rd252;
	.param .b64 param1;
	st.param.b64 	[param1], %rd253;
	.param .b32 retval0;
	call.uni (retval0), 
	vprintf, 
	(
	param0, 
	param1
	);
	ld.param.b32 	%r1510, [retval0];
	} // callseq 190
	ld.volatile.global.u32 	%r1512, [%rd250+20];
	st.local.u32 	[%rd4], %r1512;
	{ // callseq 191, 0
	.param .b64 param0;
	st.param.b64 	[param0], %rd252;
	.param .b64 param1;
	st.param.b64 	[param1], %rd253;
	.param .b32 retval0;
	call.uni (retval0), 
	vprintf, 
	(
	param0, 
	param1
	);
	ld.param.b32 	%r1513, [retval0];
	} // callseq 191
	ld.volatile.global.u32 	%r1515, [%rd250+24];
	st.local.u32 	[%rd4], %r1515;
	{ // callseq 192, 0
	.param .b64 param0;
	st.param.b64 	[param0], %rd252;
	.param .b64 param1;
	st.param.b64 	[param1], %rd253;
	.param .b32 retval0;
	call.uni (retval0), 
	vprintf, 
	(
	param0, 
	param1
	);
	ld.param.b32 	%r1516, [retval0];
	} // callseq 192
	ld.volatile.global.u32 	%r1518, [%rd250+28];
	st.local.u32 	[%rd4], %r1518;
	{ // callseq 193, 0
	.param .b64 param0;
	st.param.b64 	[param0], %rd252;
	.param .b64 param1;
	st.param.b64 	[param1], %rd253;
	.param .b32 retval0;
	call.uni (retval0), 
	vprintf, 
	(
	param0, 
	param1
	);
	ld.param.b32 	%r1519, [retval0];
	} // callseq 193
	add.s32 	%r3412, %r3412, 8;
$L__BB0_171:
	setp.eq.s32 	%p132, %r176, 0;
	@%p132 bra 	$L__BB0_178;
	setp.lt.u32 	%p133, %r177, 3;
	@%p133 bra 	$L__BB0_174;
	add.s32 	%r1521, %r199, %r3412;
	mul.wide.s32 	%rd254, %r1521, 4;
	add.s64 	%rd255, %rd3, %rd254;
	ld.volatile.global.u32 	%r1522, [%rd255];
	st.local.u32 	[%rd4], %r1522;
	mov.u64 	%rd256, $str$1;
	cvta.global.u64 	%rd257, %rd256;
	add.u64 	%rd258, %SP, 0;
	{ // callseq 194, 0
	.param .b64 param0;
	st.param.b64 	[param0], %rd257;
	.param .b64 param1;
	st.param.b64 	[param1], %rd258;
	.param .b32 retval0;
	call.uni (retval0), 
	vprintf, 
	(
	param0, 
	param1
	);
	ld.param.b32 	%r1523, [retval0];
	} // callseq 194
	ld.volatile.global.u32 	%r1525, [%rd255+4];
	st.local.u32 	[%rd4], %r1525;
	{ // callseq 195, 0
	.param .b64 param0;
	st.param.b64 	[param0], %rd257;
	.param .b64 param1;
	st.param.b64 	[param1], %rd258;
	.param .b32 retval0;
	call.uni (retval0), 
	vprintf, 
	(
	param0, 
	param1
	);
	ld.param.b32 	%r1526, [retval0];
	} // callseq 195
	ld.volatile.global.u32 	%r1528, [%rd255+8];
	st.local.u32 	[%rd4], %r1528;
	{ // callseq 196, 0
	.param .b64 param0;
	st.param.b64 	[param0], %rd257;
	.param .b64 param1;
	st.param.b64 	[param1], %rd258;
	.param .b32 retval0;
	call.uni (retval0), 
	vprintf, 
	(
	param0, 
	param1
	);
	ld.param.b32 	%r1529, [retval0];
	} // callseq 196
	ld.volatile.global.u32 	%r1531, [%rd255+12];
	st.local.u32 	[%rd4], %r1531;
	{ // callseq 197, 0
	.param .b64 param0;
	st.param.b64 	[param0], %rd257;
	.param .b64 param1;
	st.param.b64 	[param1], %rd258;
	.param .b32 retval0;
	call.uni (retval0), 
	vprintf, 
	(
	param0, 
	param1
	);
	ld.param.b32 	%r1532, [retval0];
	} // callseq 197
	add.s32 	%r3412, %r3412, 4;
$L__BB0_174:
	setp.eq.s32 	%p134, %r178, 0;
	@%p134 bra 	$L__BB0_178;
	setp.eq.s32 	%p135, %r178, 1;
	add.s32 	%r1534, %r199, %r3412;
	mul.wide.s32 	%rd259, %r1534, 4;
	add.s64 	%rd8, %rd3, %rd259;
	ld.volatile.global.u32 	%r1535, [%rd8];
	st.local.u32 	[%rd4], %r1535;
	mov.u64 	%rd260, $str$1;
	cvta.global.u64 	%rd261, %rd260;
	add.u64 	%rd262, %SP, 0;
	{ // callseq 198, 0
	.param .b64 param0;
	st.param.b64 	[param0], %rd261;
	.param .b64 param1;
	st.param.b64 	[param1], %rd262;
	.param .b32 retval0;
	call.uni (retval0), 
	vprintf, 
	(
	param0, 
	param1
	);
	ld.param.b32 	%r1536, [retval0];
	} // callseq 198
	@%p135 bra 	$L__BB0_178;
	setp.eq.s32 	%p136, %r178, 2;
	ld.volatile.global.u32 	%r1538, [%rd8+4];
	st.local.u32 	[%rd4], %r1538;
	cvta.global.u64 	%rd264, %rd260;
	{ // callseq 199, 0
	.param .b64 param0;
	st.param.b64 	[param0], %rd264;
	.param .b64 param1;
	st.param.b64 	[param1], %rd262;
	.param .b32 retval0;
	call.uni (retval0), 
	vprintf, 
	(
	param0, 
	param1
	);
	ld.param.b32 	%r1539, [retval0];
	} // callseq 199
	@%p136 bra 	$L__BB0_178;
	ld.volatile.global.u32 	%r1541, [%rd8+8];
	st.local.u32 	[%rd4], %r1541;
	cvta.global.u64 	%rd267, %rd260;
	{ // callseq 200, 0
	.param .b64 param0;
	st.param.b64 	[param0], %rd267;
	.param .b64 param1;
	st.param.b64 	[param1], %rd262;
	.param .b32 retval0;
	call.uni (retval0), 
	vprintf, 
	(
	param0, 
	param1
	);
	ld.param.b32 	%r1542, [retval0];
	} // callseq 200
$L__BB0_178:
	cvta.global.u64 	%rd270, %rd269;
	{ // callseq 201, 0
	.param .b64 param0;
	st.param.b64 	[param0], %rd270;
	.param .b64 param1;
	st.param.b64 	[param1], 0;
	.param .b32 retval0;
	call.uni (retval0), 
	vprintf, 
	(
	param0, 
	param1
	);
	ld.param.b32 	%r1545, [retval0];
	} // callseq 201
	add.s32 	%r209, %r169, %r3408;
	mov.b32 	%r3416, 0;
	@%p128 bra 	$L__BB0_181;
	mov.b32 	%r3414, 0;
$L__BB0_180:
	.pragma "nounroll";
	add.s32 	%r1548, %r209, %r3414;
	mul.wide.s32 	%rd271, %r1548, 4;
	add.s64 	%rd272, %rd3, %rd271;
	ld.volatile.global.u32 	%r1549, [%rd272];
	st.local.u32 	[%rd4], %r1549;
	cvta.global.u64 	%rd274, %rd287;
	{ // callseq 202, 0
	.param .b64 param0;
	st.param.b64 	[param0], %rd274;
	.param .b64 param1;
	st.param.b64 	[param1], %rd28;
	.param .b32 retval0;
	call.uni (retval0), 
	vprintf, 
	(
	param0, 
	param1
	);
	ld.param.b32 	%r1550, [retval0];
	} // callseq 202
	ld.volatile.global.u32 	%r1552, [%rd272+4];
	st.local.u32 	[%rd4], %r1552;
	{ // callseq 203, 0
	.param .b64 param0;
	st.param.b64 	[param0], %rd274;
	.param .b64 param1;
	st.param.b64 	[param1], %rd28;
	.param .b32 retval0;
	call.uni (retval0), 
	vprintf, 
	(
	param0, 
	param1
	);
	ld.param.b32 	%r1553, [retval0];
	} // callseq 203
	ld.volatile.global.u32 	%r1555, [%rd272+8];
	st.local.u32 	[%rd4], %r1555;
	{ // callseq 204, 0
	.param .b64 param0;
	st.param.b64 	[param0], %rd274;
	.param .b64 param1;
	st.param.b64 	[param1], %rd28;
	.param .b32 retval0;
	call.uni (retval0), 
	vprintf, 
	(
	param0, 
	param1
	);
	ld.param.b32 	%r1556, [retval0];
	} // callseq 204
	ld.volatile.global.u32 	%r1558, [%rd272+12];
	st.local.u32 	[%rd4], %r1558;
	{ // callseq 205, 0
	.param .b64 param0;
	st.param.b64 	[param0], %rd274;
	.param .b64 param1;
	st.param.b64 	[param1], %rd28;
	.param .b32 retval0;
	call.uni (retval0), 
	vprintf, 
	(
	param0, 
	param1
	);
	ld.param.b32 	%r1559, [retval0];
	} // callseq 205
	ld.volatile.global.u32 	%r1561, [%rd272+16];
	st.local.u32 	[%rd4], %r1561;
	{ // callseq 206, 0
	.param .b64 param0;
	st.param.b64 	[param0], %rd274;
	.param .b64 param1;
	st.param.b64 	[param1], %rd28;
	.param .b32 retval0;
	call.uni (retval0), 
	vprintf, 
	(
	param0, 
	param1
	);
	ld.param.b32 	%r1562, [retval0];
	} // callseq 206
	ld.volatile.global.u32 	%r1564, [%rd272+20];
	st.local.u32 	[%rd4], %r1564;
	{ // callseq 207, 0
	.param .b64 param0;
	st.param.b64 	[param0], %rd274;
	.param .b64 param1;
	st.param.b64 	[param1], %rd28;
	.param .b32 retval0;
	call.uni (retval0), 
	vprintf, 
	(
	param0, 
	param1
	);
	ld.param.b32 	%r1565, [retval0];
	} // callseq 207
	ld.volatile.global.u32 	%r1567, [%rd272+24];
	st.local.u32 	[%rd4], %r1567;
	{ // callseq 208, 0
	.param .b64 param0;
	st.param.b64 	[param0], %rd274;
	.param .b64 param1;
	st.param.b64 	[param1], %rd28;
	.param .b32 retval0;
	call.uni (retval0), 
	vprintf, 
	(
	param0, 
	param1
	);
	ld.param.b32 	%r1568, [retval0];
	} // callseq 208
	ld.volatile.global.u32 	%r1570, [%rd272+28];
	st.local.u32 	[%rd4], %r1570;
	{ // callseq 209, 0
	.param .b64 param0;
	st.param.b64 	[param0], %rd274;
	.param .b64 param1;
	st.param.b64 	[param1], %rd28;
	.param .b32 retval0;
	call.uni (retval0), 
	vprintf, 
	(
	param0, 
	param1
	);
	ld.param.b32 	%r1571, [retval0];
	} // callseq 209
	ld.volatile.global.u32 	%r1573, [%rd272+32];
	st.local.u32 	[%rd4], %r1573;
	{ // callseq 210, 0
	.param .b64 param0;
	st.param.b64 	[param0], %rd274;
	.param .b64 param1;
	st.param.b64 	[param1], %rd28;
	.param .b32 retval0;
	call.uni (retval0), 
	vprintf, 
	(
	param0, 
	param1
	);
	ld.param.b32 	%r1574, [retval0];
	} // callseq 210
	ld.volatile.global.u32 	%r1576, [%rd272+36];
	st.local.u32 	[%rd4], %r1576;
	{ // callseq 211, 0
	.param .b64 param0;
	st.param.b64 	[param0], %rd274;
	.param .b64 param1;
	st.param.b64 	[param1], %rd28;
	.param .b32 retval0;
	call.uni (retval0), 
	vprintf, 
	(
	param0, 
	param1
	);
	ld.param.b32 	%r1577, [retval0];
	} // callseq 211
	ld.volatile.global.u32 	%r1579, [%rd272+40];
	st.local.u32 	[%rd4], %r1579;
	{ // callseq 212, 0
	.param .b64 param0;
	st.param.b64 	[param0], %rd274;
	.param .b64 param1;
	st.param.b64 	[param1], %rd28;
	.param .b32 retval0;
	call.uni (retval0), 
	vprintf, 
	(
	param0, 
	param1
	);
	ld.param.b32 	%r1580, [retval0];
	} // callseq 212
	ld.volatile.global.u32 	%r1582, [%rd272+44];
	st.local.u32 	[%rd4], %r1582;
	{ // callseq 213, 0
	.param .b64 param0;
	st.param.b64 	[param0], %rd274;
	.param .b64 param1;
	st.param.b64 	[param1], %rd28;
	.param .b32 retval0;
	call.uni (retval0), 
	vprintf, 
	(
	param0, 
	param1
	);
	ld.param.b32 	%r1583, [retval0];
	} // callseq 213
	ld.volatile.global.u32 	%r1585, [%rd272+48];
	st.local.u32 	[%rd4], %r1585;
	{ // callseq 214, 0
	.param .b64 param0;
	st.param.b64 	[param0], %rd274;
	.param .b64 param1;
	st.param.b64 	[param1], %rd28;
	.param .b32 retval0;
	call.uni (retval0), 
	vprintf, 
	(
	param0, 
	param1
	);
	ld.param.b32 	%r1586, [retval0];
	} // callseq 214
	ld.volatile.global.u32 	%r1588, [%rd272+52];
	st.local.u32 	[%rd4], %r1588;
	{ // callseq 215, 0
	.param .b64 param0;
	st.param.b64 	[param0], %rd274;
	.param .b64 param1;
	st.param.b64 	[param1], %rd28;
	.param .b32 retval0;
	call.uni (retval0), 
	vprintf, 
	(
	param0, 
	param1
	);
	ld.param.b32 	%r1589, [retval0];
	} // callseq 215
	ld.volatile.global.u32 	%r1591, [%rd272+56];
	st.local.u32 	[%rd4], %r1591;
	{ // callseq 216, 0
	.param .b64 param0;
	st.param.b64 	[param0], %rd274;
	.param .b64 param1;
	st.param.b64 	[param1], %rd28;
	.param .b32 retval0;
	call.uni (retval0), 
	vprintf, 
	(
	param0, 
	param1
	);
	ld.param.b32 	%r1592, [retval0];
	} // callseq 216
	ld.volatile.global.u32 	%r1594, [%rd272+60];
	st.local.u32 	[%rd4], %r1594;
	{ // callseq 217, 0
	.param .b64 param0;
	st.param.b64 	[param0], %rd274;
	.param .b64 param1;
	st.param.b64 	[param1], %rd28;
	.param .b32 retval0;
	call.uni (retval0), 
	vprintf, 
	(
	param0, 
	param1
	);
	ld.param.b32 	%r1595, [retval0];
	} // callseq 217
	add.s32 	%r3414, %r3414, 16;
	setp.ne.s32 	%p138, %r3414, %r185;
	mov.u32 	%r3416, %r185;
	@%p138 bra 	$L__BB0_180;
$L__BB0_181:
	@%p130 bra 	$L__BB0_192;
	setp.lt.u32 	%p140, %r175, 7;
	@%p140 bra 	$L__BB0_184;
	add.s32 	%r1597, %r209, %r3416;
	mul.wide.s32 	%rd276, %r1597, 4;
	add.s64 	%rd277, %rd3, %rd276;
	ld.volatile.global.u32 	%r1598, [%rd277];
	st.local.u32 	[%rd4], %r1598;
	cvta.global.u64 	%rd279, %rd287;
	{ // callseq 218, 0
	.param .b64 param0;
	st.param.b64 	[param0], %rd279;
	.param .b64 param1;
	st.param.b64 	[param1], %rd28;
	.param .b32 retval0;
	call.uni (retval0), 
	vprintf, 
	(
	param0, 
	param1
	);
	ld.param.b32 	%r1599, [retval0];
	} // callseq 218
	ld.volatile.global.u32 	%r1601, [%rd277+4];
	st.local.u32 	[%rd4], %r1601;
	{ // callseq 219, 0
	.param .b64 param0;
	st.param.b64 	[param0], %rd279;
	.param .b64 param1;
	st.param.b64 	[param1], %rd28;
	.param .b32 retval0;
	call.uni (retval0), 
	vprintf, 
	(
	param0, 
	param1
	);
	ld.param.b32 	%r1602, [retval0];
	} // callseq 219
	ld.volatile.global.u32 	%r1604, [%rd277+8];
	st.local.u32 	[%rd4], %r1604;
	{ // callseq 220, 0
	.param .b64 param0;
	st.param.b64 	[param0], %rd279;
	.param .b64 param1;
	st.param.b64 	[param1], %rd28;
	.param .b32 retval0;
	call.uni (retval0), 
	vprintf, 
	(
	param0, 
	param1
	);
	ld.param.b32 	%r1605, [retval0];
	} // callseq 220
	ld.volatile.global.u32 	%r1607, [%rd277+12];
	st.local.u32 	[%rd4], %r1607;
	{ // callseq 221, 0
	.param .b64 param0;
	st.param.b64 	[param0], %rd279;
	.param .b64 param1;
	st.param.b64 	[param1], %rd28;
	.param .b32 retval0;
	call.uni (retval0), 
	vprintf, 
	(
	param0, 
	param1
	);
	ld.param.b32 	%r1608, [retval0];
	} // callseq 221
	ld.volatile.global.u32 	%r1610, [%rd277+16];
	st.local.u32 	[%rd4], %r1610;
	{ // callseq 222, 0
	.param .b64 param0;
	st.param.b64 	[param0], %rd279;
	.param .b64 param1;
	st.param.b64 	[param1], %rd28;
	.param .b32 retval0;
	call.uni (retval0), 
	vprintf, 
	(
	param0, 
	param1
	);
	ld.param.b32 	%r1611, [retval0];
	} // callseq 222
	ld.volatile.global.u32 	%r1613, [%rd277+20];
	st.local.u32 	[%rd4], %r1613;
	{ // callseq 223, 0
	.param .b64 param0;
	st.param.b64 	[param0], %rd279;
	.param .b64 param1;
	st.param.b64 	[param1], %rd28;
	.param .b32 retval0;
	call.uni (retval0), 
	vprintf, 
	(
	param0, 
	param1
	);
	ld.param.b32 	%r1614, [retval0];
	} // callseq 223
	ld.volatile.global.u32 	%r1616, [%rd277+24];
	st.local.u32 	[%rd4], %r1616;
	{ // callseq 224, 0
	.param .b64 param0;
	st.param.b64 	[param0], %rd279;
	.param .b64 param1;
	st.param.b64 	[param1], %rd28;
	.param .b32 retval0;
	call.uni (retval0), 
	vprintf, 
	(
	param0, 
	param1
	);
	ld.param.b32 	%r1617, [retval0];
	} // callseq 224
	ld.volatile.global.u32 	%r1619, [%rd277+28];
	st.local.u32 	[%rd4], %r1619;
	{ // callseq 225, 0
	.param .b64 param0;
	st.param.b64 	[param0], %rd279;
	.param .b64 param1;
	st.param.b64 	[param1], %rd28;
	.param .b32 retval0;
	call.uni (retval0), 
	vprintf, 
	(
	param0, 
	param1
	);
	ld.param.b32 	%r1620, [retval0];
	} // callseq 225
	add.s32 	%r3416, %r3416, 8;
$L__BB0_184:
	setp.eq.s32 	%p141, %r176, 0;
	@%p141 bra 	$L__BB0_192;
	setp.lt.u32 	%p142, %r177, 3;
	@%p142 bra 	$L__BB0_187;
	add.s32 	%r1622, %r209, %r3416;
	mul.wide.s32 	%rd281, %r1622, 4;
	add.s64 	%rd282, %rd3, %rd281;
	ld.volatile.global.u32 	%r1623, [%rd282];
	st.local.u32 	[%rd4], %r1623;
	cvta.global.u64 	%rd284, %rd287;
	{ // callseq 226, 0
	.param .b64 param0;
	st.param.b64 	[param0], %rd284;
	.param .b64 param1;
	st.param.b64 	[param1], %rd28;
	.param .b32 retval0;
	call.uni (retval0), 
	vprintf, 
	(
	param0, 
	param1
	);
	ld.param.b32 	%r1624, [retval0];
	} // callseq 226
	ld.volatile.global.u32 	%r1626, [%rd282+4];
	st.local.u32 	[%rd4], %r1626;
	{ // callseq 227, 0
	.param .b64 param0;
	st.param.b64 	[param0], %rd284;
	.param .b64 param1;
	st.param.b64 	[param1], %rd28;
	.param .b32 retval0;
	call.uni (retval0), 
	vprintf, 
	(
	param0, 
	param1
	);
	ld.param.b32 	%r1627, [retval0];
	} // callseq 227
	ld.volatile.global.u32 	%r1629, [%rd282+8];
	st.local.u32 	[%rd4], %r1629;
	{ // callseq 228, 0
	.param .b64 param0;
	st.param.b64 	[param0], %rd284;
	.param .b64 param1;
	st.param.b64 	[param1], %rd28;
	.param .b32 retval0;
	call.uni (retval0), 
	vprintf, 
	(
	param0, 
	param1
	);
	ld.param.b32 	%r1630, [retval0];
	} // callseq 228
	ld.volatile.global.u32 	%r1632, [%rd282+12];
	st.local.u32 	[%rd4], %r1632;
	{ // callseq 229, 0
	.param .b64 param0;
	st.param.b64 	[param0], %rd284;
	.param .b64 param1;
	st.param.b64 	[param1], %rd28;
	.param .b32 retval0;
	call.uni (retval0), 
	vprintf, 
	(
	param0, 
	param1
	);
	ld.param.b32 	%r1633, [retval0];
	} // callseq 229
	add.s32 	%r3416, %r3416, 4;
$L__BB0_187:
	setp.eq.s32 	%p143, %r178, 0;
	@%p143 bra 	$L__BB0_192;
	setp.eq.s32 	%p144, %r178, 1;
	add.s32 	%r1635, %r209, %r3416;
	mul.wide.s32 	%rd286, %r1635, 4;
	add.s64 	%rd9, %rd3, %rd286;
	ld.volatile.global.u32 	%r1636, [%rd9];
	st.local.u32 	[%rd4], %r1636;
	cvta.global.u64 	%rd288, %rd287;
	{ // callseq 230, 0
	.param .b64 param0;
	st.param.b64 	[param0], %rd288;
	.param .b64 param1;
	st.param.b64 	[param1], %rd28;
	.param .b32 retval0;
	call.uni (retval0), 
	vprintf, 
	(
	param0, 
	param1
	);
	ld.param.b32 	%r1637, [retval0];
	} // callseq 230
	@%p144 bra 	$L__BB0_192;
	setp.eq.s32 	%p145, %r178, 2;
	ld.volatile.global.u32 	%r1639, [%rd9+4];
	st.local.u32 	[%rd4], %r1639;
	cvta.global.u64 	%rd291, %rd287;
	{ // callseq 231, 0
	.param .b64 param0;
	st.param.b64 	[param0], %rd291;
	.param .b64 param1;
	st.param.b64 	[param1], %rd28;
	.param .b32 retval0;
	call.uni (retval0), 
	vprintf, 
	(
	param0, 
	param1
	);
	ld.param.b32 	%r1640, [retval0];
	} // callseq 231
	@%p145 bra 	$L__BB0_192;
	ld.volatile.global.u32 	%r1642, [%rd9+8];
	st.local.u32 	[%rd4], %r1642;
	cvta.global.u64 	%rd294, %rd287;
	{ // callseq 232, 0
	.param .b64 param0;
	st.param.b64 	[param0], %rd294;
	.param .b64 param1;
	st.param.b64 	[param1], %rd28;
	.param .b32 retval0;
	call.uni (retval0), 
	vprintf, 
	(
	param0, 
	param1
	);
	ld.param.b32 	%r1643, [retval0];
	} // callseq 232
	bra.uni 	$L__BB0_192;
$L__BB0_191:
	mov.u64 	%rd242, $str$2;
	cvta.global.u64 	%rd243, %rd242;
	{ // callseq 169, 0
	.param .b64 param0;
	st.param.b64 	[param0], %rd243;
	.param .b64 param1;
	st.param.b64 	[param1], 0;
	.param .b32 retval0;
	call.uni (retval0), 
	vprintf, 
	(
	param0, 
	param1
	);
	ld.param.b32 	%r1445, [retval0];
	} // callseq 169
$L__BB0_192:
	mov.u64 	%rd296, $str$2;
	cvta.global.u64 	%rd297, %rd296;
	{ // callseq 233, 0
	.param .b64 param0;
	st.param.b64 	[param0], %rd297;
	.param .b64 param1;
	st.param.b64 	[param1], 0;
	.param .b32 retval0;
	call.uni (retval0), 
	vprintf, 
	(
	param0, 
	param1
	);
	ld.param.b32 	%r1645, [retval0];
	} // callseq 233
	{ // callseq 234, 0
	.param .b64 param0;
	st.param.b64 	[param0], %rd297;
	.param .b64 param1;
	st.param.b64 	[param1], 0;
	.param .b32 retval0;
	call.uni (retval0), 
	vprintf, 
	(
	param0, 
	param1
	);
	ld.param.b32 	%r1647, [retval0];
	} // callseq 234
	ld.global.u32 	%r3418, [row];
$L__BB0_193:
	setp.ne.s32 	%p147, %r592, %r3418;
	or.pred  	%p148, %p122, %p147;
	setp.gt.u32 	%p149, %r3406, 3;
	or.pred  	%p150, %p149, %p148;
	@%p150 bra 	$L__BB0_219;
	setp.lt.s32 	%p151, %r2, 1;
	st.local.v4.u32 	[%rd4], {%r592, %r3406, %r600, %r3408};
	mov.u64 	%rd298, $str;
	cvta.global.u64 	%rd299, %rd298;
	add.u64 	%rd300, %SP, 0;
	{ // callseq 235, 0
	.param .b64 param0;
	st.param.b64 	[param0], %rd299;
	.param .b64 param1;
	st.param.b64 	[param1], %rd300;
	.param .b32 retval0;
	call.uni (retval0), 
	vprintf, 
	(
	param0, 
	param1
	);
	ld.param.b32 	%r1649, [retval0];
	} // callseq 235
	@%p151 bra 	$L__BB0_217;
	setp.lt.u32 	%p152, %r173, 7;
	mov.b32 	%r3421, 0;
	@%p152 bra 	$L__BB0_198;
	mov.b32 	%r3419, 0;
$L__BB0_197:
	.pragma "nounroll";
	add.s32 	%r1655, %r3419, %r2;
	shl.b32 	%r1656, %r1655, 2;
	mov.u32 	%r1657, _ZZ3GPUPViPiS1_S0_iiiiiiiiiiiiiiiiiE5table;
	add.s32 	%r1658, %r1657, %r1656;
	ld.volatile.shared.u32 	%r1659, [%r1658];
	st.local.u32 	[%rd4], %r1659;
	mov.u64 	%rd303, $str$1;
	cvta.global.u64 	%rd304, %rd303;
	{ // callseq 237, 0
	.param .b64 param0;
	st.param.b64 	[param0], %rd304;
	.param .b64 param1;
	st.param.b64 	[param1], %rd300;
	.param .b32 retval0;
	call.uni (retval0), 
	vprintf, 
	(
	param0, 
	param1
	);
	ld.param.b32 	%r1660, [retval0];
	} // callseq 237
	ld.volatile.shared.u32 	%r1662, [%r1658+4];
	st.local.u32 	[%rd4], %r1662;
	{ // callseq 238, 0
	.param .b64 param0;
	st.param.b64 	[param0], %rd304;
	.param .b64 param1;
	st.param.b64 	[param1], %rd300;
	.param .b32 retval0;
	call.uni (retval0), 
	vprintf, 
	(
	param0, 
	param1
	);
	ld.param.b32 	%r1663, [retval0];
	} // callseq 238
	ld.volatile.shared.u32 	%r1665, [%r1658+8];
	st.local.u32 	[%rd4], %r1665;
	{ // callseq 239, 0
	.param .b64 param0;
	st.param.b64 	[param0], %rd304;
	.param .b64 param1;
	st.param.b64 	[param1], %rd300;
	.param .b32 retval0;
	call.uni (retval0), 
	vprintf, 
	(
	param0, 
	param1
	);
	ld.param.b32 	%r1666, [retval0];
	} // callseq 239
	ld.volatile.shared.u32 	%r1668, [%r1658+12];
	st.local.u32 	[%rd4], %r1668;
	{ // callseq 240, 0
	.param .b64 param0;
	st.param.b64 	[param0], %rd304;
	.param .b64 param1;
	st.param.b64 	[param1], %rd300;
	.param .b32 retval0;
	call.uni (retval0), 
	vprintf, 
	(
	param0, 
	param1
	);
	ld.param.b32 	%r1669, [retval0];
	} // callseq 240
	ld.volatile.shared.u32 	%r1671, [%r1658+16];
	st.local.u32 	[%rd4], %r1671;
	{ // callseq 241, 0
	.param .b64 param0;
	st.param.b64 	[param0], %rd304;
	.param .b64 param1;
	st.param.b64 	[param1], %rd300;
	.param .b32 retval0;
	call.uni (retval0), 
	vprintf, 
	(
	param0, 
	param1
	);
	ld.param.b32 	%r1672, [retval0];
	} // callseq 241
	ld.volatile.shared.u32 	%r1674, [%r1658+20];
	st.local.u32 	[%rd4], %r1674;
	{ // callseq 242, 0
	.param .b64 param0;
	st.param.b64 	[param0], %rd304;
	.param .b64 param1;
	st.param.b64 	[param1], %rd300;
	.param .b32 retval0;
	call.uni (retval0), 
	vprintf, 
	(
	param0, 
	param1
	);
	ld.param.b32 	%r1675, [retval0];
	} // callseq 242
	ld.volatile.shared.u32 	%r1677, [%r1658+24];
	st.local.u32 	[%rd4], %r1677;
	{ // callseq 243, 0
	.param .b64 param0;
	st.param.b64 	[param0], %rd304;
	.param .b64 param1;
	st.param.b64 	[param1], %rd300;
	.param .b32 retval0;
	call.uni (retval0), 
	vprintf, 
	(
	param0, 
	param1
	);
	ld.param.b32 	%r1678, [retval0];
	} // callseq 243
	ld.volatile.shared.u32 	%r1680, [%r1658+28];
	st.local.u32 	[%rd4], %r1680;
	{ // callseq 244, 0
	.param .b64 param0;
	st.param.b64 	[param0], %rd304;
	.param .b64 param1;
	st.param.b64 	[param1], %rd300;
	.param .b32 retval0;
	call.uni (retval0), 
	vprintf, 
	(
	param0, 
	param1
	);
	ld.param.b32 	%r1681, [retval0];
	} // callseq 244
	add.s32 	%r3419, %r3419, 8;
	setp.ne.s32 	%p153, %r3419, %r186;
	mov.u32 	%r3421, %r186;
	@%p153 bra 	$L__BB0_197;
$L__BB0_198:
	setp.eq.s32 	%p154, %r176, 0;
	@%p154 bra 	$L__BB0_206;
	setp.lt.u32 	%p155, %r177, 3;
	@%p155 bra 	$L__BB0_201;
	add.s32 	%r1683, %r3421, %r2;
	shl.b32 	%r1684, %r1683, 2;
	mov.u32 	%r1685, _ZZ3GPUPViPiS1_S0_iiiiiiiiiiiiiiiiiE5table;
	add.s32 	%r1686, %r1685, %r1684;
	ld.volatile.shared.u32 	%r1687, [%r1686];
	st.local.u32 	[%rd4], %r1687;
	mov.u64 	%rd306, $str$1;
	cvta.global.u64 	%rd307, %rd306;
	{ // callseq 245, 0
	.param .b64 param0;
	st.param.b64 	[param0], %rd307;
	.param .b64 param1;
	st.param.b64 	[param1], %rd300;
	.param .b32 retval0;
	call.uni (retval0), 
	vprintf, 
	(
	param0, 
	param1
	);
	ld.param.b32 	%r1688, [retval0];
	} // callseq 245
	ld.volatile.shared.u32 	%r1690, [%r1686+4];
	st.local.u32 	[%rd4], %r1690;
	{ // callseq 246, 0
	.param .b64 param0;
	st.param.b64 	[param0], %rd307;
	.param .b64 param1;
	st.param.b64 	[param1], %rd300;
	.param .b32 retval0;
	call.uni (retval0), 
	vprintf, 
	(
	param0, 
	param1
	);
	ld.param.b32 	%r1691, [retval0];
	} // callseq 246
	ld.volatile.shared.u32 	%r1693, [%r1686+8];
	st.local.u32 	[%rd4], %r1693;
	{ // callseq 247, 0
	.param .b64 param0;
	st.param.b64 	[param0], %rd307;
	.param .b64 param1;
	st.param.b64 	[param1], %rd300;
	.param .b32 retval0;
	call.uni (retval0), 
	vprintf, 
	(
	param0, 
	param1
	);
	ld.param.b32 	%r1694, [retval0];
	} // callseq 247
	ld.volatile.shared.u32 	%r1696, [%r1686+12];
	st.local.u32 	[%rd4], %r1696;
	{ // callseq 248, 0
	.param .b64 param0;
	st.param.b64 	[param0], %rd307;
	.param .b64 param1;
	st.param.b64 	[param1], %rd300;
	.param .b32 retval0;
	call.uni (retval0), 
	vprintf, 
	(
	param0, 
	param1
	);
	ld.param.b32 	%r1697, [retval0];
	} // callseq 248
	add.s32 	%r3421, %r3421, 4;
$L__BB0_201:
	setp.eq.s32 	%p156, %r178, 0;
	@%p156 bra 	$L__BB0_206;
	setp.eq.s32 	%p157, %r179, 0;
	@%p157 bra 	$L__BB0_204;
	add.s32 	%r1699, %r3421, %r2;
	shl.b32 	%r1700, %r1699, 2;
	mov.u32 	%r1701, _ZZ3GPUPViPiS1_S0_iiiiiiiiiiiiiiiiiE5table;
	add.s32 	%r1702, %r1701, %r1700;
	ld.volatile.shared.u32 	%r1703, [%r1702];
	st.local.u32 	[%rd4], %r1703;
	mov.u64 	%rd309, $str$1;
	cvta.global.u64 	%rd310, %rd309;
	{ // callseq 249, 0
	.param .b64 param0;
	st.param.b64 	[param0], %rd310;
	.param .b64 param1;
	st.param.b64 	[param1], %rd300;
	.param .b32 retval0;
	call.uni (retval0), 
	vprintf, 
	(
	param0, 
	param1
	);
	ld.param.b32 	%r1704, [retval0];
	} // callseq 249
	ld.volatile.shared.u32 	%r1706, [%r1702+4];
	st.local.u32 	[%rd4], %r1706;
	{ // callseq 250, 0
	.param .b64 param0;
	st.param.b64 	[param0], %rd310;
	.param .b64 param1;
	st.param.b64 	[param1], %rd300;
	.param .b32 retval0;
	call.uni (retval0), 
	vprintf, 
	(
	param0, 
	param1
	);
	ld.param.b32 	%r1707, [retval0];
	} // callseq 250
	add.s32 	%r3421, %r3421, 2;
$L__BB0_204:
	setp.eq.s32 	%p158, %r187, 0;
	@%p158 bra 	$L__BB0_206;
	add.s32 	%r1709, %r3421, %r2;
	shl.b32 	%r1710, %r1709, 2;
	mov.u32 	%r1711, _ZZ3GPUPViPiS1_S0_iiiiiiiiiiiiiiiiiE5table;
	add.s32 	%r1712, %r1711, %r1710;
	ld.volatile.shared.u32 	%r1713, [%r1712];
	st.local.u32 	[%rd4], %r1713;
	mov.u64 	%rd312, $str$1;
	cvta.global.u64 	%rd313, %rd312;
	{ // callseq 251, 0
	.param .b64 param0;
	st.param.b64 	[param0], %rd313;
	.param .b64 param1;
	st.param.b64 	[param1], %rd300;
	.param .b32 retval0;
	call.uni (retval0), 
	vprintf, 
	(
	param0, 
	param1
	);
	ld.param.b32 	%r1714, [retval0];
	} // callseq 251
$L__BB0_206:
	mov.u64 	%rd315, $str$2;
	cvta.global.u64 	%rd316, %rd315;
	{ // callseq 252, 0
	.param .b64 param0;
	st.param.b64 	[param0], %rd316;
	.param .b64 param1;
	st.param.b64 	[param1], 0;
	.param .b32 retval0;
	call.uni (retval0), 
	vprintf, 
	(
	param0, 
	param1
	);
	ld.param.b32 	%r1717, [retval0];
	} // callseq 252
	mov.b32 	%r3425, 0;
	@%p152 bra 	$L__BB0_209;
	mov.b32 	%r3423, 0;
$L__BB0_208:
	.pragma "nounroll";
	add.s32 	%r1720, %r3423, %r170;
	shl.b32 	%r1721, %r1720, 2;
	mov.u32 	%r1722, _ZZ3GPUPViPiS1_S0_iiiiiiiiiiiiiiiiiE5table;
	add.s32 	%r1723, %r1722, %r1721;
	ld.volatile.shared.u32 	%r1724, [%r1723];
	st.local.u32 	[%rd4], %r1724;
	mov.u64 	%rd317, $str$1;
	cvta.global.u64 	%rd318, %rd317;
	{ // callseq 253, 0
	.param .b64 param0;
	st.param.b64 	[param0], %rd318;
	.param .b64 param1;
	st.param.b64 	[param1], %rd300;
	.param .b32 retval0;
	call.uni (retval0), 
	vprintf, 
	(
	param0, 
	param1
	);
	ld.param.b32 	%r1725, [retval0];
	} // callseq 253
	ld.volatile.shared.u32 	%r1727, [%r1723+4];
	st.local.u32 	[%rd4], %r1727;
	{ // callseq 254, 0
	.param .b64 param0;
	st.param.b64 	[param0], %rd318;
	.param .b64 param1;
	st.param.b64 	[param1], %rd300;
	.param .b32 retval0;
	call.uni (retval0), 
	vprintf, 
	(
	param0, 
	param1
	);
	ld.param.b32 	%r1728, [retval0];
	} // callseq 254
	ld.volatile.shared.u32 	%r1730, [%r1723+8];
	st.local.u32 	[%rd4], %r1730;
	{ // callseq 255, 0
	.param .b64 param0;
	st.param.b64 	[param0], %rd318;
	.param .b64 param1;
	st.param.b64 	[param1], %rd300;
	.param .b32 retval0;
	call.uni (retval0), 
	vprintf, 
	(
	param0, 
	param1
	);
	ld.param.b32 	%r1731, [retval0];
	} // callseq 255
	ld.volatile.shared.u32 	%r1733, [%r1723+12];
	st.local.u32 	[%rd4], %r1733;
	{ // callseq 256, 0
	.param .b64 param0;
	st.param.b64 	[param0], %rd318;
	.param .b64 param1;
	st.param.b64 	[param1], %rd300;
	.param .b32 retval0;
	call.uni (retval0), 
	vprintf, 
	(
	param0, 
	param1
	);
	ld.param.b32 	%r1734, [retval0];
	} // callseq 256
	ld.volatile.shared.u32 	%r1736, [%r1723+16];
	st.local.u32 	[%rd4], %r1736;
	{ // callseq 257, 0
	.param .b64 param0;
	st.param.b64 	[param0], %rd318;
	.param .b64 param1;
	st.param.b64 	[param1], %rd300;
	.param .b32 retval0;
	call.uni (retval0), 
	vprintf, 
	(
	param0, 
	param1
	);
	ld.param.b32 	%r1737, [retval0];
	} // callseq 257
	ld.volatile.shared.u32 	%r1739, [%r1723+20];
	st.local.u32 	[%rd4], %r1739;
	{ // callseq 258, 0
	.param .b64 param0;
	st.param.b64 	[param0], %rd318;
	.param .b64 param1;
	st.param.b64 	[param1], %rd300;
	.param .b32 retval0;
	call.uni (retval0), 
	vprintf, 
	(
	param0, 
	param1
	);
	ld.param.b32 	%r1740, [retval0];
	} // callseq 258
	ld.volatile.shared.u32 	%r1742, [%r1723+24];
	st.local.u32 	[%rd4], %r1742;
	{ // callseq 259, 0
	.param .b64 param0;
	st.param.b64 	[param0], %rd318;
	.param .b64 param1;
	st.param.b64 	[param1], %rd300;
	.param .b32 retval0;
	call.uni (retval0), 
	vprintf, 
	(
	param0, 
	param1
	);
	ld.param.b32 	%r1743, [retval0];
	} // callseq 259
	ld.volatile.shared.u32 	%r1745, [%r1723+28];
	st.local.u32 	[%rd4], %r1745;
	{ // callseq 260, 0
	.param .b64 param0;
	st.param.b64 	[param0], %rd318;
	.param .b64 param1;
	st.param.b64 	[param1], %rd300;
	.param .b32 retval0;
	call.uni (retval0), 
	vprintf, 
	(
	param0, 
	param1
	);
	ld.param.b32 	%r1746, [retval0];
	} // callseq 260
	add.s32 	%r3423, %r3423, 8;
	setp.ne.s32 	%p160, %r3423, %r186;
	mov.u32 	%r3425, %r186;
	@%p160 bra 	$L__BB0_208;
$L__BB0_209:
	@%p154 bra 	$L__BB0_218;
	setp.lt.u32 	%p162, %r177, 3;
	@%p162 bra 	$L__BB0_212;
	add.s32 	%r1748, %r3425, %r170;
	shl.b32 	%r1749, %r1748, 2;
	mov.u32 	%r1750, _ZZ3GPUPViPiS1_S0_iiiiiiiiiiiiiiiiiE5table;
	add.s32 	%r1751, %r1750, %r1749;
	ld.volatile.shared.u32 	%r1752, [%r1751];
	st.local.u32 	[%rd4], %r1752;
	mov.u64 	%rd320, $str$1;
	cvta.global.u64 	%rd321, %rd320;
	{ // callseq 261, 0
	.param .b64 param0;
	st.param.b64 	[param0], %rd321;
	.param .b64 param1;
	st.param.b64 	[param1], %rd300;
	.param .b32 retval0;
	call.uni (retval0), 
	vprintf, 
	(
	param0, 
	param1
	);
	ld.param.b32 	%r1753, [retval0];
	} // callseq 261
	ld.volatile.shared.u32 	%r1755, [%r1751+4];
	st.local.u32 	[%rd4], %r1755;
	{ // callseq 262, 0
	.param .b64 param0;
	st.param.b64 	[param0], %rd321;
	.param .b64 param1;
	st.param.b64 	[param1], %rd300;
	.param .b32 retval0;
	call.uni (retval0), 
	vprintf, 
	(
	param0, 
	param1
	);
	ld.param.b32 	%r1756, [retval0];
	} // callseq 262
	ld.volatile.shared.u32 	%r1758, [%r1751+8];
	st.local.u32 	[%rd4], %r1758;
	{ // callseq 263, 0
	.param .b64 param0;
	st.param.b64 	[param0], %rd321;
	.param .b64 param1;
	st.param.b64 	[param1], %rd300;
	.param .b32 retval0;
	call.uni (retval0), 
	vprintf, 
	(
	param0, 
	param1
	);
	ld.param.b32 	%r1759, [retval0];
	} // callseq 263
	ld.volatile.shared.u32 	%r1761, [%r1751+12];
	st.local.u32 	[%rd4], %r1761;
	{ // callseq 264, 0
	.param .b64 param0;
	st.param.b64 	[param0], %rd321;
	.param .b64 param1;
	st.param.b64 	[param1], %rd300;
	.param .b32 retval0;
	call.uni (retval0), 
	vprintf, 
	(
	param0, 
	param1
	);
	ld.param.b32 	%r1762, [retval0];
	} // callseq 264
	add.s32 	%r3425, %r3425, 4;
$L__BB0_212:
	setp.eq.s32 	%p163, %r178, 0;
	@%p163 bra 	$L__BB0_218;
	setp.eq.s32 	%p164, %r179, 0;
	@%p164 bra 	$L__BB0_215;
	add.s32 	%r1764, %r3425, %r170;
	shl.b32 	%r1765, %r1764, 2;
	mov.u32 	%r1766, _ZZ3GPUPViPiS1_S0_iiiiiiiiiiiiiiiiiE5table;
	add.s32 	%r1767, %r1766, %r1765;
	ld.volatile.shared.u32 	%r1768, [%r1767];
	st.local.u32 	[%rd4], %r1768;
	mov.u64 	%rd323, $str$1;
	cvta.global.u64 	%rd324, %rd323;
	{ // callseq 265, 0
	.param .b64 param0;
	st.param.b64 	[param0], %rd324;
	.param .b64 param1;
	st.param.b64 	[param1], %rd300;
	.param .b32 retval0;
	call.uni (retval0), 
	vprintf, 
	(
	param0, 
	param1
	);
	ld.param.b32 	%r1769, [retval0];
	} // callseq 265
	ld.volatile.shared.u32 	%r1771, [%r1767+4];
	st.local.u32 	[%rd4], %r1771;
	{ // callseq 266, 0
	.param .b64 param0;
	st.param.b64 	[param0], %rd324;
	.param .b64 param1;
	st.param.b64 	[param1], %rd300;
	.param .b32 retval0;
	call.uni (retval0), 
	vprintf, 
	(
	param0, 
	param1
	);
	ld.param.b32 	%r1772, [retval0];
	} // callseq 266
	add.s32 	%r3425, %r3425, 2;
$L__BB0_215:
	setp.eq.s32 	%p165, %r187, 0;
	@%p165 bra 	$L__BB0_218;
	add.s32 	%r1774, %r3425, %r170;
	shl.b32 	%r1775, %r1774, 2;
	mov.u32 	%r1776, _ZZ3GPUPViPiS1_S0_iiiiiiiiiiiiiiiiiE5table;
	add.s32 	%r1777, %r1776, %r1775;
	ld.volatile.shared.u32 	%r1778, [%r1777];
	st.local.u32 	[%rd4], %r1778;
	mov.u64 	%rd326, $str$1;
	cvta.global.u64 	%rd327, %rd326;
	{ // callseq 267, 0
	.param .b64 param0;
	st.param.b64 	[param0], %rd327;
	.param .b64 param1;
	st.param.b64 	[param1], %rd300;
	.param .b32 retval0;
	call.uni (retval0), 
	vprintf, 
	(
	param0, 
	param1
	);
	ld.param.b32 	%r1779, [retval0];
	} // callseq 267
	bra.uni 	$L__BB0_218;
$L__BB0_217:
	mov.u64 	%rd301, $str$2;
	cvta.global.u64 	%rd302, %rd301;
	{ // callseq 236, 0
	.param .b64 param0;
	st.param.b64 	[param0], %rd302;
	.param .b64 param1;
	st.param.b64 	[param1], 0;
	.param .b32 retval0;
	call.uni (retval0), 
	vprintf, 
	(
	param0, 
	param1
	);
	ld.param.b32 	%r1651, [retval0];
	} // callseq 236
$L__BB0_218:
	mov.u64 	%rd329, $str$2;
	cvta.global.u64 	%rd330, %rd329;
	{ // callseq 268, 0
	.param .b64 param0;
	st.param.b64 	[param0], %rd330;
	.param .b64 param1;
	st.param.b64 	[param1], 0;
	.param .b32 retval0;
	call.uni (retval0), 
	vprintf, 
	(
	param0, 
	param1
	);
	ld.param.b32 	%r1781, [retval0];
	} // callseq 268
	{ // callseq 269, 0
	.param .b64 param0;
	st.param.b64 	[param0], %rd330;
	.param .b64 param1;
	st.param.b64 	[param1], 0;
	.param .b32 retval0;
	call.uni (retval0), 
	vprintf, 
	(
	param0, 
	param1
	);
	ld.param.b32 	%r1783, [retval0];
	} // callseq 269
$L__BB0_219:
	add.s32 	%r3466, %r3408, %r1;
	@%p27 bra 	$L__BB0_233;
	setp.lt.u32 	%p167, %r3, 16;
	mov.u32 	%r3430, %r1;
	mov.u32 	%r3431, %r3466;
	@%p167 bra 	$L__BB0_223;
	mov.b32 	%r3429, 0;
	mov.u32 	%r3430, %r1;
	mov.u32 	%r3431, %r3466;
$L__BB0_222:
	.pragma "nounroll";
	mul.wide.s32 	%rd331, %r3431, 4;
	add.s64 	%rd332, %rd3, %rd331;
	ld.volatile.global.u32 	%r1786, [%rd332];
	shl.b32 	%r1787, %r3430, 2;
	mov.u32 	%r1788, _ZZ3GPUPViPiS1_S0_iiiiiiiiiiiiiiiiiE5table;
	add.s32 	%r1789, %r1788, %r1787;
	st.volatile.shared.u32 	[%r1789], %r1786;
	mul.wide.s32 	%rd333, %r168, 4;
	add.s64 	%rd334, %rd332, %rd333;
	ld.volatile.global.u32 	%r1790, [%rd334];
	shl.b32 	%r1791, %r2, 2;
	add.s32 	%r1792, %r1789, %r1791;
	st.volatile.shared.u32 	[%r1792], %r1790;
	add.s64 	%rd335, %rd334, %rd333;
	ld.volatile.global.u32 	%r1793, [%rd335];
	add.s32 	%r1794, %r1792, %r1791;
	st.volatile.shared.u32 	[%r1794], %r1793;
	add.s64 	%rd336, %rd335, %rd333;
	ld.volatile.global.u32 	%r1795, [%rd336];
	add.s32 	%r1796, %r1794, %r1791;
	st.volatile.shared.u32 	[%r1796], %r1795;
	add.s64 	%rd337, %rd336, %rd333;
	ld.volatile.global.u32 	%r1797, [%rd337];
	add.s32 	%r1798, %r1796, %r1791;
	st.volatile.shared.u32 	[%r1798], %r1797;
	add.s64 	%rd338, %rd337, %rd333;
	ld.volatile.global.u32 	%r1799, [%rd338];
	add.s32 	%r1800, %r1798, %r1791;
	st.volatile.shared.u32 	[%r1800], %r1799;
	add.s64 	%rd339, %rd338, %rd333;
	ld.volatile.global.u32 	%r1801, [%rd339];
	add.s32 	%r1802, %r1800, %r1791;
	st.volatile.shared.u32 	[%r1802], %r1801;
	add.s64 	%rd340, %rd339, %rd333;
	ld.volatile.global.u32 	%r1803, [%rd340];
	add.s32 	%r1804, %r1802, %r1791;
	st.volatile.shared.u32 	[%r1804], %r1803;
	add.s64 	%rd341, %rd340, %rd333;
	ld.volatile.global.u32 	%r1805, [%rd341];
	add.s32 	%r1806, %r1804, %r1791;
	st.volatile.shared.u32 	[%r1806], %r1805;
	add.s64 	%rd342, %rd341, %rd333;
	ld.volatile.global.u32 	%r1807, [%rd342];
	add.s32 	%r1808, %r1806, %r1791;
	st.volatile.shared.u32 	[%r1808], %r1807;
	add.s64 	%rd343, %rd342, %rd333;
	ld.volatile.global.u32 	%r1809, [%rd343];
	add.s32 	%r1810, %r1808, %r1791;
	st.volatile.shared.u32 	[%r1810], %r1809;
	add.s64 	%rd344, %rd343, %rd333;
	ld.volatile.global.u32 	%r1811, [%rd344];
	add.s32 	%r1812, %r1810, %r1791;
	st.volatile.shared.u32 	[%r1812], %r1811;
	add.s64 	%rd345, %rd344, %rd333;
	ld.volatile.global.u32 	%r1813, [%rd345];
	add.s32 	%r1814, %r1812, %r1791;
	st.volatile.shared.u32 	[%r1814], %r1813;
	add.s64 	%rd346, %rd345, %rd333;
	ld.volatile.global.u32 	%r1815, [%rd346];
	add.s32 	%r1816, %r1814, %r1791;
	st.volatile.shared.u32 	[%r1816], %r1815;
	add.s64 	%rd347, %rd346, %rd333;
	ld.volatile.global.u32 	%r1817, [%rd347];
	add.s32 	%r1818, %r1816, %r1791;
	st.volatile.shared.u32 	[%r1818], %r1817;
	add.s64 	%rd348, %rd347, %rd333;
	ld.volatile.global.u32 	%r1819, [%rd348];
	add.s32 	%r1820, %r1818, %r1791;
	st.volatile.shared.u32 	[%r1820], %r1819;
	shl.b32 	%r1821, %r168, 4;
	add.s32 	%r3431, %r1821, %r3431;
	shl.b32 	%r1822, %r2, 4;
	add.s32 	%r3430, %r1822, %r3430;
	add.s32 	%r3429, %r3429, 16;
	setp.ne.s32 	%p168, %r3429, %r188;
	@%p168 bra 	$L__BB0_222;
$L__BB0_223:
	setp.eq.s32 	%p169, %r180, 0;
	@%p169 bra 	$L__BB0_233;
	add.s32 	%r1823, %r180, -1;
	setp.lt.u32 	%p170, %r1823, 7;
	@%p170 bra 	$L__BB0_226;
	mul.wide.s32 	%rd349, %r3431, 4;
	add.s64 	%rd350, %rd3, %rd349;
	ld.volatile.global.u32 	%r1824, [%rd350];
	shl.b32 	%r1825, %r3430, 2;
	mov.u32 	%r1826, _ZZ3GPUPViPiS1_S0_iiiiiiiiiiiiiiiiiE5table;
	add.s32 	%r1827, %r1826, %r1825;
	st.volatile.shared.u32 	[%r1827], %r1824;
	mul.wide.s32 	%rd351, %r168, 4;
	add.s64 	%rd352, %rd350, %rd351;
	ld.volatile.global.u32 	%r1828, [%rd352];
	shl.b32 	%r1829, %r2, 2;
	add.s32 	%r1830, %r1827, %r1829;
	st.volatile.shared.u32 	[%r1830], %r1828;
	add.s64 	%rd353, %rd352, %rd351;
	ld.volatile.global.u32 	%r1831, [%rd353];
	add.s32 	%r1832, %r1830, %r1829;
	st.volatile.shared.u32 	[%r1832], %r1831;
	add.s64 	%rd354, %rd353, %rd351;
	ld.volatile.global.u32 	%r1833, [%rd354];
	add.s32 	%r1834, %r1832, %r1829;
	st.volatile.shared.u32 	[%r1834], %r1833;
	add.s64 	%rd355, %rd354, %rd351;
	ld.volatile.global.u32 	%r1835, [%rd355];
	add.s32 	%r1836, %r1834, %r1829;
	st.volatile.shared.u32 	[%r1836], %r1835;
	add.s64 	%rd356, %rd355, %rd351;
	ld.volatile.global.u32 	%r1837, [%rd356];
	add.s32 	%r1838, %r1836, %r1829;
	st.volatile.shared.u32 	[%r1838], %r1837;
	add.s64 	%rd357, %rd356, %rd351;
	ld.volatile.global.u32 	%r1839, [%rd357];
	add.s32 	%r1840, %r1838, %r1829;
	st.volatile.shared.u32 	[%r1840], %r1839;
	add.s64 	%rd358, %rd357, %rd351;
	ld.volatile.global.u32 	%r1841, [%rd358];
	add.s32 	%r1842, %r1840, %r1829;
	st.volatile.shared.u32 	[%r1842], %r1841;
	shl.b32 	%r1843, %r168, 3;
	add.s32 	%r3431, %r1843, %r3431;
	shl.b32 	%r1844, %r2, 3;
	add.s32 	%r3430, %r1844, %r3430;
$L__BB0_226:
	setp.eq.s32 	%p171, %r181, 0;
	@%p171 bra 	$L__BB0_233;
	setp.lt.u32 	%p172, %r182, 3;
	@%p172 bra 	$L__BB0_229;
	mul.wide.s32 	%rd359, %r3431, 4;
	add.s64 	%rd360, %rd3, %rd359;
	ld.volatile.global.u32 	%r1845, [%rd360];
	shl.b32 	%r1846, %r3430, 2;
	mov.u32 	%r1847, _ZZ3GPUPViPiS1_S0_iiiiiiiiiiiiiiiiiE5table;
	add.s32 	%r1848, %r1847, %r1846;
	st.volatile.shared.u32 	[%r1848], %r1845;
	mul.wide.s32 	%rd361, %r168, 4;
	add.s64 	%rd362, %rd360, %rd361;
	ld.volatile.global.u32 	%r1849, [%rd362];
	shl.b32 	%r1850, %r2, 2;
	add.s32 	%r1851, %r1848, %r1850;
	st.volatile.shared.u32 	[%r1851], %r1849;
	add.s64 	%rd363, %rd362, %rd361;
	ld.volatile.global.u32 	%r1852, [%rd363];
	add.s32 	%r1853, %r1851, %r1850;
	st.volatile.shared.u32 	[%r1853], %r1852;
	add.s64 	%rd364, %rd363, %rd361;
	ld.volatile.global.u32 	%r1854, [%rd364];
	add.s32 	%r1855, %r1853, %r1850;
	st.volatile.shared.u32 	[%r1855], %r1854;
	shl.b32 	%r1856, %r168, 2;
	add.s32 	%r3431, %r1856, %r3431;
	add.s32 	%r3430, %r1850, %r3430;
$L__BB0_229:
	setp.eq.s32 	%p173, %r184, 0;
	@%p173 bra 	$L__BB0_233;
	setp.eq.s32 	%p174, %r184, 1;
	mul.wide.s32 	%rd365, %r3431, 4;
	add.s64 	%rd10, %rd3, %rd365;
	ld.volatile.global.u32 	%r1857, [%rd10];
	shl.b32 	%r1858, %r3430, 2;
	mov.u32 	%r1859, _ZZ3GPUPViPiS1_S0_iiiiiiiiiiiiiiiiiE5table;
	add.s32 	%r250, %r1859, %r1858;
	st.volatile.shared.u32 	[%r250], %r1857;
	@%p174 bra 	$L__BB0_233;
	setp.eq.s32 	%p175, %r184, 2;
	mul.wide.s32 	%rd11, %r168, 4;
	add.s64 	%rd12, %rd10, %rd11;
	ld.volatile.global.u32 	%r1860, [%rd12];
	shl.b32 	%r251, %r2, 2;
	add.s32 	%r252, %r250, %r251;
	st.volatile.shared.u32 	[%r252], %r1860;
	@%p175 bra 	$L__BB0_233;
	add.s64 	%rd366, %rd12, %rd11;
	ld.volatile.global.u32 	%r1861, [%rd366];
	add.s32 	%r1862, %r252, %r251;
	st.volatile.shared.u32 	[%r1862], %r1861;
$L__BB0_233:
	bar.sync 	0;
	membar.sys;
	ld.global.u32 	%r1863, [row];
	setp.ne.s32 	%p178, %r592, %r1863;
	or.pred  	%p179, %p122, %p178;
	or.pred  	%p180, %p149, %p179;
	@%p180 bra 	$L__BB0_259;
	setp.lt.s32 	%p181, %r2, 1;
	st.local.v4.u32 	[%rd4], {%r592, %r3406, %r600, %r3408};
	mov.u64 	%rd367, $str$7;
	cvta.global.u64 	%rd368, %rd367;
	add.u64 	%rd369, %SP, 0;
	{ // callseq 270, 0
	.param .b64 param0;
	st.param.b64 	[param0], %rd368;
	.param .b64 param1;
	st.param.b64 	[param1], %rd369;
	.param .b32 retval0;
	call.uni (retval0), 
	vprintf, 
	(
	param0, 
	param1
	);
	ld.param.b32 	%r1865, [retval0];
	} // callseq 270
	@%p181 bra 	$L__BB0_257;
	setp.lt.u32 	%p182, %r173, 7;
	mov.b32 	%r3438, 0;
	@%p182 bra 	$L__BB0_238;
	mov.b32 	%r3436, 0;
$L__BB0_237:
	.pragma "nounroll";
	add.s32 	%r1871, %r3436, %r2;
	shl.b32 	%r1872, %r1871, 2;
	mov.u32 	%r1873, _ZZ3GPUPViPiS1_S0_iiiiiiiiiiiiiiiiiE5table;
	add.s32 	%r1874, %r1873, %r1872;
	ld.volatile.shared.u32 	%r1875, [%r1874];
	st.local.u32 	[%rd4], %r1875;
	mov.u64 	%rd372, $str$1;
	cvta.global.u64 	%rd373, %rd372;
	{ // callseq 272, 0
	.param .b64 param0;
	st.param.b64 	[param0], %rd373;
	.param .b64 param1;
	st.param.b64 	[param1], %rd369;
	.param .b32 retval0;
	call.uni (retval0), 
	vprintf, 
	(
	param0, 
	param1
	);
	ld.param.b32 	%r1876, [retval0];
	} // callseq 272
	ld.volatile.shared.u32 	%r1878, [%r1874+4];
	st.local.u32 	[%rd4], %r1878;
	{ // callseq 273, 0
	.param .b64 param0;
	st.param.b64 	[param0], %rd373;
	.param .b64 param1;
	st.param.b64 	[param1], %rd369;
	.param .b32 retval0;
	call.uni (retval0), 
	vprintf, 
	(
	param0, 
	param1
	);
	ld.param.b32 	%r1879, [retval0];
	} // callseq 273
	ld.volatile.shared.u32 	%r1881, [%r1874+8];
	st.local.u32 	[%rd4], %r1881;
	{ // callseq 274, 0
	.param .b64 param0;
	st.param.b64 	[param0], %rd373;
	.param .b64 param1;
	st.param.b64 	[param1], %rd369;
	.param .b32 retval0;
	call.uni (retval0), 
	vprintf, 
	(
	param0, 
	param1
	);
	ld.param.b32 	%r1882, [retval0];
	} // callseq 274
	ld.volatile.shared.u32 	%r1884, [%r1874+12];
	st.local.u32 	[%rd4], %r1884;
	{ // callseq 275, 0
	.param .b64 param0;
	st.param.b64 	[param0], %rd373;
	.param .b64 param1;
	st.param.b64 	[param1], %rd369;
	.param .b32 retval0;
	call.uni (retval0), 
	vprintf, 
	(
	param0, 
	param1
	);
	ld.param.b32 	%r1885, [retval0];
	} // callseq 275
	ld.volatile.shared.u32 	%r1887, [%r1874+16];
	st.local.u32 	[%rd4], %r1887;
	{ // callseq 276, 0
	.param .b64 param0;
	st.param.b64 	[param0], %rd373;
	.param .b64 param1;
	st.param.b64 	[param1], %rd369;
	.param .b32 retval0;
	call.uni (retval0), 
	vprintf, 
	(
	param0, 
	param1
	);
	ld.param.b32 	%r1888, [retval0];
	} // callseq 276
	ld.volatile.shared.u32 	%r1890, [%r1874+20];
	st.local.u32 	[%rd4], %r1890;
	{ // callseq 277, 0
	.param .b64 param0;
	st.param.b64 	[param0], %rd373;
	.param .b64 param1;
	st.param.b64 	[param1], %rd369;
	.param .b32 retval0;
	call.uni (retval0), 
	vprintf, 
	(
	param0, 
	param1
	);
	ld.param.b32 	%r1891, [retval0];
	} // callseq 277
	ld.volatile.shared.u32 	%r1893, [%r1874+24];
	st.local.u32 	[%rd4], %r1893;
	{ // callseq 278, 0
	.param .b64 param0;
	st.param.b64 	[param0], %rd373;
	.param .b64 param1;
	st.param.b64 	[param1], %rd369;
	.param .b32 retval0;
	call.uni (retval0), 
	vprintf, 
	(
	param0, 
	param1
	);
	ld.param.b32 	%r1894, [retval0];
	} // callseq 278
	ld.volatile.shared.u32 	%r1896, [%r1874+28];
	st.local.u32 	[%rd4], %r1896;
	{ // callseq 279, 0
	.param .b64 param0;
	st.param.b64 	[param0], %rd373;
	.param .b64 param1;
	st.param.b64 	[param1], %rd369;
	.param .b32 retval0;
	call.uni (retval0), 
	vprintf, 
	(
	param0, 
	param1
	);
	ld.param.b32 	%r1897, [retval0];
	} // callseq 279
	add.s32 	%r3436, %r3436, 8;
	setp.ne.s32 	%p183, %r3436, %r186;
	mov.u32 	%r3438, %r186;
	@%p183 bra 	$L__BB0_237;
$L__BB0_238:
	setp.eq.s32 	%p184, %r176, 0;
	@%p184 bra 	$L__BB0_246;
	setp.lt.u32 	%p185, %r177, 3;
	@%p185 bra 	$L__BB0_241;
	add.s32 	%r1899, %r3438, %r2;
	shl.b32 	%r1900, %r1899, 2;
	mov.u32 	%r1901, _ZZ3GPUPViPiS1_S0_iiiiiiiiiiiiiiiiiE5table;
	add.s32 	%r1902, %r1901, %r1900;
	ld.volatile.shared.u32 	%r1903, [%r1902];
	st.local.u32 	[%rd4], %r1903;
	mov.u64 	%rd375, $str$1;
	cvta.global.u64 	%rd376, %rd375;
	{ // callseq 280, 0
	.param .b64 param0;
	st.param.b64 	[param0], %rd376;
	.param .b64 param1;
	st.param.b64 	[param1], %rd369;
	.param .b32 retval0;
	call.uni (retval0), 
	vprintf, 
	(
	param0, 
	param1
	);
	ld.param.b32 	%r1904, [retval0];
	} // callseq 280
	ld.volatile.shared.u32 	%r1906, [%r1902+4];
	st.local.u32 	[%rd4], %r1906;
	{ // callseq 281, 0
	.param .b64 param0;
	st.param.b64 	[param0], %rd376;
	.param .b64 param1;
	st.param.b64 	[param1], %rd369;
	.param .b32 retval0;
	call.uni (retval0), 
	vprintf, 
	(
	param0, 
	param1
	);
	ld.param.b32 	%r1907, [retval0];
	} // callseq 281
	ld.volatile.shared.u32 	%r1909, [%r1902+8];
	st.local.u32 	[%rd4], %r1909;
	{ // callseq 282, 0
	.param .b64 param0;
	st.param.b64 	[param0], %rd376;
	.param .b64 param1;
	st.param.b64 	[param1], %rd369;
	.param .b32 retval0;
	call.uni (retval0), 
	vprintf, 
	(
	param0, 
	param1
	);
	ld.param.b32 	%r1910, [retval0];
	} // callseq 282
	ld.volatile.shared.u32 	%r1912, [%r1902+12];
	st.local.u32 	[%rd4], %r1912;
	{ // callseq 283, 0
	.param .b64 param0;
	st.param.b64 	[param0], %rd376;
	.param .b64 param1;
	st.param.b64 	[param1], %rd369;
	.param .b32 retval0;
	call.uni (retval0), 
	vprintf, 
	(
	param0, 
	param1
	);
	ld.param.b32 	%r1913, [retval0];
	} // callseq 283
	add.s32 	%r3438, %r3438, 4;
$L__BB0_241:
	setp.eq.s32 	%p186, %r178, 0;
	@%p186 bra 	$L__BB0_246;
	setp.eq.s32 	%p187, %r179, 0;
	@%p187 bra 	$L__BB0_244;
	add.s32 	%r1915, %r3438, %r2;
	shl.b32 	%r1916, %r1915, 2;
	mov.u32 	%r1917, _ZZ3GPUPViPiS1_S0_iiiiiiiiiiiiiiiiiE5table;
	add.s32 	%r1918, %r1917, %r1916;
	ld.volatile.shared.u32 	%r1919, [%r1918];
	st.local.u32 	[%rd4], %r1919;
	mov.u64 	%rd378, $str$1;
	cvta.global.u64 	%rd379, %rd378;
	{ // callseq 284, 0
	.param .b64 param0;
	st.param.b64 	[param0], %rd379;
	.param .b64 param1;
	st.param.b64 	[param1], %rd369;
	.param .b32 retval0;
	call.uni (retval0), 
	vprintf, 
	(
	param0, 
	param1
	);
	ld.param.b32 	%r1920, [retval0];
	} // callseq 284
	ld.volatile.shared.u32 	%r1922, [%r1918+4];
	st.local.u32 	[%rd4], %r1922;
	{ // callseq 285, 0
	.param .b64 param0;
	st.param.b64 	[param0], %rd379;
	.param .b64 param1;
	st.param.b64 	[param1], %rd369;
	.param .b32 retval0;
	call.uni (retval0), 
	vprintf, 
	(
	param0, 
	param1
	);
	ld.param.b32 	%r1923, [retval0];
	} // callseq 285
	add.s32 	%r3438, %r3438, 2;
$L__BB0_244:
	setp.eq.s32 	%p188, %r187, 0;
	@%p188 bra 	$L__BB0_246;
	add.s32 	%r1925, %r3438, %r2;
	shl.b32 	%r1926, %r1925, 2;
	mov.u32 	%r1927, _ZZ3GPUPViPiS1_S0_iiiiiiiiiiiiiiiiiE5table;
	add.s32 	%r1928, %r1927, %r1926;
	ld.volatile.shared.u32 	%r1929, [%r1928];
	st.local.u32 	[%rd4], %r1929;
	mov.u64 	%rd381, $str$1;
	cvta.global.u64 	%rd382, %rd381;
	{ // callseq 286, 0
	.param .b64 param0;
	st.param.b64 	[param0], %rd382;
	.param .b64 param1;
	st.param.b64 	[param1], %rd369;
	.param .b32 retval0;
	call.uni (retval0), 
	vprintf, 
	(
	param0, 
	param1
	);
	ld.param.b32 	%r1930, [retval0];
	} // callseq 286
$L__BB0_246:
	mov.u64 	%rd384, $str$2;
	cvta.global.u64 	%rd385, %rd384;
	{ // callseq 287, 0
	.param .b64 param0;
	st.param.b64 	[param0], %rd385;
	.param .b64 param1;
	st.param.b64 	[param1], 0;
	.param .b32 retval0;
	call.uni (retval0), 
	vprintf, 
	(
	param0, 
	param1
	);
	ld.param.b32 	%r1933, [retval0];
	} // callseq 287
	mov.b32 	%r3442, 0;
	@%p182 bra 	$L__BB0_249;
	mov.b32 	%r3440, 0;
$L__BB0_248:
	.pragma "nounroll";
	add.s32 	%r1936, %r3440, %r170;
	shl.b32 	%r1937, %r1936, 2;
	mov.u32 	%r1938, _ZZ3GPUPViPiS1_S0_iiiiiiiiiiiiiiiiiE5table;
	add.s32 	%r1939, %r1938, %r1937;
	ld.volatile.shared.u32 	%r1940, [%r1939];
	st.local.u32 	[%rd4], %r1940;
	mov.u64 	%rd386, $str$1;
	cvta.global.u64 	%rd387, %rd386;
	{ // callseq 288, 0
	.param .b64 param0;
	st.param.b64 	[param0], %rd387;
	.param .b64 param1;
	st.param.b64 	[param1], %rd369;
	.param .b32 retval0;
	call.uni (retval0), 
	vprintf, 
	(
	param0, 
	param1
	);
	ld.param.b32 	%r1941, [retval0];
	} // callseq 288
	ld.volatile.shared.u32 	%r1943, [%r1939+4];
	st.local.u32 	[%rd4], %r1943;
	{ // callseq 289, 0
	.param .b64 param0;
	st.param.b64 	[param0], %rd387;
	.param .b64 param1;
	st.param.b64 	[param1], %rd369;
	.param .b32 retval0;
	call.uni (retval0), 
	vprintf, 
	(
	param0, 
	param1
	);
	ld.param.b32 	%r1944, [retval0];
	} // callseq 289
	ld.volatile.shared.u32 	%r1946, [%r1939+8];
	st.local.u32 	[%rd4], %r1946;
	{ // callseq 290, 0
	.param .b64 param0;
	st.param.b64 	[param0], %rd387;
	.param .b64 param1;
	st.param.b64 	[param1], %rd369;
	.param .b32 retval0;
	call.uni (retval0), 
	vprintf, 
	(
	param0, 
	param1
	);
	ld.param.b32 	%r1947, [retval0];
	} // callseq 290
	ld.volatile.shared.u32 	%r1949, [%r1939+12];
	st.local.u32 	[%rd4], %r1949;
	{ // callseq 291, 0
	.param .b64 param0;
	st.param.b64 	[param0], %rd387;
	.param .b64 param1;
	st.param.b64 	[param1], %rd369;
	.param .b32 retval0;
	call.uni (retval0), 
	vprintf, 
	(
	param0, 
	param1
	);
	ld.param.b32 	%r1950, [retval0];
	} // callseq 291
	ld.volatile.shared.u32 	%r1952, [%r1939+16];
	st.local.u32 	[%rd4], %r1952;
	{ // callseq 292, 0
	.param .b64 param0;
	st.param.b64 	[param0], %rd387;
	.param .b64 param1;
	st.param.b64 	[param1], %rd369;
	.param .b32 retval0;
	call.uni (retval0), 
	vprintf, 
	(
	param0, 
	param1
	);
	ld.param.b32 	%r1953, [retval0];
	} // callseq 292
	ld.volatile.shared.u32 	%r1955, [%r1939+20];
	st.local.u32 	[%rd4], %r1955;
	{ // callseq 293, 0
	.param .b64 param0;
	st.param.b64 	[param0], %rd387;
	.param .b64 param1;
	st.param.b64 	[param1], %rd369;
	.param .b32 retval0;
	call.uni (retval0), 
	vprintf, 
	(
	param0, 
	param1
	);
	ld.param.b32 	%r1956, [retval0];
	} // callseq 293
	ld.volatile.shared.u32 	%r1958, [%r1939+24];
	st.local.u32 	[%rd4], %r1958;
	{ // callseq 294, 0
	.param .b64 param0;
	st.param.b64 	[param0], %rd387;
	.param .b64 param1;
	st.param.b64 	[param1], %rd369;
	.param .b32 retval0;
	call.uni (retval0), 
	vprintf, 
	(
	param0, 
	param1
	);
	ld.param.b32 	%r1959, [retval0];
	} // callseq 294
	ld.volatile.shared.u32 	%r1961, [%r1939+28];
	st.local.u32 	[%rd4], %r1961;
	{ // callseq 295, 0
	.param .b64 param0;
	st.param.b64 	[param0], %rd387;
	.param .b64 param1;
	st.param.b64 	[param1], %rd369;
	.param .b32 retval0;
	call.uni (retval0), 
	vprintf, 
	(
	param0, 
	param1
	);
	ld.param.b32 	%r1962, [retval0];
	} // callseq 295
	add.s32 	%r3440, %r3440, 8;
	setp.ne.s32 	%p190, %r3440, %r186;
	mov.u32 	%r3442, %r186;
	@%p190 bra 	$L__BB0_248;
$L__BB0_249:
	@%p184 bra 	$L__BB0_258;
	setp.lt.u32 	%p192, %r177, 3;
	@%p192 bra 	$L__BB0_252;
	add.s32 	%r1964, %r3442, %r170;
	shl.b32 	%r1965, %r1964, 2;
	mov.u32 	%r1966, _ZZ3GPUPViPiS1_S0_iiiiiiiiiiiiiiiiiE5table;
	add.s32 	%r1967, %r1966, %r1965;
	ld.volatile.shared.u32 	%r1968, [%r1967];
	st.local.u32 	[%rd4], %r1968;
	mov.u64 	%rd389, $str$1;
	cvta.global.u64 	%rd390, %rd389;
	{ // callseq 296, 0
	.param .b64 param0;
	st.param.b64 	[param0], %rd390;
	.param .b64 param1;
	st.param.b64 	[param1], %rd369;
	.param .b32 retval0;
	call.uni (retval0), 
	vprintf, 
	(
	param0, 
	param1
	);
	ld.param.b32 	%r1969, [retval0];
	} // callseq 296
	ld.volatile.shared.u32 	%r1971, [%r1967+4];
	st.local.u32 	[%rd4], %r1971;
	{ // callseq 297, 0
	.param .b64 param0;
	st.param.b64 	[param0], %rd390;
	.param .b64 param1;
	st.param.b64 	[param1], %rd369;
	.param .b32 retval0;
	call.uni (retval0), 
	vprintf, 
	(
	param0, 
	param1
	);
	ld.param.b32 	%r1972, [retval0];
	} // callseq 297
	ld.volatile.shared.u32 	%r1974, [%r1967+8];
	st.local.u32 	[%rd4], %r1974;
	{ // callseq 298, 0
	.param .b64 param0;
	st.param.b64 	[param0], %rd390;
	.param .b64 param1;
	st.param.b64 	[param1], %rd369;
	.param .b32 retval0;
	call.uni (retval0), 
	vprintf, 
	(
	param0, 
	param1
	);
	ld.param.b32 	%r1975, [retval0];
	} // callseq 298
	ld.volatile.shared.u32 	%r1977, [%r1967+12];
	st.local.u32 	[%rd4], %r1977;
	{ // callseq 299, 0
	.param .b64 param0;
	st.param.b64 	[param0], %rd390;
	.param .b64 param1;
	st.param.b64 	[param1], %rd369;
	.param .b32 retval0;
	call.uni (retval0), 
	vprintf, 
	(
	param0, 
	param1
	);
	ld.param.b32 	%r1978, [retval0];
	} // callseq 299
	add.s32 	%r3442, %r3442, 4;
$L__BB0_252:
	setp.eq.s32 	%p193, %r178, 0;
	@%p193 bra 	$L__BB0_258;
	setp.eq.s32 	%p194, %r179, 0;
	@%p194 bra 	$L__BB0_255;
	add.s32 	%r1980, %r3442, %r170;
	shl.b32 	%r1981, %r1980, 2;
	mov.u32 	%r1982, _ZZ3GPUPViPiS1_S0_iiiiiiiiiiiiiiiiiE5table;
	add.s32 	%r1983, %r1982, %r1981;
	ld.volatile.shared.u32 	%r1984, [%r1983];
	st.local.u32 	[%rd4], %r1984;
	mov.u64 	%rd392, $str$1;
	cvta.global.u64 	%rd393, %rd392;
	{ // callseq 300, 0
	.param .b64 param0;
	st.param.b64 	[param0], %rd393;
	.param .b64 param1;
	st.param.b64 	[param1], %rd369;
	.param .b32 retval0;
	call.uni (retval0), 
	vprintf, 
	(
	param0, 
	param1
	);
	ld.param.b32 	%r1985, [retval0];
	} // callseq 300
	ld.volatile.shared.u32 	%r1987, [%r1983+4];
	st.local.u32 	[%rd4], %r1987;
	{ // callseq 301, 0
	.param .b64 param0;
	st.param.b64 	[param0], %rd393;
	.param .b64 param1;
	st.param.b64 	[param1], %rd369;
	.param .b32 retval0;
	call.uni (retval0), 
	vprintf, 
	(
	param0, 
	param1
	);
	ld.param.b32 	%r1988, [retval0];
	} // callseq 301
	add.s32 	%r3442, %r3442, 2;
$L__BB0_255:
	setp.eq.s32 	%p195, %r187, 0;
	@%p195 bra 	$L__BB0_258;
	add.s32 	%r1990, %r3442, %r170;
	shl.b32 	%r1991, %r1990, 2;
	mov.u32 	%r1992, _ZZ3GPUPViPiS1_S0_iiiiiiiiiiiiiiiiiE5table;
	add.s32 	%r1993, %r1992, %r1991;
	ld.volatile.shared.u32 	%r1994, [%r1993];
	st.local.u32 	[%rd4], %r1994;
	mov.u64 	%rd395, $str$1;
	cvta.global.u64 	%rd396, %rd395;
	{ // callseq 302, 0
	.param .b64 param0;
	st.param.b64 	[param0], %rd396;
	.param .b64 param1;
	st.param.b64 	[param1], %rd369;
	.param .b32 retval0;
	call.uni (retval0), 
	vprintf, 
	(
	param0, 
	param1
	);
	ld.param.b32 	%r1995, [retval0];
	} // callseq 302
	bra.uni 	$L__BB0_258;
$L__BB0_257:
	mov.u64 	%rd370, $str$2;
	cvta.global.u64 	%rd371, %rd370;
	{ // callseq 271, 0
	.param .b64 param0;
	st.param.b64 	[param0], %rd371;
	.param .b64 param1;
	st.param.b64 	[param1], 0;
	.param .b32 retval0;
	call.uni (retval0), 
	vprintf, 
	(
	param0, 
	param1
	);
	ld.param.b32 	%r1867, [retval0];
	} // callseq 271
$L__BB0_258:
	mov.u64 	%rd398, $str$2;
	cvta.global.u64 	%rd399, %rd398;
	{ // callseq 303, 0
	.param .b64 param0;
	st.param.b64 	[param0], %rd399;
	.param .b64 param1;
	st.param.b64 	[param1], 0;
	.param .b32 retval0;
	call.uni (retval0), 
	vprintf, 
	(
	param0, 
	param1
	);
	ld.param.b32 	%r1997, [retval0];
	} // callseq 303
	{ // callseq 304, 0
	.param .b64 param0;
	st.param.b64 	[param0], %rd399;
	.param .b64 param1;
	st.param.b64 	[param1], 0;
	.param .b32 retval0;
	call.uni (retval0), 
	vprintf, 
	(
	param0, 
	param1
	);
	ld.param.b32 	%r1999, [retval0];
	} // callseq 304
$L__BB0_259:
	setp.lt.s32 	%p196, %r595, 1;
	@%p196 bra 	$L__BB0_294;
	setp.lt.u32 	%p197, %r183, 3;
	sub.s32 	%r267, %r3407, %r1;
	mov.b32 	%r3450, 0;
	mov.u32 	%r3446, %r75;
	@%p197 bra 	$L__BB0_279;
	mov.b32 	%r3444, 0;
	mov.u32 	%r3446, %r75;
$L__BB0_262:
	setp.ge.s32 	%p198, %r1, %r596;
	add.s32 	%r2003, %r267, %r3444;
	mul.wide.s32 	%rd400, %r2003, 4;
	add.s64 	%rd13, %rd2, %rd400;
	@%p198 bra 	$L__BB0_266;
	add.s32 	%r2004, %r3446, %r171;
	shl.b32 	%r2005, %r2004, 2;
	mov.u32 	%r2006, _ZZ3GPUPViPiS1_S0_iiiiiiiiiiiiiiiiiE5table;
	add.s32 	%r270, %r2006, %r2005;
	ld.volatile.shared.u32 	%r2007, [%r270+-4];
	shl.b32 	%r2008, %r172, 2;
	add.s32 	%r271, %r270, %r2008;
	ld.volatile.shared.u32 	%r2009, [%r271];
	max.s32 	%r2010, %r2007, %r2009;
	st.volatile.shared.u32 	[%r270], %r2010;
	ld.global.u32 	%r2011, [%rd13];
	ld.global.u32 	%r2012, [%rd6];
	setp.ne.s32 	%p199, %r2011, %r2012;
	@%p199 bra 	$L__BB0_265;
	ld.volatile.shared.u32 	%r2013, [%r271+-4];
	add.s32 	%r2014, %r2013, 1;
	st.volatile.shared.u32 	[%r270], %r2014;
$L__BB0_265:
	add.s32 	%r3446, %r3446, 1;
$L__BB0_266:
	bar.sync 	0;
	@%p198 bra 	$L__BB0_270;
	add.s32 	%r2015, %r3446, %r171;
	shl.b32 	%r2016, %r2015, 2;
	mov.u32 	%r2017, _ZZ3GPUPViPiS1_S0_iiiiiiiiiiiiiiiiiE5table;
	add.s32 	%r274, %r2017, %r2016;
	ld.volatile.shared.u32 	%r2018, [%r274+-4];
	shl.b32 	%r2019, %r172, 2;
	add.s32 	%r275, %r274, %r2019;
	ld.volatile.shared.u32 	%r2020, [%r275];
	max.s32 	%r2021, %r2018, %r2020;
	st.volatile.shared.u32 	[%r274], %r2021;
	ld.global.u32 	%r2022, [%rd13+4];
	ld.global.u32 	%r2023, [%rd6];
	setp.ne.s32 	%p201, %r2022, %r2023;
	@%p201 bra 	$L__BB0_269;
	ld.volatile.shared.u32 	%r2024, [%r275+-4];
	add.s32 	%r2025, %r2024, 1;
	st.volatile.shared.u32 	[%r274], %r2025;
$L__BB0_269:
	add.s32 	%r3446, %r3446, 1;
$L__BB0_270:
	bar.sync 	0;
	@%p198 bra 	$L__BB0_274;
	add.s32 	%r2026, %r3446, %r171;
	shl.b32 	%r2027, %r2026, 2;
	mov.u32 	%r2028, _ZZ3GPUPViPiS1_S0_iiiiiiiiiiiiiiiiiE5table;
	add.s32 	%r278, %r2028, %r2027;
	ld.volatile.shared.u32 	%r2029, [%r278+-4];
	shl.b32 	%r2030, %r172, 2;
	add.s32 	%r279, %r278, %r2030;
	ld.volatile.shared.u32 	%r2031, [%r279];
	max.s32 	%r2032, %r2029, %r2031;
	st.volatile.shared.u32 	[%r278], %r2032;
	ld.global.u32 	%r2033, [%rd13+8];
	ld.global.u32 	%r2034, [%rd6];
	setp.ne.s32 	%p203, %r2033, %r2034;
	@%p203 bra 	$L__BB0_273;
	ld.volatile.shared.u32 	%r2035, [%r279+-4];
	add.s32 	%r2036, %r2035, 1;
	st.volatile.shared.u32 	[%r278], %r2036;
$L__BB0_273:
	add.s32 	%r3446, %r3446, 1;
$L__BB0_274:
	bar.sync 	0;
	@%p198 bra 	$L__BB0_278;
	add.s32 	%r2037, %r3446, %r171;
	shl.b32 	%r2038, %r2037, 2;
	mov.u32 	%r2039, _ZZ3GPUPViPiS1_S0_iiiiiiiiiiiiiiiiiE5table;
	add.s32 	%r282, %r2039, %r2038;
	ld.volatile.shared.u32 	%r2040, [%r282+-4];
	shl.b32 	%r2041, %r172, 2;
	add.s32 	%r283, %r282, %r2041;
	ld.volatile.shared.u32 	%r2042, [%r283];
	max.s32 	%r2043, %r2040, %r2042;
	st.volatile.shared.u32 	[%r282], %r2043;
	ld.global.u32 	%r2044, [%rd13+12];
	ld.global.u32 	%r2045, [%rd6];
	setp.ne.s32 	%p205, %r2044, %r2045;
	@%p205 bra 	$L__BB0_277;
	ld.volatile.shared.u32 	%r2046, [%r283+-4];
	add.s32 	%r2047, %r2046, 1;
	st.volatile.shared.u32 	[%r282], %r2047;
$L__BB0_277:
	add.s32 	%r3446, %r3446, 1;
$L__BB0_278:
	bar.sync 	0;
	add.s32 	%r3444, %r3444, 4;
	setp.ne.s32 	%p206, %r3444, %r190;
	mov.u32 	%r3450, %r190;
	@%p206 bra 	$L__BB0_262;
$L__BB0_279:
	setp.eq.s32 	%p207, %r189, 0;
	@%p207 bra 	$L__BB0_294;
	setp.ge.s32 	%p208, %r1, %r596;
	add.s32 	%r2048, %r267, %r3450;
	mul.wide.s32 	%rd401, %r2048, 4;
	add.s64 	%rd14, %rd2, %rd401;
	@%p208 bra 	$L__BB0_284;
	add.s32 	%r2049, %r3446, %r171;
	shl.b32 	%r2050, %r2049, 2;
	mov.u32 	%r2051, _ZZ3GPUPViPiS1_S0_iiiiiiiiiiiiiiiiiE5table;
	add.s32 	%r289, %r2051, %r2050;
	ld.volatile.shared.u32 	%r2052, [%r289+-4];
	shl.b32 	%r2053, %r172, 2;
	add.s32 	%r290, %r289, %r2053;
	ld.volatile.shared.u32 	%r2054, [%r290];
	max.s32 	%r2055, %r2052, %r2054;
	st.volatile.shared.u32 	[%r289], %r2055;
	ld.global.u32 	%r2056, [%rd14];
	ld.global.u32 	%r2057, [%rd6];
	setp.ne.s32 	%p209, %r2056, %r2057;
	@%p209 bra 	$L__BB0_283;
	ld.volatile.shared.u32 	%r2058, [%r290+-4];
	add.s32 	%r2059, %r2058, 1;
	st.volatile.shared.u32 	[%r289], %r2059;
$L__BB0_283:
	add.s32 	%r3446, %r3446, 1;
$L__BB0_284:
	setp.eq.s32 	%p210, %r189, 1;
	bar.sync 	0;
	@%p210 bra 	$L__BB0_294;
	@%p208 bra 	$L__BB0_289;
	add.s32 	%r2060, %r3446, %r171;
	shl.b32 	%r2061, %r2060, 2;
	mov.u32 	%r2062, _ZZ3GPUPViPiS1_S0_iiiiiiiiiiiiiiiiiE5table;
	add.s32 	%r293, %r2062, %r2061;
	ld.volatile.shared.u32 	%r2063, [%r293+-4];
	shl.b32 	%r2064, %r172, 2;
	add.s32 	%r294, %r293, %r2064;
	ld.volatile.shared.u32 	%r2065, [%r294];
	max.s32 	%r2066, %r2063, %r2065;
	st.volatile.shared.u32 	[%r293], %r2066;
	ld.global.u32 	%r2067, [%rd14+4];
	ld.global.u32 	%r2068, [%rd6];
	setp.ne.s32 	%p212, %r2067, %r2068;
	@%p212 bra 	$L__BB0_288;
	ld.volatile.shared.u32 	%r2069, [%r294+-4];
	add.s32 	%r2070, %r2069, 1;
	st.volatile.shared.u32 	[%r293], %r2070;
$L__BB0_288:
	add.s32 	%r3446, %r3446, 1;
$L__BB0_289:
	setp.eq.s32 	%p213, %r189, 2;
	bar.sync 	0;
	@%p213 bra 	$L__BB0_294;
	@%p208 bra 	$L__BB0_293;
	add.s32 	%r2071, %r3446, %r171;
	shl.b32 	%r2072, %r2071, 2;
	mov.u32 	%r2073, _ZZ3GPUPViPiS1_S0_iiiiiiiiiiiiiiiiiE5table;
	add.s32 	%r297, %r2073, %r2072;
	ld.volatile.shared.u32 	%r2074, [%r297+-4];
	shl.b32 	%r2075, %r172, 2;
	add.s32 	%r298, %r297, %r2075;
	ld.volatile.shared.u32 	%r2076, [%r298];
	max.s32 	%r2077, %r2074, %r2076;
	st.volatile.shared.u32 	[%r297], %r2077;
	ld.global.u32 	%r2078, [%rd14+8];
	ld.global.u32 	%r2079, [%rd6];
	setp.ne.s32 	%p215, %r2078, %r2079;
	@%p215 bra 	$L__BB0_293;
	ld.volatile.shared.u32 	%r2080, [%r298+-4];
	add.s32 	%r2081, %r2080, 1;
	st.volatile.shared.u32 	[%r297], %r2081;
$L__BB0_293:
	bar.sync 	0;
$L__BB0_294:
	setp.gt.u32 	%p216, %r3406, 3;
	setp.ne.s32 	%p217, %r1, 0;
	ld.global.u32 	%r2082, [row];
	setp.ne.s32 	%p218, %r592, %r2082;
	or.pred  	%p219, %p217, %p218;
	or.pred  	%p220, %p216, %p219;
	@%p220 bra 	$L__BB0_320;
	setp.lt.s32 	%p221, %r2, 1;
	mov.u64 	%rd402, $str$8;
	cvta.global.u64 	%rd403, %rd402;
	{ // callseq 305, 0
	.param .b64 param0;
	st.param.b64 	[param0], %rd403;
	.param .b64 param1;
	st.param.b64 	[param1], 0;
	.param .b32 retval0;
	call.uni (retval0), 
	vprintf, 
	(
	param0, 
	param1
	);
	ld.param.b32 	%r2084, [retval0];
	} // callseq 305
	@%p221 bra 	$L__BB0_318;
	setp.lt.u32 	%p222, %r173, 7;
	mov.b32 	%r3456, 0;
	@%p222 bra 	$L__BB0_299;
	mov.b32 	%r3454, 0;
$L__BB0_298:
	.pragma "nounroll";
	add.s32 	%r2090, %r3454, %r2;
	shl.b32 	%r2091, %r2090, 2;
	mov.u32 	%r2092, _ZZ3GPUPViPiS1_S0_iiiiiiiiiiiiiiiiiE5table;
	add.s32 	%r2093, %r2092, %r2091;
	ld.volatile.shared.u32 	%r2094, [%r2093];
	st.local.u32 	[%rd4], %r2094;
	mov.u64 	%rd406, $str$1;
	cvta.global.u64 	%rd407, %rd406;
	add.u64 	%rd408, %SP, 0;
	{ // callseq 307, 0
	.param .b64 param0;
	st.param.b64 	[param0], %rd407;
	.param .b64 param1;
	st.param.b64 	[param1], %rd408;
	.param .b32 retval0;
	call.uni (retval0), 
	vprintf, 
	(
	param0, 
	param1
	);
	ld.param.b32 	%r2095, [retval0];
	} // callseq 307
	ld.volatile.shared.u32 	%r2097, [%r2093+4];
	st.local.u32 	[%rd4], %r2097;
	{ // callseq 308, 0
	.param .b64 param0;
	st.param.b64 	[param0], %rd407;
	.param .b64 param1;
	st.param.b64 	[param1], %rd408;
	.param .b32 retval0;
	call.uni (retval0), 
	vprintf, 
	(
	param0, 
	param1
	);
	ld.param.b32 	%r2098, [retval0];
	} // callseq 308
	ld.volatile.shared.u32 	%r2100, [%r2093+8];
	st.local.u32 	[%rd4], %r2100;
	{ // callseq 309, 0
	.param .b64 param0;
	st.param.b64 	[param0], %rd407;
	.param .b64 param1;
	st.param.b64 	[param1], %rd408;
	.param .b32 retval0;
	call.uni (retval0), 
	vprintf, 
	(
	param0, 
	param1
	);
	ld.param.b32 	%r2101, [retval0];
	} // callseq 309
	ld.volatile.shared.u32 	%r2103, [%r2093+12];
	st.local.u32 	[%rd4], %r2103;
	{ // callseq 310, 0
	.param .b64 param0;
	st.param.b64 	[param0], %rd407;
	.param .b64 param1;
	st.param.b64 	[param1], %rd408;
	.param .b32 retval0;
	call.uni (retval0), 
	vprintf, 
	(
	param0, 
	param1
	);
	ld.param.b32 	%r2104, [retval0];
	} // callseq 310
	ld.volatile.shared.u32 	%r2106, [%r2093+16];
	st.local.u32 	[%rd4], %r2106;
	{ // callseq 311, 0
	.param .b64 param0;
	st.param.b64 	[param0], %rd407;
	.param .b64 param1;
	st.param.b64 	[param1], %rd408;
	.param .b32 retval0;
	call.uni (retval0), 
	vprintf, 
	(
	param0, 
	param1
	);
	ld.param.b32 	%r2107, [retval0];
	} // callseq 311
	ld.volatile.shared.u32 	%r2109, [%r2093+20];
	st.local.u32 	[%rd4], %r2109;
	{ // callseq 312, 0
	.param .b64 param0;
	st.param.b64 	[param0], %rd407;
	.param .b64 param1;
	st.param.b64 	[param1], %rd408;
	.param .b32 retval0;
	call.uni (retval0), 
	vprintf, 
	(
	param0, 
	param1
	);
	ld.param.b32 	%r2110, [retval0];
	} // callseq 312
	ld.volatile.shared.u32 	%r2112, [%r2093+24];
	st.local.u32 	[%rd4], %r2112;
	{ // callseq 313, 0
	.param .b64 param0;
	st.param.b64 	[param0], %rd407;
	.param .b64 param1;
	st.param.b64 	[param1], %rd408;
	.param .b32 retval0;
	call.uni (retval0), 
	vprintf, 
	(
	param0, 
	param1
	);
	ld.param.b32 	%r2113, [retval0];
	} // callseq 313
	ld.volatile.shared.u32 	%r2115, [%r2093+28];
	st.local.u32 	[%rd4], %r2115;
	{ // callseq 314, 0
	.param .b64 param0;
	st.param.b64 	[param0], %rd407;
	.param .b64 param1;
	st.param.b64 	[param1], %rd408;
	.param .b32 retval0;
	call.uni (retval0), 
	vprintf, 
	(
	param0, 
	param1
	);
	ld.param.b32 	%r2116, [retval0];
	} // callseq 314
	add.s32 	%r3454, %r3454, 8;
	setp.ne.s32 	%p223, %r3454, %r186;
	mov.u32 	%r3456, %r186;
	@%p223 bra 	$L__BB0_298;
$L__BB0_299:
	setp.eq.s32 	%p224, %r176, 0;
	@%p224 bra 	$L__BB0_307;
	setp.lt.u32 	%p225, %r177, 3;
	@%p225 bra 	$L__BB0_302;
	add.s32 	%r2118, %r3456, %r2;
	shl.b32 	%r2119, %r2118, 2;
	mov.u32 	%r2120, _ZZ3GPUPViPiS1_S0_iiiiiiiiiiiiiiiiiE5table;
	add.s32 	%r2121, %r2120, %r2119;
	ld.volatile.shared.u32 	%r2122, [%r2121];
	st.local.u32 	[%rd4], %r2122;
	mov.u64 	%rd409, $str$1;
	cvta.global.u64 	%rd410, %rd409;
	add.u64 	%rd411, %SP, 0;
	{ // callseq 315, 0
	.param .b64 param0;
	st.param.b64 	[param0], %rd410;
	.param .b64 param1;
	st.param.b64 	[param1], %rd411;
	.param .b32 retval0;
	call.uni (retval0), 
	vprintf, 
	(
	param0, 
	param1
	);
	ld.param.b32 	%r2123, [retval0];
	} // callseq 315
	ld.volatile.shared.u32 	%r2125, [%r2121+4];
	st.local.u32 	[%rd4], %r2125;
	{ // callseq 316, 0
	.param .b64 param0;
	st.param.b64 	[param0], %rd410;
	.param .b64 param1;
	st.param.b64 	[param1], %rd411;
	.param .b32 retval0;
	call.uni (retval0), 
	vprintf, 
	(
	param0, 
	param1
	);
	ld.param.b32 	%r2126, [retval0];
	} // callseq 316
	ld.volatile.shared.u32 	%r2128, [%r2121+8];
	st.local.u32 	[%rd4], %r2128;
	{ // callseq 317, 0
	.param .b64 param0;
	st.param.b64 	[param0], %rd410;
	.param .b64 param1;
	st.param.b64 	[param1], %rd411;
	.param .b32 retval0;
	call.uni (retval0), 
	vprintf, 
	(
	param0, 
	param1
	);
	ld.param.b32 	%r2129, [retval0];
	} // callseq 317
	ld.volatile.shared.u32 	%r2131, [%r2121+12];
	st.local.u32 	[%rd4], %r2131;
	{ // callseq 318, 0
	.param .b64 param0;
	st.param.b64 	[param0], %rd410;
	.param .b64 param1;
	st.param.b64 	[param1], %rd411;
	.param .b32 retval0;
	call.uni (retval0), 
	vprintf, 
	(
	param0, 
	param1
	);
	ld.param.b32 	%r2132, [retval0];
	} // callseq 318
	add.s32 	%r3456, %r3456, 4;
$L__BB0_302:
	setp.eq.s32 	%p226, %r178, 0;
	@%p226 bra 	$L__BB0_307;
	setp.eq.s32 	%p227, %r179, 0;
	@%p227 bra 	$L__BB0_305;
	add.s32 	%r2134, %r3456, %r2;
	shl.b32 	%r2135, %r2134, 2;
	mov.u32 	%r2136, _ZZ3GPUPViPiS1_S0_iiiiiiiiiiiiiiiiiE5table;
	add.s32 	%r2137, %r2136, %r2135;
	ld.volatile.shared.u32 	%r2138, [%r2137];
	st.local.u32 	[%rd4], %r2138;
	mov.u64 	%rd412, $str$1;
	cvta.global.u64 	%rd413, %rd412;
	add.u64 	%rd414, %SP, 0;
	{ // callseq 319, 0
	.param .b64 param0;
	st.param.b64 	[param0], %rd413;
	.param .b64 param1;
	st.param.b64 	[param1], %rd414;
	.param .b32 retval0;
	call.uni (retval0), 
	vprintf, 
	(
	param0, 
	param1
	);
	ld.param.b32 	%r2139, [retval0];
	} // callseq 319
	ld.volatile.shared.u32 	%r2141, [%r2137+4];
	st.local.u32 	[%rd4], %r2141;
	{ // callseq 320, 0
	.param .b64 param0;
	st.param.b64 	[param0], %rd413;
	.param .b64 param1;
	st.param.b64 	[param1], %rd414;
	.param .b32 retval0;
	call.uni (retval0), 
	vprintf, 
	(
	param0, 
	param1
	);
	ld.param.b32 	%r2142, [retval0];
	} // callseq 320
	add.s32 	%r3456, %r3456, 2;
$L__BB0_305:
	setp.eq.s32 	%p228, %r187, 0;
	@%p228 bra 	$L__BB0_307;
	add.s32 	%r2144, %r3456, %r2;
	shl.b32 	%r2145, %r2144, 2;
	mov.u32 	%r2146, _ZZ3GPUPViPiS1_S0_iiiiiiiiiiiiiiiiiE5table;
	add.s32 	%r2147, %r2146, %r2145;
	ld.volatile.shared.u32 	%r2148, [%r2147];
	st.local.u32 	[%rd4], %r2148;
	mov.u64 	%rd415, $str$1;
	cvta.global.u64 	%rd416, %rd415;
	add.u64 	%rd417, %SP, 0;
	{ // callseq 321, 0
	.param .b64 param0;
	st.param.b64 	[param0], %rd416;
	.param .b64 param1;
	st.param.b64 	[param1], %rd417;
	.param .b32 retval0;
	call.uni (retval0), 
	vprintf, 
	(
	param0, 
	param1
	);
	ld.param.b32 	%r2149, [retval0];
	} // callseq 321
$L__BB0_307:
	mov.u64 	%rd418, $str$2;
	cvta.global.u64 	%rd419, %rd418;
	{ // callseq 322, 0
	.param .b64 param0;
	st.param.b64 	[param0], %rd419;
	.param .b64 param1;
	st.param.b64 	[param1], 0;
	.param .b32 retval0;
	call.uni (retval0), 
	vprintf, 
	(
	param0, 
	param1
	);
	ld.param.b32 	%r2152, [retval0];
	} // callseq 322
	mov.b32 	%r3460, 0;
	@%p222 bra 	$L__BB0_310;
	mov.b32 	%r3458, 0;
$L__BB0_309:
	.pragma "nounroll";
	add.s32 	%r2155, %r3458, %r170;
	shl.b32 	%r2156, %r2155, 2;
	mov.u32 	%r2157, _ZZ3GPUPViPiS1_S0_iiiiiiiiiiiiiiiiiE5table;
	add.s32 	%r2158, %r2157, %r2156;
	ld.volatile.shared.u32 	%r2159, [%r2158];
	st.local.u32 	[%rd4], %r2159;
	mov.u64 	%rd420, $str$1;
	cvta.global.u64 	%rd421, %rd420;
	add.u64 	%rd422, %SP, 0;
	{ // callseq 323, 0
	.param .b64 param0;
	st.param.b64 	[param0], %rd421;
	.param .b64 param1;
	st.param.b64 	[param1], %rd422;
	.param .b32 retval0;
	call.uni (retval0), 
	vprintf, 
	(
	param0, 
	param1
	);
	ld.param.b32 	%r2160, [retval0];
	} // callseq 323
	ld.volatile.shared.u32 	%r2162, [%r2158+4];
	st.local.u32 	[%rd4], %r2162;
	{ // callseq 324, 0
	.param .b64 param0;
	st.param.b64 	[param0], %rd421;
	.param .b64 param1;
	st.param.b64 	[param1], %rd422;
	.param .b32 retval0;
	call.uni (retval0), 
	vprintf, 
	(
	param0, 
	param1
	);
	ld.param.b32 	%r2163, [retval0];
	} // callseq 324
	ld.volatile.shared.u32 	%r2165, [%r2158+8];
	st.local.u32 	[%rd4], %r2165;
	{ // callseq 325, 0
	.param .b64 param0;
	st.param.b64 	[param0], %rd421;
	.param .b64 param1;
	st.param.b64 	[param1], %rd422;
	.param .b32 retval0;
	call.uni (retval0), 
	vprintf, 
	(
	param0, 
	param1
	);
	ld.param.b32 	%r2166, [retval0];
	} // callseq 325
	ld.volatile.shared.u32 	%r2168, [%r2158+12];
	st.local.u32 	[%rd4], %r2168;
	{ // callseq 326, 0
	.param .b64 param0;
	st.param.b64 	[param0], %rd421;
	.param .b64 param1;
	st.param.b64 	[param1], %rd422;
	.param .b32 retval0;
	call.uni (retval0), 
	vprintf, 
	(
	param0, 
	param1
	);
	ld.param.b32 	%r2169, [retval0];
	} // callseq 326
	ld.volatile.shared.u32 	%r2171, [%r2158+16];
	st.local.u32 	[%rd4], %r2171;
	{ // callseq 327, 0
	.param .b64 param0;
	st.param.b64 	[param0], %rd421;
	.param .b64 param1;
	st.param.b64 	[param1], %rd422;
	.param .b32 retval0;
	call.uni (retval0), 
	vprintf, 
	(
	param0, 
	param1
	);
	ld.param.b32 	%r2172, [retval0];
	} // callseq 327
	ld.volatile.shared.u32 	%r2174, [%r2158+20];
	st.local.u32 	[%rd4], %r2174;
	{ // callseq 328, 0
	.param .b64 param0;
	st.param.b64 	[param0], %rd421;
	.param .b64 param1;
	st.param.b64 	[param1], %rd422;
	.param .b32 retval0;
	call.uni (retval0), 
	vprintf, 
	(
	param0, 
	param1
	);
	ld.param.b32 	%r2175, [retval0];
	} // callseq 328
	ld.volatile.shared.u32 	%r2177, [%r2158+24];
	st.local.u32 	[%rd4], %r2177;
	{ // callseq 329, 0
	.param .b64 param0;
	st.param.b64 	[param0], %rd421;
	.param .b64 param1;
	st.param.b64 	[param1], %rd422;
	.param .b32 retval0;
	call.uni (retval0), 
	vprintf, 
	(
	param0, 
	param1
	);
	ld.param.b32 	%r2178, [retval0];
	} // callseq 329
	ld.volatile.shared.u32 	%r2180, [%r2158+28];
	st.local.u32 	[%rd4], %r2180;
	{ // callseq 330, 0
	.param .b64 param0;
	st.param.b64 	[param0], %rd421;
	.param .b64 param1;
	st.param.b64 	[param1], %rd422;
	.param .b32 retval0;
	call.uni (retval0), 
	vprintf, 
	(
	param0, 
	param1
	);
	ld.param.b32 	%r2181, [retval0];
	} // callseq 330
	add.s32 	%r3458, %r3458, 8;
	setp.ne.s32 	%p230, %r3458, %r186;
	mov.u32 	%r3460, %r186;
	@%p230 bra 	$L__BB0_309;
$L__BB0_310:
	@%p224 bra 	$L__BB0_319;
	setp.lt.u32 	%p232, %r177, 3;
	@%p232 bra 	$L__BB0_313;
	add.s32 	%r2183, %r3460, %r170;
	shl.b32 	%r2184, %r2183, 2;
	mov.u32 	%r2185, _ZZ3GPUPViPiS1_S0_iiiiiiiiiiiiiiiiiE5table;
	add.s32 	%r2186, %r2185, %r2184;
	ld.volatile.shared.u32 	%r2187, [%r2186];
	st.local.u32 	[%rd4], %r2187;
	mov.u64 	%rd423, $str$1;
	cvta.global.u64 	%rd424, %rd423;
	add.u64 	%rd425, %SP, 0;
	{ // callseq 331, 0
	.param .b64 param0;
	st.param.b64 	[param0], %rd424;
	.param .b64 param1;
	st.param.b64 	[param1], %rd425;
	.param .b32 retval0;
	call.uni (retval0), 
	vprintf, 
	(
	param0, 
	param1
	);
	ld.param.b32 	%r2188, [retval0];
	} // callseq 331
	ld.volatile.shared.u32 	%r2190, [%r2186+4];
	st.local.u32 	[%rd4], %r2190;
	{ // callseq 332, 0
	.param .b64 param0;
	st.param.b64 	[param0], %rd424;
	.param .b64 param1;
	st.param.b64 	[param1], %rd425;
	.param .b32 retval0;
	call.uni (retval0), 
	vprintf, 
	(
	param0, 
	param1
	);
	ld.param.b32 	%r2191, [retval0];
	} // callseq 332
	ld.volatile.shared.u32 	%r2193, [%r2186+8];
	st.local.u32 	[%rd4], %r2193;
	{ // callseq 333, 0
	.param .b64 param0;
	st.param.b64 	[param0], %rd424;
	.param .b64 param1;
	st.param.b64 	[param1], %rd425;
	.param .b32 retval0;
	call.uni (retval0), 
	vprintf, 
	(
	param0, 
	param1
	);
	ld.param.b32 	%r2194, [retval0];
	} // callseq 333
	ld.volatile.shared.u32 	%r2196, [%r2186+12];
	st.local.u32 	[%rd4], %r2196;
	{ // callseq 334, 0
	.param .b64 param0;
	st.param.b64 	[param0], %rd424;
	.param .b64 param1;
	st.param.b64 	[param1], %rd425;
	.param .b32 retval0;
	call.uni (retval0), 
	vprintf, 
	(
	param0, 
	param1
	);
	ld.param.b32 	%r2197, [retval0];
	} // callseq 334
	add.s32 	%r3460, %r3460, 4;
$L__BB0_313:
	setp.eq.s32 	%p233, %r178, 0;
	@%p233 bra 	$L__BB0_319;
	setp.eq.s32 	%p234, %r179, 0;
	@%p234 bra 	$L__BB0_316;
	add.s32 	%r2199, %r3460, %r170;
	shl.b32 	%r2200, %r2199, 2;
	mov.u32 	%r2201, _ZZ3GPUPViPiS1_S0_iiiiiiiiiiiiiiiiiE5table;
	add.s32 	%r2202, %r2201, %r2200;
	ld.volatile.shared.u32 	%r2203, [%r2202];
	st.local.u32 	[%rd4], %r2203;
	mov.u64 	%rd426, $str$1;
	cvta.global.u64 	%rd427, %rd426;
	add.u64 	%rd428, %SP, 0;
	{ // callseq 335, 0
	.param .b64 param0;
	st.param.b64 	[param0], %rd427;
	.param .b64 param1;
	st.param.b64 	[param1], %rd428;
	.param .b32 retval0;
	call.uni (retval0), 
	vprintf, 
	(
	param0, 
	param1
	);
	ld.param.b32 	%r2204, [retval0];
	} // callseq 335
	ld.volatile.shared.u32 	%r2206, [%r2202+4];
	st.local.u32 	[%rd4], %r2206;
	{ // callseq 336, 0
	.param .b64 param0;
	st.param.b64 	[param0], %rd427;
	.param .b64 param1;
	st.param.b64 	[param1], %rd428;
	.param .b32 retval0;
	call.uni (retval0), 
	vprintf, 
	(
	param0, 
	param1
	);
	ld.param.b32 	%r2207, [retval0];
	} // callseq 336
	add.s32 	%r3460, %r3460, 2;
$L__BB0_316:
	setp.eq.s32 	%p235, %r187, 0;
	@%p235 bra 	$L__BB0_319;
	add.s32 	%r2209, %r3460, %r170;
	shl.b32 	%r2210, %r2209, 2;
	mov.u32 	%r2211, _ZZ3GPUPViPiS1_S0_iiiiiiiiiiiiiiiiiE5table;
	add.s32 	%r2212, %r2211, %r2210;
	ld.volatile.shared.u32 	%r2213, [%r2212];
	st.local.u32 	[%rd4], %r2213;
	mov.u64 	%rd429, $str$1;
	cvta.global.u64 	%rd430, %rd429;
	add.u64 	%rd431, %SP, 0;
	{ // callseq 337, 0
	.param .b64 param0;
	st.param.b64 	[param0], %rd430;
	.param .b64 param1;
	st.param.b64 	[param1], %rd431;
	.param .b32 retval0;
	call.uni (retval0), 
	vprintf, 
	(
	param0, 
	param1
	);
	ld.param.b32 	%r2214, [retval0];
	} // callseq 337
	bra.uni 	$L__BB0_319;
$L__BB0_318:
	mov.u64 	%rd404, $str$2;
	cvta.global.u64 	%rd405, %rd404;
	{ // callseq 306, 0
	.param .b64 param0;
	st.param.b64 	[param0], %rd405;
	.param .b64 param1;
	st.param.b64 	[param1], 0;
	.param .b32 retval0;
	call.uni (retval0), 
	vprintf, 
	(
	param0, 
	param1
	);
	ld.param.b32 	%r2086, [retval0];
	} // callseq 306
$L__BB0_319:
	mov.u64 	%rd432, $str$2;
	cvta.global.u64 	%rd433, %rd432;
	{ // callseq 338, 0
	.param .b64 param0;
	st.param.b64 	[param0], %rd433;
	.param .b64 param1;
	st.param.b64 	[param1], 0;
	.param .b32 retval0;
	call.uni (retval0), 
	vprintf, 
	(
	param0, 
	param1
	);
	ld.param.b32 	%r2216, [retval0];
	} // callseq 338
	{ // callseq 339, 0
	.param .b64 param0;
	st.param.b64 	[param0], %rd433;
	.param .b64 param1;
	st.param.b64 	[param1], 0;
	.param .b32 retval0;
	call.uni (retval0), 
	vprintf, 
	(
	param0, 
	param1
	);
	ld.param.b32 	%r2218, [retval0];
	} // callseq 339
$L__BB0_320:
	@%p27 bra 	$L__BB0_332;
	setp.lt.u32 	%p237, %r3, 8;
	mov.u32 	%r3465, %r1;
	@%p237 bra 	$L__BB0_324;
	mov.b32 	%r3464, 0;
	mov.u32 	%r3465, %r1;
$L__BB0_323:
	.pragma "nounroll";
	shl.b32 	%r2221, %r3465, 2;
	mov.u32 	%r2222, _ZZ3GPUPViPiS1_S0_iiiiiiiiiiiiiiiiiE5table;
	add.s32 	%r2223, %r2222, %r2221;
	ld.volatile.shared.u32 	%r2224, [%r2223];
	mul.wide.s32 	%rd434, %r3466, 4;
	add.s64 	%rd435, %rd3, %rd434;
	st.volatile.global.u32 	[%rd435], %r2224;
	shl.b32 	%r2225, %r2, 2;
	add.s32 	%r2226, %r2223, %r2225;
	ld.volatile.shared.u32 	%r2227, [%r2226];
	mul.wide.s32 	%rd436, %r168, 4;
	add.s64 	%rd437, %rd435, %rd436;
	st.volatile.global.u32 	[%rd437], %r2227;
	add.s32 	%r2228, %r2226, %r2225;
	ld.volatile.shared.u32 	%r2229, [%r2228];
	add.s64 	%rd438, %rd437, %rd436;
	st.volatile.global.u32 	[%rd438], %r2229;
	add.s32 	%r2230, %r2228, %r2225;
	ld.volatile.shared.u32 	%r2231, [%r2230];
	add.s64 	%rd439, %rd438, %rd436;
	st.volatile.global.u32 	[%rd439], %r2231;
	add.s32 	%r2232, %r2230, %r2225;
	ld.volatile.shared.u32 	%r2233, [%r2232];
	add.s64 	%rd440, %rd439, %rd436;
	st.volatile.global.u32 	[%rd440], %r2233;
	add.s32 	%r2234, %r2232, %r2225;
	ld.volatile.shared.u32 	%r2235, [%r2234];
	add.s64 	%rd441, %rd440, %rd436;
	st.volatile.global.u32 	[%rd441], %r2235;
	add.s32 	%r2236, %r2234, %r2225;
	ld.volatile.shared.u32 	%r2237, [%r2236];
	add.s64 	%rd442, %rd441, %rd436;
	st.volatile.global.u32 	[%rd442], %r2237;
	add.s32 	%r2238, %r2236, %r2225;
	ld.volatile.shared.u32 	%r2239, [%r2238];
	add.s64 	%rd443, %rd442, %rd436;
	st.volatile.global.u32 	[%rd443], %r2239;
	shl.b32 	%r2240, %r168, 3;
	add.s32 	%r3466, %r2240, %r3466;
	shl.b32 	%r2241, %r2, 3;
	add.s32 	%r3465, %r2241, %r3465;
	add.s32 	%r3464, %r3464, 8;
	setp.ne.s32 	%p238, %r3464, %r191;
	@%p238 bra 	$L__BB0_323;
$L__BB0_324:
	setp.eq.s32 	%p239, %r181, 0;
	@%p239 bra 	$L__BB0_332;
	setp.lt.u32 	%p240, %r182, 3;
	@%p240 bra 	$L__BB0_327;
	shl.b32 	%r2242, %r3465, 2;
	mov.u32 	%r2243, _ZZ3GPUPViPiS1_S0_iiiiiiiiiiiiiiiiiE5table;
	add.s32 	%r2244, %r2243, %r2242;
	ld.volatile.shared.u32 	%r2245, [%r2244];
	mul.wide.s32 	%rd444, %r3466, 4;
	add.s64 	%rd445, %rd3, %rd444;
	st.volatile.global.u32 	[%rd445], %r2245;
	shl.b32 	%r2246, %r2, 2;
	add.s32 	%r2247, %r2244, %r2246;
	ld.volatile.shared.u32 	%r2248, [%r2247];
	mul.wide.s32 	%rd446, %r168, 4;
	add.s64 	%rd447, %rd445, %rd446;
	st.volatile.global.u32 	[%rd447], %r2248;
	add.s32 	%r2249, %r2247, %r2246;
	ld.volatile.shared.u32 	%r2250, [%r2249];
	add.s64 	%rd448, %rd447, %rd446;
	st.volatile.global.u32 	[%rd448], %r2250;
	add.s32 	%r2251, %r2249, %r2246;
	ld.volatile.shared.u32 	%r2252, [%r2251];
	add.s64 	%rd449, %rd448, %rd446;
	st.volatile.global.u32 	[%rd449], %r2252;
	shl.b32 	%r2253, %r168, 2;
	add.s32 	%r3466, %r2253, %r3466;
	add.s32 	%r3465, %r2246, %r3465;
$L__BB0_327:
	setp.eq.s32 	%p241, %r184, 0;
	@%p241 bra 	$L__BB0_332;
	setp.eq.s32 	%p242, %r184, 1;
	@%p242 bra 	$L__BB0_330;
	shl.b32 	%r2254, %r3465, 2;
	mov.u32 	%r2255, _ZZ3GPUPViPiS1_S0_iiiiiiiiiiiiiiiiiE5table;
	add.s32 	%r2256, %r2255, %r2254;
	ld.volatile.shared.u32 	%r2257, [%r2256];
	mul.wide.s32 	%rd450, %r3466, 4;
	add.s64 	%rd451, %rd3, %rd450;
	st.volatile.global.u32 	[%rd451], %r2257;
	shl.b32 	%r2258, %r2, 2;
	add.s32 	%r2259, %r2256, %r2258;
	ld.volatile.shared.u32 	%r2260, [%r2259];
	mul.wide.s32 	%rd452, %r168, 4;
	add.s64 	%rd453, %rd451, %rd452;
	st.volatile.global.u32 	[%rd453], %r2260;
	shl.b32 	%r2261, %r168, 1;
	add.s32 	%r3466, %r3466, %r2261;
	shl.b32 	%r2262, %r2, 1;
	add.s32 	%r3465, %r3465, %r2262;
$L__BB0_330:
	and.b32  	%r2263, %r3, 1;
	setp.eq.b32 	%p243, %r2263, 1;
	not.pred 	%p244, %p243;
	@%p244 bra 	$L__BB0_332;
	shl.b32 	%r2264, %r3465, 2;
	mov.u32 	%r2265, _ZZ3GPUPViPiS1_S0_iiiiiiiiiiiiiiiiiE5table;
	add.s32 	%r2266, %r2265, %r2264;
	ld.volatile.shared.u32 	%r2267, [%r2266];
	mul.wide.s32 	%rd454, %r3466, 4;
	add.s64 	%rd455, %rd3, %rd454;
	st.volatile.global.u32 	[%rd455], %r2267;
$L__BB0_332:
	membar.sys;
	bar.sync 	0;
	ld.global.u32 	%r2268, [row];
	setp.ne.s32 	%p247, %r592, %r2268;
	or.pred  	%p248, %p217, %p247;
	or.pred  	%p249, %p216, %p248;
	@%p249 bra 	$L__BB0_362;
	setp.lt.s32 	%p250, %r2, 1;
	st.local.v2.u32 	[%rd4], {%r592, %r3406};
	st.local.u32 	[%rd4+8], %r3408;
	mov.u64 	%rd456, $str$9;
	cvta.global.u64 	%rd457, %rd456;
	add.u64 	%rd458, %SP, 0;
	{ // callseq 340, 0
	.param .b64 param0;
	st.param.b64 	[param0], %rd457;
	.param .b64 param1;
	st.param.b64 	[param1], %rd458;
	.param .b32 retval0;
	call.uni (retval0), 
	vprintf, 
	(
	param0, 
	param1
	);
	ld.param.b32 	%r2270, [retval0];
	} // callseq 340
	@%p250 bra 	$L__BB0_360;
	setp.lt.u32 	%p251, %r173, 15;
	add.s32 	%r329, %r168, %r3408;
	mov.b32 	%r3473, 0;
	@%p251 bra 	$L__BB0_337;
	mov.b32 	%r3471, 0;
$L__BB0_336:
	.pragma "nounroll";
	add.s32 	%r2276, %r329, %r3471;
	mul.wide.s32 	%rd461, %r2276, 4;
	add.s64 	%rd462, %rd3, %rd461;
	ld.volatile.global.u32 	%r2277, [%rd462];
	st.local.u32 	[%rd4], %r2277;
	mov.u64 	%rd463, $str$1;
	cvta.global.u64 	%rd464, %rd463;
	add.u64 	%rd465, %SP, 0;
	{ // callseq 342, 0
	.param .b64 param0;
	st.param.b64 	[param0], %rd464;
	.param .b64 param1;
	st.param.b64 	[param1], %rd465;
	.param .b32 retval0;
	call.uni (retval0), 
	vprintf, 
	(
	param0, 
	param1
	);
	ld.param.b32 	%r2278, [retval0];
	} // callseq 342
	ld.volatile.global.u32 	%r2280, [%rd462+4];
	st.local.u32 	[%rd4], %r2280;
	{ // callseq 343, 0
	.param .b64 param0;
	st.param.b64 	[param0], %rd464;
	.param .b64 param1;
	st.param.b64 	[param1], %rd465;
	.param .b32 retval0;
	call.uni (retval0), 
	vprintf, 
	(
	param0, 
	param1
	);
	ld.param.b32 	%r2281, [retval0];
	} // callseq 343
	ld.volatile.global.u32 	%r2283, [%rd462+8];
	st.local.u32 	[%rd4], %r2283;
	{ // callseq 344, 0
	.param .b64 param0;
	st.param.b64 	[param0], %rd464;
	.param .b64 param1;
	st.param.b64 	[param1], %rd465;
	.param .b32 retval0;
	call.uni (retval0), 
	vprintf, 
	(
	param0, 
	param1
	);
	ld.param.b32 	%r2284, [retval0];
	} // callseq 344
	ld.volatile.global.u32 	%r2286, [%rd462+12];
	st.local.u32 	[%rd4], %r2286;
	{ // callseq 345, 0
	.param .b64 param0;
	st.param.b64 	[param0], %rd464;
	.param .b64 param1;
	st.param.b64 	[param1], %rd465;
	.param .b32 retval0;
	call.uni (retval0), 
	vprintf, 
	(
	param0, 
	param1
	);
	ld.param.b32 	%r2287, [retval0];
	} // callseq 345
	ld.volatile.global.u32 	%r2289, [%rd462+16];
	st.local.u32 	[%rd4], %r2289;
	{ // callseq 346, 0
	.param .b64 param0;
	st.param.b64 	[param0], %rd464;
	.param .b64 param1;
	st.param.b64 	[param1], %rd465;
	.param .b32 retval0;
	call.uni (retval0), 
	vprintf, 
	(
	param0, 
	param1
	);
	ld.param.b32 	%r2290, [retval0];
	} // callseq 346
	ld.volatile.global.u32 	%r2292, [%rd462+20];
	st.local.u32 	[%rd4], %r2292;
	{ // callseq 347, 0
	.param .b64 param0;
	st.param.b64 	[param0], %rd464;
	.param .b64 param1;
	st.param.b64 	[param1], %rd465;
	.param .b32 retval0;
	call.uni (retval0), 
	vprintf, 
	(
	param0, 
	param1
	);
	ld.param.b32 	%r2293, [retval0];
	} // callseq 347
	ld.volatile.global.u32 	%r2295, [%rd462+24];
	st.local.u32 	[%rd4], %r2295;
	{ // callseq 348, 0
	.param .b64 param0;
	st.param.b64 	[param0], %rd464;
	.param .b64 param1;
	st.param.b64 	[param1], %rd465;
	.param .b32 retval0;
	call.uni (retval0), 
	vprintf, 
	(
	param0, 
	param1
	);
	ld.param.b32 	%r2296, [retval0];
	} // callseq 348
	ld.volatile.global.u32 	%r2298, [%rd462+28];
	st.local.u32 	[%rd4], %r2298;
	{ // callseq 349, 0
	.param .b64 param0;
	st.param.b64 	[param0], %rd464;
	.param .b64 param1;
	st.param.b64 	[param1], %rd465;
	.param .b32 retval0;
	call.uni (retval0), 
	vprintf, 
	(
	param0, 
	param1
	);
	ld.param.b32 	%r2299, [retval0];
	} // callseq 349
	ld.volatile.global.u32 	%r2301, [%rd462+32];
	st.local.u32 	[%rd4], %r2301;
	{ // callseq 350, 0
	.param .b64 param0;
	st.param.b64 	[param0], %rd464;
	.param .b64 param1;
	st.param.b64 	[param1], %rd465;
	.param .b32 retval0;
	call.uni (retval0), 
	vprintf, 
	(
	param0, 
	param1
	);
	ld.param.b32 	%r2302, [retval0];
	} // callseq 350
	ld.volatile.global.u32 	%r2304, [%rd462+36];
	st.local.u32 	[%rd4], %r2304;
	{ // callseq 351, 0
	.param .b64 param0;
	st.param.b64 	[param0], %rd464;
	.param .b64 param1;
	st.param.b64 	[param1], %rd465;
	.param .b32 retval0;
	call.uni (retval0), 
	vprintf, 
	(
	param0, 
	param1
	);
	ld.param.b32 	%r2305, [retval0];
	} // callseq 351
	ld.volatile.global.u32 	%r2307, [%rd462+40];
	st.local.u32 	[%rd4], %r2307;
	{ // callseq 352, 0
	.param .b64 param0;
	st.param.b64 	[param0], %rd464;
	.param .b64 param1;
	st.param.b64 	[param1], %rd465;
	.param .b32 retval0;
	call.uni (retval0), 
	vprintf, 
	(
	param0, 
	param1
	);
	ld.param.b32 	%r2308, [retval0];
	} // callseq 352
	ld.volatile.global.u32 	%r2310, [%rd462+44];
	st.local.u32 	[%rd4], %r2310;
	{ // callseq 353, 0
	.param .b64 param0;
	st.param.b64 	[param0], %rd464;
	.param .b64 param1;
	st.param.b64 	[param1], %rd465;
	.param .b32 retval0;
	call.uni (retval0), 
	vprintf, 
	(
	param0, 
	param1
	);
	ld.param.b32 	%r2311, [retval0];
	} // callseq 353
	ld.volatile.global.u32 	%r2313, [%rd462+48];
	st.local.u32 	[%rd4], %r2313;
	{ // callseq 354, 0
	.param .b64 param0;
	st.param.b64 	[param0], %rd464;
	.param .b64 param1;
	st.param.b64 	[param1], %rd465;
	.param .b32 retval0;
	call.uni (retval0), 
	vprintf, 
	(
	param0, 
	param1
	);
	ld.param.b32 	%r2314, [retval0];
	} // callseq 354
	ld.volatile.global.u32 	%r2316, [%rd462+52];
	st.local.u32 	[%rd4], %r2316;
	{ // callseq 355, 0
	.param .b64 param0;
	st.param.b64 	[param0], %rd464;
	.param .b64 param1;
	st.param.b64 	[param1], %rd465;
	.param .b32 retval0;
	call.uni (retval0), 
	vprintf, 
	(
	param0, 
	param1
	);
	ld.param.b32 	%r2317, [retval0];
	} // callseq 355
	ld.volatile.global.u32 	%r2319, [%rd462+56];
	st.local.u32 	[%rd4], %r2319;
	{ // callseq 356, 0
	.param .b64 param0;
	st.param.b64 	[param0], %rd464;
	.param .b64 param1;
	st.param.b64 	[param1], %rd465;
	.param .b32 retval0;
	call.uni (retval0), 
	vprintf, 
	(
	param0, 
	param1
	);
	ld.param.b32 	%r2320, [retval0];
	} // callseq 356
	ld.volatile.global.u32 	%r2322, [%rd462+60];
	st.local.u32 	[%rd4], %r2322;
	{ // callseq 357, 0
	.param .b64 param0;
	st.param.b64 	[param0], %rd464;
	.param .b64 param1;
	st.param.b64 	[param1], %rd465;
	.param .b32 retval0;
	call.uni (retval0), 
	vprintf, 
	(
	param0, 
	param1
	);
	ld.param.b32 	%r2323, [retval0];
	} // callseq 357
	add.s32 	%r3471, %r3471, 16;
	setp.ne.s32 	%p252, %r3471, %r185;
	mov.u32 	%r3473, %r185;
	@%p252 bra 	$L__BB0_336;
$L__BB0_337:
	setp.eq.s32 	%p253, %r174, 0;
	@%p253 bra 	$L__BB0_347;
	setp.lt.u32 	%p254, %r175, 7;
	@%p254 bra 	$L__BB0_340;
	add.s32 	%r2325, %r329, %r3473;
	mul.wide.s32 	%rd466, %r2325, 4;
	add.s64 	%rd467, %rd3, %rd466;
	ld.volatile.global.u32 	%r2326, [%rd467];
	st.local.u32 	[%rd4], %r2326;
	mov.u64 	%rd468, $str$1;
	cvta.global.u64 	%rd469, %rd468;
	add.u64 	%rd470, %SP, 0;
	{ // callseq 358, 0
	.param .b64 param0;
	st.param.b64 	[param0], %rd469;
	.param .b64 param1;
	st.param.b64 	[param1], %rd470;
	.param .b32 retval0;
	call.uni (retval0), 
	vprintf, 
	(
	param0, 
	param1
	);
	ld.param.b32 	%r2327, [retval0];
	} // callseq 358
	ld.volatile.global.u32 	%r2329, [%rd467+4];
	st.local.u32 	[%rd4], %r2329;
	{ // callseq 359, 0
	.param .b64 param0;
	st.param.b64 	[param0], %rd469;
	.param .b64 param1;
	st.param.b64 	[param1], %rd470;
	.param .b32 retval0;
	call.uni (retval0), 
	vprintf, 
	(
	param0, 
	param1
	);
	ld.param.b32 	%r2330, [retval0];
	} // callseq 359
	ld.volatile.global.u32 	%r2332, [%rd467+8];
	st.local.u32 	[%rd4], %r2332;
	{ // callseq 360, 0
	.param .b64 param0;
	st.param.b64 	[param0], %rd469;
	.param .b64 param1;
	st.param.b64 	[param1], %rd470;
	.param .b32 retval0;
	call.uni (retval0), 
	vprintf, 
	(
	param0, 
	param1
	);
	ld.param.b32 	%r2333, [retval0];
	} // callseq 360
	ld.volatile.global.u32 	%r2335, [%rd467+12];
	st.local.u32 	[%rd4], %r2335;
	{ // callseq 361, 0
	.param .b64 param0;
	st.param.b64 	[param0], %rd469;
	.param .b64 param1;
	st.param.b64 	[param1], %rd470;
	.param .b32 retval0;
	call.uni (retval0), 
	vprintf, 
	(
	param0, 
	param1
	);
	ld.param.b32 	%r2336, [retval0];
	} // callseq 361
	ld.volatile.global.u32 	%r2338, [%rd467+16];
	st.local.u32 	[%rd4], %r2338;
	{ // callseq 362, 0
	.param .b64 param0;
	st.param.b64 	[param0], %rd469;
	.param .b64 param1;
	st.param.b64 	[param1], %rd470;
	.param .b32 retval0;
	call.uni (retval0), 
	vprintf, 
	(
	param0, 
	param1
	);
	ld.param.b32 	%r2339, [retval0];
	} // callseq 362
	ld.volatile.global.u32 	%r2341, [%rd467+20];
	st.local.u32 	[%rd4], %r2341;
	{ // callseq 363, 0
	.param .b64 param0;
	st.param.b64 	[param0], %rd469;
	.param .b64 param1;
	st.param.b64 	[param1], %rd470;
	.param .b32 retval0;
	call.uni (retval0), 
	vprintf, 
	(
	param0, 
	param1
	);
	ld.param.b32 	%r2342, [retval0];
	} // callseq 363
	ld.volatile.global.u32 	%r2344, [%rd467+24];
	st.local.u32 	[%rd4], %r2344;
	{ // callseq 364, 0
	.param .b64 param0;
	st.param.b64 	[param0], %rd469;
	.param .b64 param1;
	st.param.b64 	[param1], %rd470;
	.param .b32 retval0;
	call.uni (retval0), 
	vprintf, 
	(
	param0, 
	param1
	);
	ld.param.b32 	%r2345, [retval0];
	} // callseq 364
	ld.volatile.global.u32 	%r2347, [%rd467+28];
	st.local.u32 	[%rd4], %r2347;
	{ // callseq 365, 0
	.param .b64 param0;
	st.param.b64 	[param0], %rd469;
	.param .b64 param1;
	st.param.b64 	[param1], %rd470;
	.param .b32 retval0;
	call.uni (retval0), 
	vprintf, 
	(
	param0, 
	param1
	);
	ld.param.b32 	%r2348, [retval0];
	} // callseq 365
	add.s32 	%r3473, %r3473, 8;
$L__BB0_340:
	setp.eq.s32 	%p255, %r176, 0;
	@%p255 bra 	$L__BB0_347;
	setp.lt.u32 	%p256, %r177, 3;
	@%p256 bra 	$L__BB0_343;
	add.s32 	%r2350, %r329, %r3473;
	mul.wide.s32 	%rd471, %r2350, 4;
	add.s64 	%rd472, %rd3, %rd471;
	ld.volatile.global.u32 	%r2351, [%rd472];
	st.local.u32 	[%rd4], %r2351;
	mov.u64 	%rd473, $str$1;
	cvta.global.u64 	%rd474, %rd473;
	add.u64 	%rd475, %SP, 0;
	{ // callseq 366, 0
	.param .b64 param0;
	st.param.b64 	[param0], %rd474;
	.param .b64 param1;
	st.param.b64 	[param1], %rd475;
	.param .b32 retval0;
	call.uni (retval0), 
	vprintf, 
	(
	param0, 
	param1
	);
	ld.param.b32 	%r2352, [retval0];
	} // callseq 366
	ld.volatile.global.u32 	%r2354, [%rd472+4];
	st.local.u32 	[%rd4], %r2354;
	{ // callseq 367, 0
	.param .b64 param0;
	st.param.b64 	[param0], %rd474;
	.param .b64 param1;
	st.param.b64 	[param1], %rd475;
	.param .b32 retval0;
	call.uni (retval0), 
	vprintf, 
	(
	param0, 
	param1
	);
	ld.param.b32 	%r2355, [retval0];
	} // callseq 367
	ld.volatile.global.u32 	%r2357, [%rd472+8];
	st.local.u32 	[%rd4], %r2357;
	{ // callseq 368, 0
	.param .b64 param0;
	st.param.b64 	[param0], %rd474;
	.param .b64 param1;
	st.param.b64 	[param1], %rd475;
	.param .b32 retval0;
	call.uni (retval0), 
	vprintf, 
	(
	param0, 
	param1
	);
	ld.param.b32 	%r2358, [retval0];
	} // callseq 368
	ld.volatile.global.u32 	%r2360, [%rd472+12];
	st.local.u32 	[%rd4], %r2360;
	{ // callseq 369, 0
	.param .b64 param0;
	st.param.b64 	[param0], %rd474;
	.param .b64 param1;
	st.param.b64 	[param1], %rd475;
	.param .b32 retval0;
	call.uni (retval0), 
	vprintf, 
	(
	param0, 
	param1
	);
	ld.param.b32 	%r2361, [retval0];
	} // callseq 369
	add.s32 	%r3473, %r3473, 4;
$L__BB0_343:
	setp.eq.s32 	%p257, %r178, 0;
	@%p257 bra 	$L__BB0_347;
	setp.eq.s32 	%p258, %r178, 1;
	add.s32 	%r2363, %r329, %r3473;
	mul.wide.s32 	%rd476, %r2363, 4;
	add.s64 	%rd15, %rd3, %rd476;
	ld.volatile.global.u32 	%r2364, [%rd15];
	st.local.u32 	[%rd4], %r2364;
	mov.u64 	%rd477, $str$1;
	cvta.global.u64 	%rd478, %rd477;
	add.u64 	%rd479, %SP, 0;
	{ // callseq 370, 0
	.param .b64 param0;
	st.param.b64 	[param0], %rd478;
	.param .b64 param1;
	st.param.b64 	[param1], %rd479;
	.param .b32 retval0;
	call.uni (retval0), 
	vprintf, 
	(
	param0, 
	param1
	);
	ld.param.b32 	%r2365, [retval0];
	} // callseq 370
	@%p258 bra 	$L__BB0_347;
	setp.eq.s32 	%p259, %r178, 2;
	ld.volatile.global.u32 	%r2367, [%rd15+4];
	st.local.u32 	[%rd4], %r2367;
	cvta.global.u64 	%rd481, %rd477;
	{ // callseq 371, 0
	.param .b64 param0;
	st.param.b64 	[param0], %rd481;
	.param .b64 param1;
	st.param.b64 	[param1], %rd479;
	.param .b32 retval0;
	call.uni (retval0), 
	vprintf, 
	(
	param0, 
	param1
	);
	ld.param.b32 	%r2368, [retval0];
	} // callseq 371
	@%p259 bra 	$L__BB0_347;
	ld.volatile.global.u32 	%r2370, [%rd15+8];
	st.local.u32 	[%rd4], %r2370;
	cvta.global.u64 	%rd484, %rd477;
	{ // callseq 372, 0
	.param .b64 param0;
	st.param.b64 	[param0], %rd484;
	.param .b64 param1;
	st.param.b64 	[param1], %rd479;
	.param .b32 retval0;
	call.uni (retval0), 
	vprintf, 
	(
	param0, 
	param1
	);
	ld.param.b32 	%r2371, [retval0];
	} // callseq 372
$L__BB0_347:
	mov.u64 	%rd486, $str$2;
	cvta.global.u64 	%rd487, %rd486;
	{ // callseq 373, 0
	.param .b64 param0;
	st.param.b64 	[param0], %rd487;
	.param .b64 param1;
	st.param.b64 	[param1], 0;
	.param .b32 retval0;
	call.uni (retval0), 
	vprintf, 
	(
	param0, 
	param1
	);
	ld.param.b32 	%r2374, [retval0];
	} // callseq 373
	add.s32 	%r337, %r169, %r3408;
	mov.b32 	%r3477, 0;
	@%p251 bra 	$L__BB0_350;
	mov.b32 	%r3475, 0;
$L__BB0_349:
	.pragma "nounroll";
	add.s32 	%r2377, %r337, %r3475;
	mul.wide.s32 	%rd488, %r2377, 4;
	add.s64 	%rd489, %rd3, %rd488;
	ld.volatile.global.u32 	%r2378, [%rd489];
	st.local.u32 	[%rd4], %r2378;
	mov.u64 	%rd490, $str$1;
	cvta.global.u64 	%rd491, %rd490;
	add.u64 	%rd492, %SP, 0;
	{ // callseq 374, 0
	.param .b64 param0;
	st.param.b64 	[param0], %rd491;
	.param .b64 param1;
	st.param.b64 	[param1], %rd492;
	.param .b32 retval0;
	call.uni (retval0), 
	vprintf, 
	(
	param0, 
	param1
	);
	ld.param.b32 	%r2379, [retval0];
	} // callseq 374
	ld.volatile.global.u32 	%r2381, [%rd489+4];
	st.local.u32 	[%rd4], %r2381;
	{ // callseq 375, 0
	.param .b64 param0;
	st.param.b64 	[param0], %rd491;
	.param .b64 param1;
	st.param.b64 	[param1], %rd492;
	.param .b32 retval0;
	call.uni (retval0), 
	vprintf, 
	(
	param0, 
	param1
	);
	ld.param.b32 	%r2382, [retval0];
	} // callseq 375
	ld.volatile.global.u32 	%r2384, [%rd489+8];
	st.local.u32 	[%rd4], %r2384;
	{ // callseq 376, 0
	.param .b64 param0;
	st.param.b64 	[param0], %rd491;
	.param .b64 param1;
	st.param.b64 	[param1], %rd492;
	.param .b32 retval0;
	call.uni (retval0), 
	vprintf, 
	(
	param0, 
	param1
	);
	ld.param.b32 	%r2385, [retval0];
	} // callseq 376
	ld.volatile.global.u32 	%r2387, [%rd489+12];
	st.local.u32 	[%rd4], %r2387;
	{ // callseq 377, 0
	.param .b64 param0;
	st.param.b64 	[param0], %rd491;
	.param .b64 param1;
	st.param.b64 	[param1], %rd492;
	.param .b32 retval0;
	call.uni (retval0), 
	vprintf, 
	(
	param0, 
	param1
	);
	ld.param.b32 	%r2388, [retval0];
	} // callseq 377
	ld.volatile.global.u32 	%r2390, [%rd489+16];
	st.local.u32 	[%rd4], %r2390;
	{ // callseq 378, 0
	.param .b64 param0;
	st.param.b64 	[param0], %rd491;
	.param .b64 param1;
	st.param.b64 	[param1], %rd492;
	.param .b32 retval0;
	call.uni (retval0), 
	vprintf, 
	(
	param0, 
	param1
	);
	ld.param.b32 	%r2391, [retval0];
	} // callseq 378
	ld.volatile.global.u32 	%r2393, [%rd489+20];
	st.local.u32 	[%rd4], %r2393;
	{ // callseq 379, 0
	.param .b64 param0;
	st.param.b64 	[param0], %rd491;
	.param .b64 param1;
	st.param.b64 	[param1], %rd492;
	.param .b32 retval0;
	call.uni (retval0), 
	vprintf, 
	(
	param0, 
	param1
	);
	ld.param.b32 	%r2394, [retval0];
	} // callseq 379
	ld.volatile.global.u32 	%r2396, [%rd489+24];
	st.local.u32 	[%rd4], %r2396;
	{ // callseq 380, 0
	.param .b64 param0;
	st.param.b64 	[param0], %rd491;
	.param .b64 param1;
	st.param.b64 	[param1], %rd492;
	.param .b32 retval0;
	call.uni (retval0), 
	vprintf, 
	(
	param0, 
	param1
	);
	ld.param.b32 	%r2397, [retval0];
	} // callseq 380
	ld.volatile.global.u32 	%r2399, [%rd489+28];
	st.local.u32 	[%rd4], %r2399;
	{ // callseq 381, 0
	.param .b64 param0;
	st.param.b64 	[param0], %rd491;
	.param .b64 param1;
	st.param.b64 	[param1], %rd492;
	.param .b32 retval0;
	call.uni (retval0), 
	vprintf, 
	(
	param0, 
	param1
	);
	ld.param.b32 	%r2400, [retval0];
	} // callseq 381
	ld.volatile.global.u32 	%r2402, [%rd489+32];
	st.local.u32 	[%rd4], %r2402;
	{ // callseq 382, 0
	.param .b64 param0;
	st.param.b64 	[param0], %rd491;
	.param .b64 param1;
	st.param.b64 	[param1], %rd492;
	.param .b32 retval0;
	call.uni (retval0), 
	vprintf, 
	(
	param0, 
	param1
	);
	ld.param.b32 	%r2403, [retval0];
	} // callseq 382
	ld.volatile.global.u32 	%r2405, [%rd489+36];
	st.local.u32 	[%rd4], %r2405;
	{ // callseq 383, 0
	.param .b64 param0;
	st.param.b64 	[param0], %rd491;
	.param .b64 param1;
	st.param.b64 	[param1], %rd492;
	.param .b32 retval0;
	call.uni (retval0), 
	vprintf, 
	(
	param0, 
	param1
	);
	ld.param.b32 	%r2406, [retval0];
	} // callseq 383
	ld.volatile.global.u32 	%r2408, [%rd489+40];
	st.local.u32 	[%rd4], %r2408;
	{ // callseq 384, 0
	.param .b64 param0;
	st.param.b64 	[param0], %rd491;
	.param .b64 param1;
	st.param.b64 	[param1], %rd492;
	.param .b32 retval0;
	call.uni (retval0), 
	vprintf, 
	(
	param0, 
	param1
	);
	ld.param.b32 	%r2409, [retval0];
	} // callseq 384
	ld.volatile.global.u32 	%r2411, [%rd489+44];
	st.local.u32 	[%rd4], %r2411;
	{ // callseq 385, 0
	.param .b64 param0;
	st.param.b64 	[param0], %rd491;
	.param .b64 param1;
	st.param.b64 	[param1], %rd492;
	.param .b32 retval0;
	call.uni (retval0), 
	vprintf, 
	(
	param0, 
	param1
	);
	ld.param.b32 	%r2412, [retval0];
	} // callseq 385
	ld.volatile.global.u32 	%r2414, [%rd489+48];
	st.local.u32 	[%rd4], %r2414;
	{ // callseq 386, 0
	.param .b64 param0;
	st.param.b64 	[param0], %rd491;
	.param .b64 param1;
	st.param.b64 	[param1], %rd492;
	.param .b32 retval0;
	call.uni (retval0), 
	vprintf, 
	(
	param0, 
	param1
	);
	ld.param.b32 	%r2415, [retval0];
	} // callseq 386
	ld.volatile.global.u32 	%r2417, [%rd489+52];
	st.local.u32 	[%rd4], %r2417;
	{ // callseq 387, 0
	.param .b64 param0;
	st.param.b64 	[param0], %rd491;
	.param .b64 param1;
	st.param.b64 	[param1], %rd492;
	.param .b32 retval0;
	call.uni (retval0), 
	vprintf, 
	(
	param0, 
	param1
	);
	ld.param.b32 	%r2418, [retval0];
	} // callseq 387
	ld.volatile.global.u32 	%r2420, [%rd489+56];
	st.local.u32 	[%rd4], %r2420;
	{ // callseq 388, 0
	.param .b64 param0;
	st.param.b64 	[param0], %rd491;
	.param .b64 param1;
	st.param.b64 	[param1], %rd492;
	.param .b32 retval0;
	call.uni (retval0), 
	vprintf, 
	(
	param0, 
	param1
	);
	ld.param.b32 	%r2421, [retval0];
	} // callseq 388
	ld.volatile.global.u32 	%r2423, [%rd489+60];
	st.local.u32 	[%rd4], %r2423;
	{ // callseq 389, 0
	.param .b64 param0;
	st.param.b64 	[param0], %rd491;
	.param .b64 param1;
	st.param.b64 	[param1], %rd492;
	.param .b32 retval0;
	call.uni (retval0), 
	vprintf, 
	(
	param0, 
	param1
	);
	ld.param.b32 	%r2424, [retval0];
	} // callseq 389
	add.s32 	%r3475, %r3475, 16;
	setp.ne.s32 	%p261, %r3475, %r185;
	mov.u32 	%r3477, %r185;
	@%p261 bra 	$L__BB0_349;
$L__BB0_350:
	@%p253 bra 	$L__BB0_361;
	setp.lt.u32 	%p263, %r175, 7;
	@%p263 bra 	$L__BB0_353;
	add.s32 	%r2426, %r337, %r3477;
	mul.wide.s32 	%rd493, %r2426, 4;
	add.s64 	%rd494, %rd3, %rd493;
	ld.volatile.global.u32 	%r2427, [%rd494];
	st.local.u32 	[%rd4], %r2427;
	mov.u64 	%rd495, $str$1;
	cvta.global.u64 	%rd496, %rd495;
	add.u64 	%rd497, %SP, 0;
	{ // callseq 390, 0
	.param .b64 param0;
	st.param.b64 	[param0], %rd496;
	.param .b64 param1;
	st.param.b64 	[param1], %rd497;
	.param .b32 retval0;
	call.uni (retval0), 
	vprintf, 
	(
	param0, 
	param1
	);
	ld.param.b32 	%r2428, [retval0];
	} // callseq 390
	ld.volatile.global.u32 	%r2430, [%rd494+4];
	st.local.u32 	[%rd4], %r2430;
	{ // callseq 391, 0
	.param .b64 param0;
	st.param.b64 	[param0], %rd496;
	.param .b64 param1;
	st.param.b64 	[param1], %rd497;
	.param .b32 retval0;
	call.uni (retval0), 
	vprintf, 
	(
	param0, 
	param1
	);
	ld.param.b32 	%r2431, [retval0];
	} // callseq 391
	ld.volatile.global.u32 	%r2433, [%rd494+8];
	st.local.u32 	[%rd4], %r2433;
	{ // callseq 392, 0
	.param .b64 param0;
	st.param.b64 	[param0], %rd496;
	.param .b64 param1;
	st.param.b64 	[param1], %rd497;
	.param .b32 retval0;
	call.uni (retval0), 
	vprintf, 
	(
	param0, 
	param1
	);
	ld.param.b32 	%r2434, [retval0];
	} // callseq 392
	ld.volatile.global.u32 	%r2436, [%rd494+12];
	st.local.u32 	[%rd4], %r2436;
	{ // callseq 393, 0
	.param .b64 param0;
	st.param.b64 	[param0], %rd496;
	.param .b64 param1;
	st.param.b64 	[param1], %rd497;
	.param .b32 retval0;
	call.uni (retval0), 
	vprintf, 
	(
	param0, 
	param1
	);
	ld.param.b32 	%r2437, [retval0];
	} // callseq 393
	ld.volatile.global.u32 	%r2439, [%rd494+16];
	st.local.u32 	[%rd4], %r2439;
	{ // callseq 394, 0
	.param .b64 param0;
	st.param.b64 	[param0], %rd496;
	.param .b64 param1;
	st.param.b64 	[param1], %rd497;
	.param .b32 retval0;
	call.uni (retval0), 
	vprintf, 
	(
	param0, 
	param1
	);
	ld.param.b32 	%r2440, [retval0];
	} // callseq 394
	ld.volatile.global.u32 	%r2442, [%rd494+20];
	st.local.u32 	[%rd4], %r2442;
	{ // callseq 395, 0
	.param .b64 param0;
	st.param.b64 	[param0], %rd496;
	.param .b64 param1;
	st.param.b64 	[param1], %rd497;
	.param .b32 retval0;
	call.uni (retval0), 
	vprintf, 
	(
	param0, 
	param1
	);
	ld.param.b32 	%r2443, [retval0];
	} // callseq 395
	ld.volatile.global.u32 	%r2445, [%rd494+24];
	st.local.u32 	[%rd4], %r2445;
	{ // callseq 396, 0
	.param .b64 param0;
	st.param.b64 	[param0], %rd496;
	.param .b64 param1;
	st.param.b64 	[param1], %rd497;
	.param .b32 retval0;
	call.uni (retval0), 
	vprintf, 
	(
	param0, 
	param1
	);
	ld.param.b32 	%r2446, [retval0];
	} // callseq 396
	ld.volatile.global.u32 	%r2448, [%rd494+28];
	st.local.u32 	[%rd4], %r2448;
	{ // callseq 397, 0
	.param .b64 param0;
	st.param.b64 	[param0], %rd496;
	.param .b64 param1;
	st.param.b64 	[param1], %rd497;
	.param .b32 retval0;
	call.uni (retval0), 
	vprintf, 
	(
	param0, 
	param1
	);
	ld.param.b32 	%r2449, [retval0];
	} // callseq 397
	add.s32 	%r3477, %r3477, 8;
$L__BB0_353:
	setp.eq.s32 	%p264, %r176, 0;
	@%p264 bra 	$L__BB0_361;
	setp.lt.u32 	%p265, %r177, 3;
	@%p265 bra 	$L__BB0_356;
	add.s32 	%r2451, %r337, %r3477;
	mul.wide.s32 	%rd498, %r2451, 4;
	add.s64 	%rd499, %rd3, %rd498;
	ld.volatile.global.u32 	%r2452, [%rd499];
	st.local.u32 	[%rd4], %r2452;
	mov.u64 	%rd500, $str$1;
	cvta.global.u64 	%rd501, %rd500;
	add.u64 	%rd502, %SP, 0;
	{ // callseq 398, 0
	.param .b64 param0;
	st.param.b64 	[param0], %rd501;
	.param .b64 param1;
	st.param.b64 	[param1], %rd502;
	.param .b32 retval0;
	call.uni (retval0), 
	vprintf, 
	(
	param0, 
	param1
	);
	ld.param.b32 	%r2453, [retval0];
	} // callseq 398
	ld.volatile.global.u32 	%r2455, [%rd499+4];
	st.local.u32 	[%rd4], %r2455;
	{ // callseq 399, 0
	.param .b64 param0;
	st.param.b64 	[param0], %rd501;
	.param .b64 param1;
	st.param.b64 	[param1], %rd502;
	.param .b32 retval0;
	call.uni (retval0), 
	vprintf, 
	(
	param0, 
	param1
	);
	ld.param.b32 	%r2456, [retval0];
	} // callseq 399
	ld.volatile.global.u32 	%r2458, [%rd499+8];
	st.local.u32 	[%rd4], %r2458;
	{ // callseq 400, 0
	.param .b64 param0;
	st.param.b64 	[param0], %rd501;
	.param .b64 param1;
	st.param.b64 	[param1], %rd502;
	.param .b32 retval0;
	call.uni (retval0), 
	vprintf, 
	(
	param0, 
	param1
	);
	ld.param.b32 	%r2459, [retval0];
	} // callseq 400
	ld.volatile.global.u32 	%r2461, [%rd499+12];
	st.local.u32 	[%rd4], %r2461;
	{ // callseq 401, 0
	.param .b64 param0;
	st.param.b64 	[param0], %rd501;
	.param .b64 param1;
	st.param.b64 	[param1], %rd502;
	.param .b32 retval0;
	call.uni (retval0), 
	vprintf, 
	(
	param0, 
	param1
	);
	ld.param.b32 	%r2462, [retval0];
	} // callseq 401
	add.s32 	%r3477, %r3477, 4;
$L__BB0_356:
	setp.eq.s32 	%p266, %r178, 0;
	@%p266 bra 	$L__BB0_361;
	setp.eq.s32 	%p267, %r178, 1;
	add.s32 	%r2464, %r337, %r3477;
	mul.wide.s32 	%rd503, %r2464, 4;
	add.s64 	%rd16, %rd3, %rd503;
	ld.volatile.global.u32 	%r2465, [%rd16];
	st.local.u32 	[%rd4], %r2465;
	mov.u64 	%rd504, $str$1;
	cvta.global.u64 	%rd505, %rd504;
	add.u64 	%rd506, %SP, 0;
	{ // callseq 402, 0
	.param .b64 param0;
	st.param.b64 	[param0], %rd505;
	.param .b64 param1;
	st.param.b64 	[param1], %rd506;
	.param .b32 retval0;
	call.uni (retval0), 
	vprintf, 
	(
	param0, 
	param1
	);
	ld.param.b32 	%r2466, [retval0];
	} // callseq 402
	@%p267 bra 	$L__BB0_361;
	setp.eq.s32 	%p268, %r178, 2;
	ld.volatile.global.u32 	%r2468, [%rd16+4];
	st.local.u32 	[%rd4], %r2468;
	cvta.global.u64 	%rd508, %rd504;
	{ // callseq 403, 0
	.param .b64 param0;
	st.param.b64 	[param0], %rd508;
	.param .b64 param1;
	st.param.b64 	[param1], %rd506;
	.param .b32 retval0;
	call.uni (retval0), 
	vprintf, 
	(
	param0, 
	param1
	);
	ld.param.b32 	%r2469, [retval0];
	} // callseq 403
	@%p268 bra 	$L__BB0_361;
	ld.volatile.global.u32 	%r2471, [%rd16+8];
	st.local.u32 	[%rd4], %r2471;
	cvta.global.u64 	%rd511, %rd504;
	{ // callseq 404, 0
	.param .b64 param0;
	st.param.b64 	[param0], %rd511;
	.param .b64 param1;
	st.param.b64 	[param1], %rd506;
	.param .b32 retval0;
	call.uni (retval0), 
	vprintf, 
	(
	param0, 
	param1
	);
	ld.param.b32 	%r2472, [retval0];
	} // callseq 404
	bra.uni 	$L__BB0_361;
$L__BB0_360:
	mov.u64 	%rd459, $str$2;
	cvta.global.u64 	%rd460, %rd459;
	{ // callseq 341, 0
	.param .b64 param0;
	st.param.b64 	[param0], %rd460;
	.param .b64 param1;
	st.param.b64 	[param1], 0;
	.param .b32 retval0;
	call.uni (retval0), 
	vprintf, 
	(
	param0, 
	param1
	);
	ld.param.b32 	%r2272, [retval0];
	} // callseq 341
$L__BB0_361:
	mov.u64 	%rd513, $str$2;
	cvta.global.u64 	%rd514, %rd513;
	{ // callseq 405, 0
	.param .b64 param0;
	st.param.b64 	[param0], %rd514;
	.param .b64 param1;
	st.param.b64 	[param1], 0;
	.param .b32 retval0;
	call.uni (retval0), 
	vprintf, 
	(
	param0, 
	param1
	);
	ld.param.b32 	%r2474, [retval0];
	} // callseq 405
	{ // callseq 406, 0
	.param .b64 param0;
	st.param.b64 	[param0], %rd514;
	.param .b64 param1;
	st.param.b64 	[param1], 0;
	.param .b32 retval0;
	call.uni (retval0), 
	vprintf, 
	(
	param0, 
	param1
	);
	ld.param.b32 	%r2476, [retval0];
	} // callseq 406
$L__BB0_362:
	setp.ne.s32 	%p269, %r1, 0;
	@%p269 bra 	$L__BB0_364;
	ld.volatile.global.u32 	%r2478, [%rd5+4];
	add.s32 	%r2479, %r2478, 1;
	st.volatile.global.u32 	[%rd5+4], %r2479;
$L__BB0_364:
	bar.sync 	0;
	add.s32 	%r3406, %r3406, 1;
	setp.ne.s32 	%p270, %r3406, %r600;
	add.s32 	%r3407, %r3407, %r595;
	add.s32 	%r3408, %r3408, %r595;
	mov.u32 	%r3479, %r600;
	@%p270 bra 	$L__BB0_160;
$L__BB0_365:
	setp.ne.s32 	%p271, %r1, 0;
	@%p271 bra 	$L__BB0_368;
	add.s32 	%r2480, %r601, %r600;
	min.s32 	%r349, %r2480, %r600;
$L__BB0_367:
	ld.volatile.global.u32 	%r2481, [%rd5];
	setp.lt.s32 	%p272, %r2481, %r349;
	@%p272 bra 	$L__BB0_367;
$L__BB0_368:
	setp.ne.s32 	%p273, %r1, 0;
	bar.sync 	0;
	sub.s32 	%r2482, %r593, %r595;
	add.s32 	%r2483, %r2482, %r599;
	mad.lo.s32 	%r350, %r599, %r598, %r2483;
	ld.global.u32 	%r2484, [row];
	setp.ne.s32 	%p274, %r592, %r2484;
	or.pred  	%p275, %p273, %p274;
	@%p275 bra 	$L__BB0_396;
	st.local.v2.u32 	[%rd4], {%r592, %r3479};
	st.local.u32 	[%rd4+8], %r350;
	mov.u64 	%rd515, $str$10;
	cvta.global.u64 	%rd516, %rd515;
	add.u64 	%rd517, %SP, 0;
	{ // callseq 407, 0
	.param .b64 param0;
	st.param.b64 	[param0], %rd516;
	.param .b64 param1;
	st.param.b64 	[param1], %rd517;
	.param .b32 retval0;
	call.uni (retval0), 
	vprintf, 
	(
	param0, 
	param1
	);
	ld.param.b32 	%r2486, [retval0];
	} // callseq 407
	setp.lt.s32 	%p276, %r2, 1;
	@%p276 bra 	$L__BB0_394;
	add.s32 	%r351, %r350, %r599;
	add.s32 	%r352, %r2, -1;
	and.b32  	%r353, %r2, 15;
	setp.lt.u32 	%p277, %r352, 15;
	mov.b32 	%r3483, 0;
	@%p277 bra 	$L__BB0_373;
	and.b32  	%r3483, %r2, 2147483632;
	neg.s32 	%r3481, %r3483;
	add.s64 	%rd17, %rd3, 32;
	mov.u64 	%rd522, $str$1;
	mov.u32 	%r3480, %r351;
$L__BB0_372:
	.pragma "nounroll";
	mul.wide.s32 	%rd520, %r3480, 4;
	add.s64 	%rd521, %rd17, %rd520;
	ld.volatile.global.u32 	%r2491, [%rd521+-32];
	st.local.u32 	[%rd4], %r2491;
	cvta.global.u64 	%rd523, %rd522;
	{ // callseq 409, 0
	.param .b64 param0;
	st.param.b64 	[param0], %rd523;
	.param .b64 param1;
	st.param.b64 	[param1], %rd517;
	.param .b32 retval0;
	call.uni (retval0), 
	vprintf, 
	(
	param0, 
	param1
	);
	ld.param.b32 	%r2492, [retval0];
	} // callseq 409
	ld.volatile.global.u32 	%r2494, [%rd521+-28];
	st.local.u32 	[%rd4], %r2494;
	{ // callseq 410, 0
	.param .b64 param0;
	st.param.b64 	[param0], %rd523;
	.param .b64 param1;
	st.param.b64 	[param1], %rd517;
	.param .b32 retval0;
	call.uni (retval0), 
	vprintf, 
	(
	param0, 
	param1
	);
	ld.param.b32 	%r2495, [retval0];
	} // callseq 410
	ld.volatile.global.u32 	%r2497, [%rd521+-24];
	st.local.u32 	[%rd4], %r2497;
	{ // callseq 411, 0
	.param .b64 param0;
	st.param.b64 	[param0], %rd523;
	.param .b64 param1;
	st.param.b64 	[param1], %rd517;
	.param .b32 retval0;
	call.uni (retval0), 
	vprintf, 
	(
	param0, 
	param1
	);
	ld.param.b32 	%r2498, [retval0];
	} // callseq 411
	ld.volatile.global.u32 	%r2500, [%rd521+-20];
	st.local.u32 	[%rd4], %r2500;
	{ // callseq 412, 0
	.param .b64 param0;
	st.param.b64 	[param0], %rd523;
	.param .b64 param1;
	st.param.b64 	[param1], %rd517;
	.param .b32 retval0;
	call.uni (retval0), 
	vprintf, 
	(
	param0, 
	param1
	);
	ld.param.b32 	%r2501, [retval0];
	} // callseq 412
	ld.volatile.global.u32 	%r2503, [%rd521+-16];
	st.local.u32 	[%rd4], %r2503;
	{ // callseq 413, 0
	.param .b64 param0;
	st.param.b64 	[param0], %rd523;
	.param .b64 param1;
	st.param.b64 	[param1], %rd517;
	.param .b32 retval0;
	call.uni (retval0), 
	vprintf, 
	(
	param0, 
	param1
	);
	ld.param.b32 	%r2504, [retval0];
	} // callseq 413
	ld.volatile.global.u32 	%r2506, [%rd521+-12];
	st.local.u32 	[%rd4], %r2506;
	{ // callseq 414, 0
	.param .b64 param0;
	st.param.b64 	[param0], %rd523;
	.param .b64 param1;
	st.param.b64 	[param1], %rd517;
	.param .b32 retval0;
	call.uni (retval0), 
	vprintf, 
	(
	param0, 
	param1
	);
	ld.param.b32 	%r2507, [retval0];
	} // callseq 414
	ld.volatile.global.u32 	%r2509, [%rd521+-8];
	st.local.u32 	[%rd4], %r2509;
	{ // callseq 415, 0
	.param .b64 param0;
	st.param.b64 	[param0], %rd523;
	.param .b64 param1;
	st.param.b64 	[param1], %rd517;
	.param .b32 retval0;
	call.uni (retval0), 
	vprintf, 
	(
	param0, 
	param1
	);
	ld.param.b32 	%r2510, [retval0];
	} // callseq 415
	ld.volatile.global.u32 	%r2512, [%rd521+-4];
	st.local.u32 	[%rd4], %r2512;
	{ // callseq 416, 0
	.param .b64 param0;
	st.param.b64 	[param0], %rd523;
	.param .b64 param1;
	st.param.b64 	[param1], %rd517;
	.param .b32 retval0;
	call.uni (retval0), 
	vprintf, 
	(
	param0, 
	param1
	);
	ld.param.b32 	%r2513, [retval0];
	} // callseq 416
	ld.volatile.global.u32 	%r2515, [%rd521];
	st.local.u32 	[%rd4], %r2515;
	{ // callseq 417, 0
	.param .b64 param0;
	st.param.b64 	[param0], %rd523;
	.param .b64 param1;
	st.param.b64 	[param1], %rd517;
	.param .b32 retval0;
	call.uni (retval0), 
	vprintf, 
	(
	param0, 
	param1
	);
	ld.param.b32 	%r2516, [retval0];
	} // callseq 417
	ld.volatile.global.u32 	%r2518, [%rd521+4];
	st.local.u32 	[%rd4], %r2518;
	{ // callseq 418, 0
	.param .b64 param0;
	st.param.b64 	[param0], %rd523;
	.param .b64 param1;
	st.param.b64 	[param1], %rd517;
	.param .b32 retval0;
	call.uni (retval0), 
	vprintf, 
	(
	param0, 
	param1
	);
	ld.param.b32 	%r2519, [retval0];
	} // callseq 418
	ld.volatile.global.u32 	%r2521, [%rd521+8];
	st.local.u32 	[%rd4], %r2521;
	{ // callseq 419, 0
	.param .b64 param0;
	st.param.b64 	[param0], %rd523;
	.param .b64 param1;
	st.param.b64 	[param1], %rd517;
	.param .b32 retval0;
	call.uni (retval0), 
	vprintf, 
	(
	param0, 
	param1
	);
	ld.param.b32 	%r2522, [retval0];
	} // callseq 419
	ld.volatile.global.u32 	%r2524, [%rd521+12];
	st.local.u32 	[%rd4], %r2524;
	{ // callseq 420, 0
	.param .b64 param0;
	st.param.b64 	[param0], %rd523;
	.param .b64 param1;
	st.param.b64 	[param1], %rd517;
	.param .b32 retval0;
	call.uni (retval0), 
	vprintf, 
	(
	param0, 
	param1
	);
	ld.param.b32 	%r2525, [retval0];
	} // callseq 420
	ld.volatile.global.u32 	%r2527, [%rd521+16];
	st.local.u32 	[%rd4], %r2527;
	{ // callseq 421, 0
	.param .b64 param0;
	st.param.b64 	[param0], %rd523;
	.param .b64 param1;
	st.param.b64 	[param1], %rd517;
	.param .b32 retval0;
	call.uni (retval0), 
	vprintf, 
	(
	param0, 
	param1
	);
	ld.param.b32 	%r2528, [retval0];
	} // callseq 421
	ld.volatile.global.u32 	%r2530, [%rd521+20];
	st.local.u32 	[%rd4], %r2530;
	{ // callseq 422, 0
	.param .b64 param0;
	st.param.b64 	[param0], %rd523;
	.param .b64 param1;
	st.param.b64 	[param1], %rd517;
	.param .b32 retval0;
	call.uni (retval0), 
	vprintf, 
	(
	param0, 
	param1
	);
	ld.param.b32 	%r2531, [retval0];
	} // callseq 422
	ld.volatile.global.u32 	%r2533, [%rd521+24];
	st.local.u32 	[%rd4], %r2533;
	{ // callseq 423, 0
	.param .b64 param0;
	st.param.b64 	[param0], %rd523;
	.param .b64 param1;
	st.param.b64 	[param1], %rd517;
	.param .b32 retval0;
	call.uni (retval0), 
	vprintf, 
	(
	param0, 
	param1
	);
	ld.param.b32 	%r2534, [retval0];
	} // callseq 423
	ld.volatile.global.u32 	%r2536, [%rd521+28];
	st.local.u32 	[%rd4], %r2536;
	{ // callseq 424, 0
	.param .b64 param0;
	st.param.b64 	[param0], %rd523;
	.param .b64 param1;
	st.param.b64 	[param1], %rd517;
	.param .b32 retval0;
	call.uni (retval0), 
	vprintf, 
	(
	param0, 
	param1
	);
	ld.param.b32 	%r2537, [retval0];
	} // callseq 424
	add.s32 	%r3481, %r3481, 16;
	add.s32 	%r3480, %r3480, 16;
	setp.ne.s32 	%p278, %r3481, 0;
	@%p278 bra 	$L__BB0_372;
$L__BB0_373:
	setp.eq.s32 	%p279, %r353, 0;
	@%p279 bra 	$L__BB0_382;
	and.b32  	%r361, %r2, 7;
	setp.lt.u32 	%p280, %r353, 8;
	@%p280 bra 	$L__BB0_376;
	add.s32 	%r2539, %r351, %r3483;
	mul.wide.s32 	%rd525, %r2539, 4;
	add.s64 	%rd526, %rd3, %rd525;
	ld.volatile.global.u32 	%r2540, [%rd526];
	st.local.u32 	[%rd4], %r2540;
	mov.u64 	%rd527, $str$1;
	cvta.global.u64 	%rd528, %rd527;
	{ // callseq 425, 0
	.param .b64 param0;
	st.param.b64 	[param0], %rd528;
	.param .b64 param1;
	st.param.b64 	[param1], %rd517;
	.param .b32 retval0;
	call.uni (retval0), 
	vprintf, 
	(
	param0, 
	param1
	);
	ld.param.b32 	%r2541, [retval0];
	} // callseq 425
	ld.volatile.global.u32 	%r2543, [%rd526+4];
	st.local.u32 	[%rd4], %r2543;
	{ // callseq 426, 0
	.param .b64 param0;
	st.param.b64 	[param0], %rd528;
	.param .b64 param1;
	st.param.b64 	[param1], %rd517;
	.param .b32 retval0;
	call.uni (retval0), 
	vprintf, 
	(
	param0, 
	param1
	);
	ld.param.b32 	%r2544, [retval0];
	} // callseq 426
	ld.volatile.global.u32 	%r2546, [%rd526+8];
	st.local.u32 	[%rd4], %r2546;
	{ // callseq 427, 0
	.param .b64 param0;
	st.param.b64 	[param0], %rd528;
	.param .b64 param1;
	st.param.b64 	[param1], %rd517;
	.param .b32 retval0;
	call.uni (retval0), 
	vprintf, 
	(
	param0, 
	param1
	);
	ld.param.b32 	%r2547, [retval0];
	} // callseq 427
	ld.volatile.global.u32 	%r2549, [%rd526+12];
	st.local.u32 	[%rd4], %r2549;
	{ // callseq 428, 0
	.param .b64 param0;
	st.param.b64 	[param0], %rd528;
	.param .b64 param1;
	st.param.b64 	[param1], %rd517;
	.param .b32 retval0;
	call.uni (retval0), 
	vprintf, 
	(
	param0, 
	param1
	);
	ld.param.b32 	%r2550, [retval0];
	} // callseq 428
	ld.volatile.global.u32 	%r2552, [%rd526+16];
	st.local.u32 	[%rd4], %r2552;
	{ // callseq 429, 0
	.param .b64 param0;
	st.param.b64 	[param0], %rd528;
	.param .b64 param1;
	st.param.b64 	[param1], %rd517;
	.param .b32 retval0;
	call.uni (retval0), 
	vprintf, 
	(
	param0, 
	param1
	);
	ld.param.b32 	%r2553, [retval0];
	} // callseq 429
	ld.volatile.global.u32 	%r2555, [%rd526+20];
	st.local.u32 	[%rd4], %r2555;
	{ // callseq 430, 0
	.param .b64 param0;
	st.param.b64 	[param0], %rd528;
	.param .b64 param1;
	st.param.b64 	[param1], %rd517;
	.param .b32 retval0;
	call.uni (retval0), 
	vprintf, 
	(
	param0, 
	param1
	);
	ld.param.b32 	%r2556, [retval0];
	} // callseq 430
	ld.volatile.global.u32 	%r2558, [%rd526+24];
	st.local.u32 	[%rd4], %r2558;
	{ // callseq 431, 0
	.param .b64 param0;
	st.param.b64 	[param0], %rd528;
	.param .b64 param1;
	st.param.b64 	[param1], %rd517;
	.param .b32 retval0;
	call.uni (retval0), 
	vprintf, 
	(
	param0, 
	param1
	);
	ld.param.b32 	%r2559, [retval0];
	} // callseq 431
	ld.volatile.global.u32 	%r2561, [%rd526+28];
	st.local.u32 	[%rd4], %r2561;
	{ // callseq 432, 0
	.param .b64 param0;
	st.param.b64 	[param0], %rd528;
	.param .b64 param1;
	st.param.b64 	[param1], %rd517;
	.param .b32 retval0;
	call.uni (retval0), 
	vprintf, 
	(
	param0, 
	param1
	);
	ld.param.b32 	%r2562, [retval0];
	} // callseq 432
	add.s32 	%r3483, %r3483, 8;
$L__BB0_376:
	setp.eq.s32 	%p281, %r361, 0;
	@%p281 bra 	$L__BB0_382;
	and.b32  	%r364, %r2, 3;
	setp.lt.u32 	%p282, %r361, 4;
	@%p282 bra 	$L__BB0_379;
	add.s32 	%r2564, %r351, %r3483;
	mul.wide.s32 	%rd530, %r2564, 4;
	add.s64 	%rd531, %rd3, %rd530;
	ld.volatile.global.u32 	%r2565, [%rd531];
	st.local.u32 	[%rd4], %r2565;
	mov.u64 	%rd532, $str$1;
	cvta.global.u64 	%rd533, %rd532;
	{ // callseq 433, 0
	.param .b64 param0;
	st.param.b64 	[param0], %rd533;
	.param .b64 param1;
	st.param.b64 	[param1], %rd517;
	.param .b32 retval0;
	call.uni (retval0), 
	vprintf, 
	(
	param0, 
	param1
	);
	ld.param.b32 	%r2566, [retval0];
	} // callseq 433
	ld.volatile.global.u32 	%r2568, [%rd531+4];
	st.local.u32 	[%rd4], %r2568;
	{ // callseq 434, 0
	.param .b64 param0;
	st.param.b64 	[param0], %rd533;
	.param .b64 param1;
	st.param.b64 	[param1], %rd517;
	.param .b32 retval0;
	call.uni (retval0), 
	vprintf, 
	(
	param0, 
	param1
	);
	ld.param.b32 	%r2569, [retval0];
	} // callseq 434
	ld.volatile.global.u32 	%r2571, [%rd531+8];
	st.local.u32 	[%rd4], %r2571;
	{ // callseq 435, 0
	.param .b64 param0;
	st.param.b64 	[param0], %rd533;
	.param .b64 param1;
	st.param.b64 	[param1], %rd517;
	.param .b32 retval0;
	call.uni (retval0), 
	vprintf, 
	(
	param0, 
	param1
	);
	ld.param.b32 	%r2572, [retval0];
	} // callseq 435
	ld.volatile.global.u32 	%r2574, [%rd531+12];
	st.local.u32 	[%rd4], %r2574;
	{ // callseq 436, 0
	.param .b64 param0;
	st.param.b64 	[param0], %rd533;
	.param .b64 param1;
	st.param.b64 	[param1], %rd517;
	.param .b32 retval0;
	call.uni (retval0), 
	vprintf, 
	(
	param0, 
	param1
	);
	ld.param.b32 	%r2575, [retval0];
	} // callseq 436
	add.s32 	%r3483, %r3483, 4;
$L__BB0_379:
	setp.eq.s32 	%p283, %r364, 0;
	@%p283 bra 	$L__BB0_382;
	add.s32 	%r2577, %r3483, %r593;
	add.s32 	%r2578, %r598, 2;
	mad.lo.s32 	%r2579, %r599, %r2578, %r2577;
	sub.s32 	%r3486, %r2579, %r595;
	neg.s32 	%r3485, %r364;
	mov.u64 	%rd537, $str$1;
$L__BB0_381:
	.pragma "nounroll";
	mul.wide.s32 	%rd535, %r3486, 4;
	add.s64 	%rd536, %rd3, %rd535;
	ld.volatile.global.u32 	%r2580, [%rd536];
	st.local.u32 	[%rd4], %r2580;
	cvta.global.u64 	%rd538, %rd537;
	{ // callseq 437, 0
	.param .b64 param0;
	st.param.b64 	[param0], %rd538;
	.param .b64 param1;
	st.param.b64 	[param1], %rd517;
	.param .b32 retval0;
	call.uni (retval0), 
	vprintf, 
	(
	param0, 
	param1
	);
	ld.param.b32 	%r2581, [retval0];
	} // callseq 437
	add.s32 	%r3486, %r3486, 1;
	add.s32 	%r3485, %r3485, 1;
	setp.ne.s32 	%p284, %r3485, 0;
	@%p284 bra 	$L__BB0_381;
$L__BB0_382:
	setp.lt.u32 	%p285, %r352, 15;
	mov.u64 	%rd540, $str$2;
	cvta.global.u64 	%rd541, %rd540;
	{ // callseq 438, 0
	.param .b64 param0;
	st.param.b64 	[param0], %rd541;
	.param .b64 param1;
	st.param.b64 	[param1], 0;
	.param .b32 retval0;
	call.uni (retval0), 
	vprintf, 
	(
	param0, 
	param1
	);
	ld.param.b32 	%r2584, [retval0];
	} // callseq 438
	add.s32 	%r2586, %r3, -1;
	mad.lo.s32 	%r373, %r2586, %r599, %r350;
	mov.b32 	%r3490, 0;
	@%p285 bra 	$L__BB0_385;
	and.b32  	%r3490, %r2, 2147483632;
	neg.s32 	%r3488, %r3490;
	add.s64 	%rd18, %rd3, 32;
	mov.u64 	%rd544, $str$1;
	mov.u32 	%r3487, %r373;
$L__BB0_384:
	.pragma "nounroll";
	mul.wide.s32 	%rd542, %r3487, 4;
	add.s64 	%rd543, %rd18, %rd542;
	ld.volatile.global.u32 	%r2587, [%rd543+-32];
	st.local.u32 	[%rd4], %r2587;
	cvta.global.u64 	%rd545, %rd544;
	{ // callseq 439, 0
	.param .b64 param0;
	st.param.b64 	[param0], %rd545;
	.param .b64 param1;
	st.param.b64 	[param1], %rd517;
	.param .b32 retval0;
	call.uni (retval0), 
	vprintf, 
	(
	param0, 
	param1
	);
	ld.param.b32 	%r2588, [retval0];
	} // callseq 439
	ld.volatile.global.u32 	%r2590, [%rd543+-28];
	st.local.u32 	[%rd4], %r2590;
	{ // callseq 440, 0
	.param .b64 param0;
	st.param.b64 	[param0], %rd545;
	.param .b64 param1;
	st.param.b64 	[param1], %rd517;
	.param .b32 retval0;
	call.uni (retval0), 
	vprintf, 
	(
	param0, 
	param1
	);
	ld.param.b32 	%r2591, [retval0];
	} // callseq 440
	ld.volatile.global.u32 	%r2593, [%rd543+-24];
	st.local.u32 	[%rd4], %r2593;
	{ // callseq 441, 0
	.param .b64 param0;
	st.param.b64 	[param0], %rd545;
	.param .b64 param1;
	st.param.b64 	[param1], %rd517;
	.param .b32 retval0;
	call.uni (retval0), 
	vprintf, 
	(
	param0, 
	param1
	);
	ld.param.b32 	%r2594, [retval0];
	} // callseq 441
	ld.volatile.global.u32 	%r2596, [%rd543+-20];
	st.local.u32 	[%rd4], %r2596;
	{ // callseq 442, 0
	.param .b64 param0;
	st.param.b64 	[param0], %rd545;
	.param .b64 param1;
	st.param.b64 	[param1], %rd517;
	.param .b32 retval0;
	call.uni (retval0), 
	vprintf, 
	(
	param0, 
	param1
	);
	ld.param.b32 	%r2597, [retval0];
	} // callseq 442
	ld.volatile.global.u32 	%r2599, [%rd543+-16];
	st.local.u32 	[%rd4], %r2599;
	{ // callseq 443, 0
	.param .b64 param0;
	st.param.b64 	[param0], %rd545;
	.param .b64 param1;
	st.param.b64 	[param1], %rd517;
	.param .b32 retval0;
	call.uni (retval0), 
	vprintf, 
	(
	param0, 
	param1
	);
	ld.param.b32 	%r2600, [retval0];
	} // callseq 443
	ld.volatile.global.u32 	%r2602, [%rd543+-12];
	st.local.u32 	[%rd4], %r2602;
	{ // callseq 444, 0
	.param .b64 param0;
	st.param.b64 	[param0], %rd545;
	.param .b64 param1;
	st.param.b64 	[param1], %rd517;
	.param .b32 retval0;
	call.uni (retval0), 
	vprintf, 
	(
	param0, 
	param1
	);
	ld.param.b32 	%r2603, [retval0];
	} // callseq 444
	ld.volatile.global.u32 	%r2605, [%rd543+-8];
	st.local.u32 	[%rd4], %r2605;
	{ // callseq 445, 0
	.param .b64 param0;
	st.param.b64 	[param0], %rd545;
	.param .b64 param1;
	st.param.b64 	[param1], %rd517;
	.param .b32 retval0;
	call.uni (retval0), 
	vprintf, 
	(
	param0, 
	param1
	);
	ld.param.b32 	%r2606, [retval0];
	} // callseq 445
	ld.volatile.global.u32 	%r2608, [%rd543+-4];
	st.local.u32 	[%rd4], %r2608;
	{ // callseq 446, 0
	.param .b64 param0;
	st.param.b64 	[param0], %rd545;
	.param .b64 param1;
	st.param.b64 	[param1], %rd517;
	.param .b32 retval0;
	call.uni (retval0), 
	vprintf, 
	(
	param0, 
	param1
	);
	ld.param.b32 	%r2609, [retval0];
	} // callseq 446
	ld.volatile.global.u32 	%r2611, [%rd543];
	st.local.u32 	[%rd4], %r2611;
	{ // callseq 447, 0
	.param .b64 param0;
	st.param.b64 	[param0], %rd545;
	.param .b64 param1;
	st.param.b64 	[param1], %rd517;
	.param .b32 retval0;
	call.uni (retval0), 
	vprintf, 
	(
	param0, 
	param1
	);
	ld.param.b32 	%r2612, [retval0];
	} // callseq 447
	ld.volatile.global.u32 	%r2614, [%rd543+4];
	st.local.u32 	[%rd4], %r2614;
	{ // callseq 448, 0
	.param .b64 param0;
	st.param.b64 	[param0], %rd545;
	.param .b64 param1;
	st.param.b64 	[param1], %rd517;
	.param .b32 retval0;
	call.uni (retval0), 
	vprintf, 
	(
	param0, 
	param1
	);
	ld.param.b32 	%r2615, [retval0];
	} // callseq 448
	ld.volatile.global.u32 	%r2617, [%rd543+8];
	st.local.u32 	[%rd4], %r2617;
	{ // callseq 449, 0
	.param .b64 param0;
	st.param.b64 	[param0], %rd545;
	.param .b64 param1;
	st.param.b64 	[param1], %rd517;
	.param .b32 retval0;
	call.uni (retval0), 
	vprintf, 
	(
	param0, 
	param1
	);
	ld.param.b32 	%r2618, [retval0];
	} // callseq 449
	ld.volatile.global.u32 	%r2620, [%rd543+12];
	st.local.u32 	[%rd4], %r2620;
	{ // callseq 450, 0
	.param .b64 param0;
	st.param.b64 	[param0], %rd545;
	.param .b64 param1;
	st.param.b64 	[param1], %rd517;
	.param .b32 retval0;
	call.uni (retval0), 
	vprintf, 
	(
	param0, 
	param1
	);
	ld.param.b32 	%r2621, [retval0];
	} // callseq 450
	ld.volatile.global.u32 	%r2623, [%rd543+16];
	st.local.u32 	[%rd4], %r2623;
	{ // callseq 451, 0
	.param .b64 param0;
	st.param.b64 	[param0], %rd545;
	.param .b64 param1;
	st.param.b64 	[param1], %rd517;
	.param .b32 retval0;
	call.uni (retval0), 
	vprintf, 
	(
	param0, 
	param1
	);
	ld.param.b32 	%r2624, [retval0];
	} // callseq 451
	ld.volatile.global.u32 	%r2626, [%rd543+20];
	st.local.u32 	[%rd4], %r2626;
	{ // callseq 452, 0
	.param .b64 param0;
	st.param.b64 	[param0], %rd545;
	.param .b64 param1;
	st.param.b64 	[param1], %rd517;
	.param .b32 retval0;
	call.uni (retval0), 
	vprintf, 
	(
	param0, 
	param1
	);
	ld.param.b32 	%r2627, [retval0];
	} // callseq 452
	ld.volatile.global.u32 	%r2629, [%rd543+24];
	st.local.u32 	[%rd4], %r2629;
	{ // callseq 453, 0
	.param .b64 param0;
	st.param.b64 	[param0], %rd545;
	.param .b64 param1;
	st.param.b64 	[param1], %rd517;
	.param .b32 retval0;
	call.uni (retval0), 
	vprintf, 
	(
	param0, 
	param1
	);
	ld.param.b32 	%r2630, [retval0];
	} // callseq 453
	ld.volatile.global.u32 	%r2632, [%rd543+28];
	st.local.u32 	[%rd4], %r2632;
	{ // callseq 454, 0
	.param .b64 param0;
	st.param.b64 	[param0], %rd545;
	.param .b64 param1;
	st.param.b64 	[param1], %rd517;
	.param .b32 retval0;
	call.uni (retval0), 
	vprintf, 
	(
	param0, 
	param1
	);
	ld.param.b32 	%r2633, [retval0];
	} // callseq 454
	add.s32 	%r3488, %r3488, 16;
	add.s32 	%r3487, %r3487, 16;
	setp.ne.s32 	%p286, %r3488, 0;
	@%p286 bra 	$L__BB0_384;
$L__BB0_385:
	setp.eq.s32 	%p287, %r353, 0;
	@%p287 bra 	$L__BB0_395;
	and.b32  	%r381, %r2, 7;
	setp.lt.u32 	%p288, %r353, 8;
	@%p288 bra 	$L__BB0_388;
	add.s32 	%r2635, %r373, %r3490;
	mul.wide.s32 	%rd547, %r2635, 4;
	add.s64 	%rd548, %rd3, %rd547;
	ld.volatile.global.u32 	%r2636, [%rd548];
	st.local.u32 	[%rd4], %r2636;
	mov.u64 	%rd549, $str$1;
	cvta.global.u64 	%rd550, %rd549;
	{ // callseq 455, 0
	.param .b64 param0;
	st.param.b64 	[param0], %rd550;
	.param .b64 param1;
	st.param.b64 	[param1], %rd517;
	.param .b32 retval0;
	call.uni (retval0), 
	vprintf, 
	(
	param0, 
	param1
	);
	ld.param.b32 	%r2637, [retval0];
	} // callseq 455
	ld.volatile.global.u32 	%r2639, [%rd548+4];
	st.local.u32 	[%rd4], %r2639;
	{ // callseq 456, 0
	.param .b64 param0;
	st.param.b64 	[param0], %rd550;
	.param .b64 param1;
	st.param.b64 	[param1], %rd517;
	.param .b32 retval0;
	call.uni (retval0), 
	vprintf, 
	(
	param0, 
	param1
	);
	ld.param.b32 	%r2640, [retval0];
	} // callseq 456
	ld.volatile.global.u32 	%r2642, [%rd548+8];
	st.local.u32 	[%rd4], %r2642;
	{ // callseq 457, 0
	.param .b64 param0;
	st.param.b64 	[param0], %rd550;
	.param .b64 param1;
	st.param.b64 	[param1], %rd517;
	.param .b32 retval0;
	call.uni (retval0), 
	vprintf, 
	(
	param0, 
	param1
	);
	ld.param.b32 	%r2643, [retval0];
	} // callseq 457
	ld.volatile.global.u32 	%r2645, [%rd548+12];
	st.local.u32 	[%rd4], %r2645;
	{ // callseq 458, 0
	.param .b64 param0;
	st.param.b64 	[param0], %rd550;
	.param .b64 param1;
	st.param.b64 	[param1], %rd517;
	.param .b32 retval0;
	call.uni (retval0), 
	vprintf, 
	(
	param0, 
	param1
	);
	ld.param.b32 	%r2646, [retval0];
	} // callseq 458
	ld.volatile.global.u32 	%r2648, [%rd548+16];
	st.local.u32 	[%rd4], %r2648;
	{ // callseq 459, 0
	.param .b64 param0;
	st.param.b64 	[param0], %rd550;
	.param .b64 param1;
	st.param.b64 	[param1], %rd517;
	.param .b32 retval0;
	call.uni (retval0), 
	vprintf, 
	(
	param0, 
	param1
	);
	ld.param.b32 	%r2649, [retval0];
	} // callseq 459
	ld.volatile.global.u32 	%r2651, [%rd548+20];
	st.local.u32 	[%rd4], %r2651;
	{ // callseq 460, 0
	.param .b64 param0;
	st.param.b64 	[param0], %rd550;
	.param .b64 param1;
	st.param.b64 	[param1], %rd517;
	.param .b32 retval0;
	call.uni (retval0), 
	vprintf, 
	(
	param0, 
	param1
	);
	ld.param.b32 	%r2652, [retval0];
	} // callseq 460
	ld.volatile.global.u32 	%r2654, [%rd548+24];
	st.local.u32 	[%rd4], %r2654;
	{ // callseq 461, 0
	.param .b64 param0;
	st.param.b64 	[param0], %rd550;
	.param .b64 param1;
	st.param.b64 	[param1], %rd517;
	.param .b32 retval0;
	call.uni (retval0), 
	vprintf, 
	(
	param0, 
	param1
	);
	ld.param.b32 	%r2655, [retval0];
	} // callseq 461
	ld.volatile.global.u32 	%r2657, [%rd548+28];
	st.local.u32 	[%rd4], %r2657;
	{ // callseq 462, 0
	.param .b64 param0;
	st.param.b64 	[param0], %rd550;
	.param .b64 param1;
	st.param.b64 	[param1], %rd517;
	.param .b32 retval0;
	call.uni (retval0), 
	vprintf, 
	(
	param0, 
	param1
	);
	ld.param.b32 	%r2658, [retval0];
	} // callseq 462
	add.s32 	%r3490, %r3490, 8;
$L__BB0_388:
	setp.eq.s32 	%p289, %r381, 0;
	@%p289 bra 	$L__BB0_395;
	and.b32  	%r384, %r2, 3;
	setp.lt.u32 	%p290, %r381, 4;
	@%p290 bra 	$L__BB0_391;
	add.s32 	%r2660, %r373, %r3490;
	mul.wide.s32 	%rd552, %r2660, 4;
	add.s64 	%rd553, %rd3, %rd552;
	ld.volatile.global.u32 	%r2661, [%rd553];
	st.local.u32 	[%rd4], %r2661;
	mov.u64 	%rd554, $str$1;
	cvta.global.u64 	%rd555, %rd554;
	{ // callseq 463, 0
	.param .b64 param0;
	st.param.b64 	[param0], %rd555;
	.param .b64 param1;
	st.param.b64 	[param1], %rd517;
	.param .b32 retval0;
	call.uni (retval0), 
	vprintf, 
	(
	param0, 
	param1
	);
	ld.param.b32 	%r2662, [retval0];
	} // callseq 463
	ld.volatile.global.u32 	%r2664, [%rd553+4];
	st.local.u32 	[%rd4], %r2664;
	{ // callseq 464, 0
	.param .b64 param0;
	st.param.b64 	[param0], %rd555;
	.param .b64 param1;
	st.param.b64 	[param1], %rd517;
	.param .b32 retval0;
	call.uni (retval0), 
	vprintf, 
	(
	param0, 
	param1
	);
	ld.param.b32 	%r2665, [retval0];
	} // callseq 464
	ld.volatile.global.u32 	%r2667, [%rd553+8];
	st.local.u32 	[%rd4], %r2667;
	{ // callseq 465, 0
	.param .b64 param0;
	st.param.b64 	[param0], %rd555;
	.param .b64 param1;
	st.param.b64 	[param1], %rd517;
	.param .b32 retval0;
	call.uni (retval0), 
	vprintf, 
	(
	param0, 
	param1
	);
	ld.param.b32 	%r2668, [retval0];
	} // callseq 465
	ld.volatile.global.u32 	%r2670, [%rd553+12];
	st.local.u32 	[%rd4], %r2670;
	{ // callseq 466, 0
	.param .b64 param0;
	st.param.b64 	[param0], %rd555;
	.param .b64 param1;
	st.param.b64 	[param1], %rd517;
	.param .b32 retval0;
	call.uni (retval0), 
	vprintf, 
	(
	param0, 
	param1
	);
	ld.param.b32 	%r2671, [retval0];
	} // callseq 466
	add.s32 	%r3490, %r3490, 4;
$L__BB0_391:
	setp.eq.s32 	%p291, %r384, 0;
	@%p291 bra 	$L__BB0_395;
	add.s32 	%r2673, %r3490, %r593;
	shl.b32 	%r2674, %r598, 1;
	add.s32 	%r2675, %r596, %r2674;
	mad.lo.s32 	%r2676, %r599, %r2675, %r2673;
	sub.s32 	%r3493, %r2676, %r595;
	neg.s32 	%r3492, %r384;
	mov.u64 	%rd559, $str$1;
$L__BB0_393:
	.pragma "nounroll";
	mul.wide.s32 	%rd557, %r3493, 4;
	add.s64 	%rd558, %rd3, %rd557;
	ld.volatile.global.u32 	%r2677, [%rd558];
	st.local.u32 	[%rd4], %r2677;
	cvta.global.u64 	%rd560, %rd559;
	{ // callseq 467, 0
	.param .b64 param0;
	st.param.b64 	[param0], %rd560;
	.param .b64 param1;
	st.param.b64 	[param1], %rd517;
	.param .b32 retval0;
	call.uni (retval0), 
	vprintf, 
	(
	param0, 
	param1
	);
	ld.param.b32 	%r2678, [retval0];
	} // callseq 467
	add.s32 	%r3493, %r3493, 1;
	add.s32 	%r3492, %r3492, 1;
	setp.eq.s32 	%p292, %r3492, 0;
	@%p292 bra 	$L__BB0_395;
	bra.uni 	$L__BB0_393;
$L__BB0_394:
	mov.u64 	%rd518, $str$2;
	cvta.global.u64 	%rd519, %rd518;
	{ // callseq 408, 0
	.param .b64 param0;
	st.param.b64 	[param0], %rd519;
	.param .b64 param1;
	st.param.b64 	[param1], 0;
	.param .b32 retval0;
	call.uni (retval0), 
	vprintf, 
	(
	param0, 
	param1
	);
	ld.param.b32 	%r2488, [retval0];
	} // callseq 408
$L__BB0_395:
	mov.u64 	%rd562, $str$2;
	cvta.global.u64 	%rd563, %rd562;
	{ // callseq 468, 0
	.param .b64 param0;
	st.param.b64 	[param0], %rd563;
	.param .b64 param1;
	st.param.b64 	[param1], 0;
	.param .b32 retval0;
	call.uni (retval0), 
	vprintf, 
	(
	param0, 
	param1
	);
	ld.param.b32 	%r2680, [retval0];
	} // callseq 468
	{ // callseq 469, 0
	.param .b64 param0;
	st.param.b64 	[param0], %rd563;
	.param .b64 param1;
	st.param.b64 	[param1], 0;
	.param .b32 retval0;
	call.uni (retval0), 
	vprintf, 
	(
	param0, 
	param1
	);
	ld.param.b32 	%r2682, [retval0];
	} // callseq 469
$L__BB0_396:
	add.s32 	%r3532, %r350, %r1;
	max.s32 	%r2684, %r1, 0;
	setp.lt.s32 	%p2, %r2684, %r594;
	setp.ge.s32 	%p293, %r2684, %r594;
	@%p293 bra 	$L__BB0_409;
	add.s32 	%r2685, %r594, -1;
	and.b32  	%r394, %r594, 15;
	setp.lt.u32 	%p294, %r2685, 15;
	mov.u32 	%r3498, %r1;
	mov.u32 	%r3499, %r3532;
	@%p294 bra 	$L__BB0_400;
	shl.b32 	%r395, %r594, 4;
	shl.b32 	%r2686, %r1, 2;
	mov.u32 	%r2687, _ZZ3GPUPViPiS1_S0_iiiiiiiiiiiiiiiiiE5table;
	add.s32 	%r3496, %r2687, %r2686;
	shl.b32 	%r397, %r594, 6;
	shl.b32 	%r398, %r599, 4;
	and.b32  	%r2688, %r594, 2147483632;
	neg.s32 	%r3494, %r2688;
	shl.b32 	%r400, %r594, 2;
	mul.wide.s32 	%rd566, %r599, 4;
	mov.u32 	%r3499, %r3532;
	mov.u32 	%r3498, %r1;
$L__BB0_399:
	.pragma "nounroll";
	mul.wide.s32 	%rd564, %r3499, 4;
	add.s64 	%rd565, %rd3, %rd564;
	ld.volatile.global.u32 	%r2689, [%rd565];
	st.volatile.shared.u32 	[%r3496], %r2689;
	add.s64 	%rd567, %rd565, %rd566;
	ld.volatile.global.u32 	%r2690, [%rd567];
	add.s32 	%r2691, %r3496, %r400;
	st.volatile.shared.u32 	[%r2691], %r2690;
	add.s64 	%rd568, %rd567, %rd566;
	ld.volatile.global.u32 	%r2692, [%rd568];
	add.s32 	%r2693, %r2691, %r400;
	st.volatile.shared.u32 	[%r2693], %r2692;
	add.s64 	%rd569, %rd568, %rd566;
	ld.volatile.global.u32 	%r2694, [%rd569];
	add.s32 	%r2695, %r2693, %r400;
	st.volatile.shared.u32 	[%r2695], %r2694;
	add.s64 	%rd570, %rd569, %rd566;
	ld.volatile.global.u32 	%r2696, [%rd570];
	add.s32 	%r2697, %r2695, %r400;
	st.volatile.shared.u32 	[%r2697], %r2696;
	add.s64 	%rd571, %rd570, %rd566;
	ld.volatile.global.u32 	%r2698, [%rd571];
	add.s32 	%r2699, %r2697, %r400;
	st.volatile.shared.u32 	[%r2699], %r2698;
	add.s64 	%rd572, %rd571, %rd566;
	ld.volatile.global.u32 	%r2700, [%rd572];
	add.s32 	%r2701, %r2699, %r400;
	st.volatile.shared.u32 	[%r2701], %r2700;
	add.s64 	%rd573, %rd572, %rd566;
	ld.volatile.global.u32 	%r2702, [%rd573];
	add.s32 	%r2703, %r2701, %r400;
	st.volatile.shared.u32 	[%r2703], %r2702;
	add.s64 	%rd574, %rd573, %rd566;
	ld.volatile.global.u32 	%r2704, [%rd574];
	add.s32 	%r2705, %r2703, %r400;
	st.volatile.shared.u32 	[%r2705], %r2704;
	add.s64 	%rd575, %rd574, %rd566;
	ld.volatile.global.u32 	%r2706, [%rd575];
	add.s32 	%r2707, %r2705, %r400;
	st.volatile.shared.u32 	[%r2707], %r2706;
	add.s64 	%rd576, %rd575, %rd566;
	ld.volatile.global.u32 	%r2708, [%rd576];
	add.s32 	%r2709, %r2707, %r400;
	st.volatile.shared.u32 	[%r2709], %r2708;
	add.s64 	%rd577, %rd576, %rd566;
	ld.volatile.global.u32 	%r2710, [%rd577];
	add.s32 	%r2711, %r2709, %r400;
	st.volatile.shared.u32 	[%r2711], %r2710;
	add.s64 	%rd578, %rd577, %rd566;
	ld.volatile.global.u32 	%r2712, [%rd578];
	add.s32 	%r2713, %r2711, %r400;
	st.volatile.shared.u32 	[%r2713], %r2712;
	add.s64 	%rd579, %rd578, %rd566;
	ld.volatile.global.u32 	%r2714, [%rd579];
	add.s32 	%r2715, %r2713, %r400;
	st.volatile.shared.u32 	[%r2715], %r2714;
	add.s64 	%rd580, %rd579, %rd566;
	ld.volatile.global.u32 	%r2716, [%rd580];
	add.s32 	%r2717, %r2715, %r400;
	st.volatile.shared.u32 	[%r2717], %r2716;
	add.s64 	%rd581, %rd580, %rd566;
	ld.volatile.global.u32 	%r2718, [%rd581];
	add.s32 	%r2719, %r2717, %r400;
	st.volatile.shared.u32 	[%r2719], %r2718;
	add.s32 	%r3498, %r3498, %r395;
	add.s32 	%r3496, %r3496, %r397;
	add.s32 	%r3499, %r3499, %r398;
	add.s32 	%r3494, %r3494, 16;
	setp.ne.s32 	%p295, %r3494, 0;
	@%p295 bra 	$L__BB0_399;
$L__BB0_400:
	setp.eq.s32 	%p296, %r394, 0;
	@%p296 bra 	$L__BB0_409;
	and.b32  	%r411, %r594, 7;
	setp.lt.u32 	%p297, %r394, 8;
	@%p297 bra 	$L__BB0_403;
	mul.wide.s32 	%rd582, %r3499, 4;
	add.s64 	%rd583, %rd3, %rd582;
	ld.volatile.global.u32 	%r2720, [%rd583];
	shl.b32 	%r2721, %r3498, 2;
	mov.u32 	%r2722, _ZZ3GPUPViPiS1_S0_iiiiiiiiiiiiiiiiiE5table;
	add.s32 	%r2723, %r2722, %r2721;
	st.volatile.shared.u32 	[%r2723], %r2720;
	mul.wide.s32 	%rd584, %r599, 4;
	add.s64 	%rd585, %rd583, %rd584;
	ld.volatile.global.u32 	%r2724, [%rd585];
	shl.b32 	%r2725, %r594, 2;
	add.s32 	%r2726, %r2723, %r2725;
	st.volatile.shared.u32 	[%r2726], %r2724;
	add.s64 	%rd586, %rd585, %rd584;
	ld.volatile.global.u32 	%r2727, [%rd586];
	add.s32 	%r2728, %r2726, %r2725;
	st.volatile.shared.u32 	[%r2728], %r2727;
	add.s64 	%rd587, %rd586, %rd584;
	ld.volatile.global.u32 	%r2729, [%rd587];
	add.s32 	%r2730, %r2728, %r2725;
	st.volatile.shared.u32 	[%r2730], %r2729;
	add.s64 	%rd588, %rd587, %rd584;
	ld.volatile.global.u32 	%r2731, [%rd588];
	add.s32 	%r2732, %r2730, %r2725;
	st.volatile.shared.u32 	[%r2732], %r2731;
	add.s64 	%rd589, %rd588, %rd584;
	ld.volatile.global.u32 	%r2733, [%rd589];
	add.s32 	%r2734, %r2732, %r2725;
	st.volatile.shared.u32 	[%r2734], %r2733;
	add.s64 	%rd590, %rd589, %rd584;
	ld.volatile.global.u32 	%r2735, [%rd590];
	add.s32 	%r2736, %r2734, %r2725;
	st.volatile.shared.u32 	[%r2736], %r2735;
	add.s64 	%rd591, %rd590, %rd584;
	ld.volatile.global.u32 	%r2737, [%rd591];
	add.s32 	%r2738, %r2736, %r2725;
	st.volatile.shared.u32 	[%r2738], %r2737;
	shl.b32 	%r2739, %r599, 3;
	add.s32 	%r3499, %r2739, %r3499;
	shl.b32 	%r2740, %r594, 3;
	add.s32 	%r3498, %r2740, %r3498;
$L__BB0_403:
	setp.eq.s32 	%p298, %r411, 0;
	@%p298 bra 	$L__BB0_409;
	and.b32  	%r416, %r594, 3;
	setp.lt.u32 	%p299, %r411, 4;
	@%p299 bra 	$L__BB0_406;
	mul.wide.s32 	%rd592, %r3499, 4;
	add.s64 	%rd593, %rd3, %rd592;
	ld.volatile.global.u32 	%r2741, [%rd593];
	shl.b32 	%r2742, %r3498, 2;
	mov.u32 	%r2743, _ZZ3GPUPViPiS1_S0_iiiiiiiiiiiiiiiiiE5table;
	add.s32 	%r2744, %r2743, %r2742;
	st.volatile.shared.u32 	[%r2744], %r2741;
	mul.wide.s32 	%rd594, %r599, 4;
	add.s64 	%rd595, %rd593, %rd594;
	ld.volatile.global.u32 	%r2745, [%rd595];
	shl.b32 	%r2746, %r594, 2;
	add.s32 	%r2747, %r2744, %r2746;
	st.volatile.shared.u32 	[%r2747], %r2745;
	add.s64 	%rd596, %rd595, %rd594;
	ld.volatile.global.u32 	%r2748, [%rd596];
	add.s32 	%r2749, %r2747, %r2746;
	st.volatile.shared.u32 	[%r2749], %r2748;
	add.s64 	%rd597, %rd596, %rd594;
	ld.volatile.global.u32 	%r2750, [%rd597];
	add.s32 	%r2751, %r2749, %r2746;
	st.volatile.shared.u32 	[%r2751], %r2750;
	shl.b32 	%r2752, %r599, 2;
	add.s32 	%r3499, %r2752, %r3499;
	add.s32 	%r3498, %r2746, %r3498;
$L__BB0_406:
	setp.eq.s32 	%p300, %r416, 0;
	@%p300 bra 	$L__BB0_409;
	shl.b32 	%r2753, %r3498, 2;
	mov.u32 	%r2754, _ZZ3GPUPViPiS1_S0_iiiiiiiiiiiiiiiiiE5table;
	add.s32 	%r3505, %r2754, %r2753;
	shl.b32 	%r422, %r594, 2;
	neg.s32 	%r3504, %r416;
$L__BB0_408:
	.pragma "nounroll";
	mul.wide.s32 	%rd598, %r3499, 4;
	add.s64 	%rd599, %rd3, %rd598;
	ld.volatile.global.u32 	%r2755, [%rd599];
	st.volatile.shared.u32 	[%r3505], %r2755;
	add.s32 	%r3499, %r3499, %r599;
	add.s32 	%r3505, %r3505, %r422;
	add.s32 	%r3504, %r3504, 1;
	setp.ne.s32 	%p301, %r3504, 0;
	@%p301 bra 	$L__BB0_408;
$L__BB0_409:
	setp.ne.s32 	%p302, %r1, 0;
	bar.sync 	0;
	membar.cta;
	ld.global.u32 	%r2756, [row];
	setp.ne.s32 	%p303, %r592, %r2756;
	or.pred  	%p304, %p302, %p303;
	@%p304 bra 	$L__BB0_435;
	st.local.v2.u32 	[%rd4], {%r350, %r599};
	st.local.u32 	[%rd4+8], %r594;
	mov.u64 	%rd600, $str$11;
	cvta.global.u64 	%rd601, %rd600;
	add.u64 	%rd602, %SP, 0;
	{ // callseq 470, 0
	.param .b64 param0;
	st.param.b64 	[param0], %rd601;
	.param .b64 param1;
	st.param.b64 	[param1], %rd602;
	.param .b32 retval0;
	call.uni (retval0), 
	vprintf, 
	(
	param0, 
	param1
	);
	ld.param.b32 	%r2758, [retval0];
	} // callseq 470
	setp.lt.s32 	%p305, %r2, 1;
	@%p305 bra 	$L__BB0_433;
	add.s32 	%r430, %r2, -1;
	and.b32  	%r431, %r2, 7;
	setp.lt.u32 	%p306, %r430, 7;
	mov.b32 	%r3510, 0;
	@%p306 bra 	$L__BB0_414;
	and.b32  	%r3510, %r2, 2147483640;
	neg.s32 	%r3508, %r3510;
	shl.b32 	%r2763, %r2, 2;
	mov.u32 	%r2764, _ZZ3GPUPViPiS1_S0_iiiiiiiiiiiiiiiiiE5table;
	add.s32 	%r2765, %r2763, %r2764;
	add.s32 	%r3507, %r2765, 16;
	mov.u64 	%rd605, $str$1;
$L__BB0_413:
	.pragma "nounroll";
	ld.volatile.shared.u32 	%r2766, [%r3507+-16];
	st.local.u32 	[%rd4], %r2766;
	cvta.global.u64 	%rd606, %rd605;
	{ // callseq 472, 0
	.param .b64 param0;
	st.param.b64 	[param0], %rd606;
	.param .b64 param1;
	st.param.b64 	[param1], %rd602;
	.param .b32 retval0;
	call.uni (retval0), 
	vprintf, 
	(
	param0, 
	param1
	);
	ld.param.b32 	%r2767, [retval0];
	} // callseq 472
	ld.volatile.shared.u32 	%r2769, [%r3507+-12];
	st.local.u32 	[%rd4], %r2769;
	{ // callseq 473, 0
	.param .b64 param0;
	st.param.b64 	[param0], %rd606;
	.param .b64 param1;
	st.param.b64 	[param1], %rd602;
	.param .b32 retval0;
	call.uni (retval0), 
	vprintf, 
	(
	param0, 
	param1
	);
	ld.param.b32 	%r2770, [retval0];
	} // callseq 473
	ld.volatile.shared.u32 	%r2772, [%r3507+-8];
	st.local.u32 	[%rd4], %r2772;
	{ // callseq 474, 0
	.param .b64 param0;
	st.param.b64 	[param0], %rd606;
	.param .b64 param1;
	st.param.b64 	[param1], %rd602;
	.param .b32 retval0;
	call.uni (retval0), 
	vprintf, 
	(
	param0, 
	param1
	);
	ld.param.b32 	%r2773, [retval0];
	} // callseq 474
	ld.volatile.shared.u32 	%r2775, [%r3507+-4];
	st.local.u32 	[%rd4], %r2775;
	{ // callseq 475, 0
	.param .b64 param0;
	st.param.b64 	[param0], %rd606;
	.param .b64 param1;
	st.param.b64 	[param1], %rd602;
	.param .b32 retval0;
	call.uni (retval0), 
	vprintf, 
	(
	param0, 
	param1
	);
	ld.param.b32 	%r2776, [retval0];
	} // callseq 475
	ld.volatile.shared.u32 	%r2778, [%r3507];
	st.local.u32 	[%rd4], %r2778;
	{ // callseq 476, 0
	.param .b64 param0;
	st.param.b64 	[param0], %rd606;
	.param .b64 param1;
	st.param.b64 	[param1], %rd602;
	.param .b32 retval0;
	call.uni (retval0), 
	vprintf, 
	(
	param0, 
	param1
	);
	ld.param.b32 	%r2779, [retval0];
	} // callseq 476
	ld.volatile.shared.u32 	%r2781, [%r3507+4];
	st.local.u32 	[%rd4], %r2781;
	{ // callseq 477, 0
	.param .b64 param0;
	st.param.b64 	[param0], %rd606;
	.param .b64 param1;
	st.param.b64 	[param1], %rd602;
	.param .b32 retval0;
	call.uni (retval0), 
	vprintf, 
	(
	param0, 
	param1
	);
	ld.param.b32 	%r2782, [retval0];
	} // callseq 477
	ld.volatile.shared.u32 	%r2784, [%r3507+8];
	st.local.u32 	[%rd4], %r2784;
	{ // callseq 478, 0
	.param .b64 param0;
	st.param.b64 	[param0], %rd606;
	.param .b64 param1;
	st.param.b64 	[param1], %rd602;
	.param .b32 retval0;
	call.uni (retval0), 
	vprintf, 
	(
	param0, 
	param1
	);
	ld.param.b32 	%r2785, [retval0];
	} // callseq 478
	ld.volatile.shared.u32 	%r2787, [%r3507+12];
	st.local.u32 	[%rd4], %r2787;
	{ // callseq 479, 0
	.param .b64 param0;
	st.param.b64 	[param0], %rd606;
	.param .b64 param1;
	st.param.b64 	[param1], %rd602;
	.param .b32 retval0;
	call.uni (retval0), 
	vprintf, 
	(
	param0, 
	param1
	);
	ld.param.b32 	%r2788, [retval0];
	} // callseq 479
	add.s32 	%r3508, %r3508, 8;
	add.s32 	%r3507, %r3507, 32;
	setp.ne.s32 	%p307, %r3508, 0;
	@%p307 bra 	$L__BB0_413;
$L__BB0_414:
	setp.eq.s32 	%p308, %r431, 0;
	@%p308 bra 	$L__BB0_422;
	and.b32  	%r440, %r2, 3;
	setp.lt.u32 	%p309, %r431, 4;
	@%p309 bra 	$L__BB0_417;
	add.s32 	%r2790, %r3510, %r2;
	shl.b32 	%r2791, %r2790, 2;
	mov.u32 	%r2792, _ZZ3GPUPViPiS1_S0_iiiiiiiiiiiiiiiiiE5table;
	add.s32 	%r2793, %r2792, %r2791;
	ld.volatile.shared.u32 	%r2794, [%r2793];
	st.local.u32 	[%rd4], %r2794;
	mov.u64 	%rd608, $str$1;
	cvta.global.u64 	%rd609, %rd608;
	{ // callseq 480, 0
	.param .b64 param0;
	st.param.b64 	[param0], %rd609;
	.param .b64 param1;
	st.param.b64 	[param1], %rd602;
	.param .b32 retval0;
	call.uni (retval0), 
	vprintf, 
	(
	param0, 
	param1
	);
	ld.param.b32 	%r2795, [retval0];
	} // callseq 480
	ld.volatile.shared.u32 	%r2797, [%r2793+4];
	st.local.u32 	[%rd4], %r2797;
	{ // callseq 481, 0
	.param .b64 param0;
	st.param.b64 	[param0], %rd609;
	.param .b64 param1;
	st.param.b64 	[param1], %rd602;
	.param .b32 retval0;
	call.uni (retval0), 
	vprintf, 
	(
	param0, 
	param1
	);
	ld.param.b32 	%r2798, [retval0];
	} // callseq 481
	ld.volatile.shared.u32 	%r2800, [%r2793+8];
	st.local.u32 	[%rd4], %r2800;
	{ // callseq 482, 0
	.param .b64 param0;
	st.param.b64 	[param0], %rd609;
	.param .b64 param1;
	st.param.b64 	[param1], %rd602;
	.param .b32 retval0;
	call.uni (retval0), 
	vprintf, 
	(
	param0, 
	param1
	);
	ld.param.b32 	%r2801, [retval0];
	} // callseq 482
	ld.volatile.shared.u32 	%r2803, [%r2793+12];
	st.local.u32 	[%rd4], %r2803;
	{ // callseq 483, 0
	.param .b64 param0;
	st.param.b64 	[param0], %rd609;
	.param .b64 param1;
	st.param.b64 	[param1], %rd602;
	.param .b32 retval0;
	call.uni (retval0), 
	vprintf, 
	(
	param0, 
	param1
	);
	ld.param.b32 	%r2804, [retval0];
	} // callseq 483
	add.s32 	%r3510, %r3510, 4;
$L__BB0_417:
	setp.eq.s32 	%p310, %r440, 0;
	@%p310 bra 	$L__BB0_422;
	setp.eq.s32 	%p311, %r440, 1;
	@%p311 bra 	$L__BB0_420;
	add.s32 	%r2806, %r3510, %r2;
	shl.b32 	%r2807, %r2806, 2;
	mov.u32 	%r2808, _ZZ3GPUPViPiS1_S0_iiiiiiiiiiiiiiiiiE5table;
	add.s32 	%r2809, %r2808, %r2807;
	ld.volatile.shared.u32 	%r2810, [%r2809];
	st.local.u32 	[%rd4], %r2810;
	mov.u64 	%rd611, $str$1;
	cvta.global.u64 	%rd612, %rd611;
	{ // callseq 484, 0
	.param .b64 param0;
	st.param.b64 	[param0], %rd612;
	.param .b64 param1;
	st.param.b64 	[param1], %rd602;
	.param .b32 retval0;
	call.uni (retval0), 
	vprintf, 
	(
	param0, 
	param1
	);
	ld.param.b32 	%r2811, [retval0];
	} // callseq 484
	ld.volatile.shared.u32 	%r2813, [%r2809+4];
	st.local.u32 	[%rd4], %r2813;
	{ // callseq 485, 0
	.param .b64 param0;
	st.param.b64 	[param0], %rd612;
	.param .b64 param1;
	st.param.b64 	[param1], %rd602;
	.param .b32 retval0;
	call.uni (retval0), 
	vprintf, 
	(
	param0, 
	param1
	);
	ld.param.b32 	%r2814, [retval0];
	} // callseq 485
	add.s32 	%r3510, %r3510, 2;
$L__BB0_420:
	and.b32  	%r2816, %r2, 1;
	setp.eq.b32 	%p312, %r2816, 1;
	not.pred 	%p313, %p312;
	@%p313 bra 	$L__BB0_422;
	add.s32 	%r2817, %r3510, %r2;
	shl.b32 	%r2818, %r2817, 2;
	mov.u32 	%r2819, _ZZ3GPUPViPiS1_S0_iiiiiiiiiiiiiiiiiE5table;
	add.s32 	%r2820, %r2819, %r2818;
	ld.volatile.shared.u32 	%r2821, [%r2820];
	st.local.u32 	[%rd4], %r2821;
	mov.u64 	%rd614, $str$1;
	cvta.global.u64 	%rd615, %rd614;
	{ // callseq 486, 0
	.param .b64 param0;
	st.param.b64 	[param0], %rd615;
	.param .b64 param1;
	st.param.b64 	[param1], %rd602;
	.param .b32 retval0;
	call.uni (retval0), 
	vprintf, 
	(
	param0, 
	param1
	);
	ld.param.b32 	%r2822, [retval0];
	} // callseq 486
$L__BB0_422:
	setp.lt.u32 	%p314, %r430, 7;
	mov.u64 	%rd617, $str$2;
	cvta.global.u64 	%rd618, %rd617;
	{ // callseq 487, 0
	.param .b64 param0;
	st.param.b64 	[param0], %rd618;
	.param .b64 param1;
	st.param.b64 	[param1], 0;
	.param .b32 retval0;
	call.uni (retval0), 
	vprintf, 
	(
	param0, 
	param1
	);
	ld.param.b32 	%r2825, [retval0];
	} // callseq 487
	add.s32 	%r2827, %r3, -1;
	mul.lo.s32 	%r445, %r2827, %r2;
	mov.b32 	%r3515, 0;
	@%p314 bra 	$L__BB0_425;
	and.b32  	%r3515, %r2, 2147483640;
	neg.s32 	%r3513, %r3515;
	shl.b32 	%r2828, %r445, 2;
	mov.u32 	%r2829, _ZZ3GPUPViPiS1_S0_iiiiiiiiiiiiiiiiiE5table;
	add.s32 	%r2830, %r2828, %r2829;
	add.s32 	%r3512, %r2830, 16;
	mov.u64 	%rd619, $str$1;
$L__BB0_424:
	.pragma "nounroll";
	ld.volatile.shared.u32 	%r2831, [%r3512+-16];
	st.local.u32 	[%rd4], %r2831;
	cvta.global.u64 	%rd620, %rd619;
	{ // callseq 488, 0
	.param .b64 param0;
	st.param.b64 	[param0], %rd620;
	.param .b64 param1;
	st.param.b64 	[param1], %rd602;
	.param .b32 retval0;
	call.uni (retval0), 
	vprintf, 
	(
	param0, 
	param1
	);
	ld.param.b32 	%r2832, [retval0];
	} // callseq 488
	ld.volatile.shared.u32 	%r2834, [%r3512+-12];
	st.local.u32 	[%rd4], %r2834;
	{ // callseq 489, 0
	.param .b64 param0;
	st.param.b64 	[param0], %rd620;
	.param .b64 param1;
	st.param.b64 	[param1], %rd602;
	.param .b32 retval0;
	call.uni (retval0), 
	vprintf, 
	(
	param0, 
	param1
	);
	ld.param.b32 	%r2835, [retval0];
	} // callseq 489
	ld.volatile.shared.u32 	%r2837, [%r3512+-8];
	st.local.u32 	[%rd4], %r2837;
	{ // callseq 490, 0
	.param .b64 param0;
	st.param.b64 	[param0], %rd620;
	.param .b64 param1;
	st.param.b64 	[param1], %rd602;
	.param .b32 retval0;
	call.uni (retval0), 
	vprintf, 
	(
	param0, 
	param1
	);
	ld.param.b32 	%r2838, [retval0];
	} // callseq 490
	ld.volatile.shared.u32 	%r2840, [%r3512+-4];
	st.local.u32 	[%rd4], %r2840;
	{ // callseq 491, 0
	.param .b64 param0;
	st.param.b64 	[param0], %rd620;
	.param .b64 param1;
	st.param.b64 	[param1], %rd602;
	.param .b32 retval0;
	call.uni (retval0), 
	vprintf, 
	(
	param0, 
	param1
	);
	ld.param.b32 	%r2841, [retval0];
	} // callseq 491
	ld.volatile.shared.u32 	%r2843, [%r3512];
	st.local.u32 	[%rd4], %r2843;
	{ // callseq 492, 0
	.param .b64 param0;
	st.param.b64 	[param0], %rd620;
	.param .b64 param1;
	st.param.b64 	[param1], %rd602;
	.param .b32 retval0;
	call.uni (retval0), 
	vprintf, 
	(
	param0, 
	param1
	);
	ld.param.b32 	%r2844, [retval0];
	} // callseq 492
	ld.volatile.shared.u32 	%r2846, [%r3512+4];
	st.local.u32 	[%rd4], %r2846;
	{ // callseq 493, 0
	.param .b64 param0;
	st.param.b64 	[param0], %rd620;
	.param .b64 param1;
	st.param.b64 	[param1], %rd602;
	.param .b32 retval0;
	call.uni (retval0), 
	vprintf, 
	(
	param0, 
	param1
	);
	ld.param.b32 	%r2847, [retval0];
	} // callseq 493
	ld.volatile.shared.u32 	%r2849, [%r3512+8];
	st.local.u32 	[%rd4], %r2849;
	{ // callseq 494, 0
	.param .b64 param0;
	st.param.b64 	[param0], %rd620;
	.param .b64 param1;
	st.param.b64 	[param1], %rd602;
	.param .b32 retval0;
	call.uni (retval0), 
	vprintf, 
	(
	param0, 
	param1
	);
	ld.param.b32 	%r2850, [retval0];
	} // callseq 494
	ld.volatile.shared.u32 	%r2852, [%r3512+12];
	st.local.u32 	[%rd4], %r2852;
	{ // callseq 495, 0
	.param .b64 param0;
	st.param.b64 	[param0], %rd620;
	.param .b64 param1;
	st.param.b64 	[param1], %rd602;
	.param .b32 retval0;
	call.uni (retval0), 
	vprintf, 
	(
	param0, 
	param1
	);
	ld.param.b32 	%r2853, [retval0];
	} // callseq 495
	add.s32 	%r3513, %r3513, 8;
	add.s32 	%r3512, %r3512, 32;
	setp.ne.s32 	%p315, %r3513, 0;
	@%p315 bra 	$L__BB0_424;
$L__BB0_425:
	setp.eq.s32 	%p316, %r431, 0;
	@%p316 bra 	$L__BB0_434;
	and.b32  	%r454, %r2, 3;
	setp.lt.u32 	%p317, %r431, 4;
	@%p317 bra 	$L__BB0_428;
	add.s32 	%r2855, %r3515, %r445;
	shl.b32 	%r2856, %r2855, 2;
	mov.u32 	%r2857, _ZZ3GPUPViPiS1_S0_iiiiiiiiiiiiiiiiiE5table;
	add.s32 	%r2858, %r2857, %r2856;
	ld.volatile.shared.u32 	%r2859, [%r2858];
	st.local.u32 	[%rd4], %r2859;
	mov.u64 	%rd622, $str$1;
	cvta.global.u64 	%rd623, %rd622;
	{ // callseq 496, 0
	.param .b64 param0;
	st.param.b64 	[param0], %rd623;
	.param .b64 param1;
	st.param.b64 	[param1], %rd602;
	.param .b32 retval0;
	call.uni (retval0), 
	vprintf, 
	(
	param0, 
	param1
	);
	ld.param.b32 	%r2860, [retval0];
	} // callseq 496
	ld.volatile.shared.u32 	%r2862, [%r2858+4];
	st.local.u32 	[%rd4], %r2862;
	{ // callseq 497, 0
	.param .b64 param0;
	st.param.b64 	[param0], %rd623;
	.param .b64 param1;
	st.param.b64 	[param1], %rd602;
	.param .b32 retval0;
	call.uni (retval0), 
	vprintf, 
	(
	param0, 
	param1
	);
	ld.param.b32 	%r2863, [retval0];
	} // callseq 497
	ld.volatile.shared.u32 	%r2865, [%r2858+8];
	st.local.u32 	[%rd4], %r2865;
	{ // callseq 498, 0
	.param .b64 param0;
	st.param.b64 	[param0], %rd623;
	.param .b64 param1;
	st.param.b64 	[param1], %rd602;
	.param .b32 retval0;
	call.uni (retval0), 
	vprintf, 
	(
	param0, 
	param1
	);
	ld.param.b32 	%r2866, [retval0];
	} // callseq 498
	ld.volatile.shared.u32 	%r2868, [%r2858+12];
	st.local.u32 	[%rd4], %r2868;
	{ // callseq 499, 0
	.param .b64 param0;
	st.param.b64 	[param0], %rd623;
	.param .b64 param1;
	st.param.b64 	[param1], %rd602;
	.param .b32 retval0;
	call.uni (retval0), 
	vprintf, 
	(
	param0, 
	param1
	);
	ld.param.b32 	%r2869, [retval0];
	} // callseq 499
	add.s32 	%r3515, %r3515, 4;
$L__BB0_428:
	setp.eq.s32 	%p318, %r454, 0;
	@%p318 bra 	$L__BB0_434;
	setp.eq.s32 	%p319, %r454, 1;
	@%p319 bra 	$L__BB0_431;
	add.s32 	%r2871, %r3515, %r445;
	shl.b32 	%r2872, %r2871, 2;
	mov.u32 	%r2873, _ZZ3GPUPViPiS1_S0_iiiiiiiiiiiiiiiiiE5table;
	add.s32 	%r2874, %r2873, %r2872;
	ld.volatile.shared.u32 	%r2875, [%r2874];
	st.local.u32 	[%rd4], %r2875;
	mov.u64 	%rd625, $str$1;
	cvta.global.u64 	%rd626, %rd625;
	{ // callseq 500, 0
	.param .b64 param0;
	st.param.b64 	[param0], %rd626;
	.param .b64 param1;
	st.param.b64 	[param1], %rd602;
	.param .b32 retval0;
	call.uni (retval0), 
	vprintf, 
	(
	param0, 
	param1
	);
	ld.param.b32 	%r2876, [retval0];
	} // callseq 500
	ld.volatile.shared.u32 	%r2878, [%r2874+4];
	st.local.u32 	[%rd4], %r2878;
	{ // callseq 501, 0
	.param .b64 param0;
	st.param.b64 	[param0], %rd626;
	.param .b64 param1;
	st.param.b64 	[param1], %rd602;
	.param .b32 retval0;
	call.uni (retval0), 
	vprintf, 
	(
	param0, 
	param1
	);
	ld.param.b32 	%r2879, [retval0];
	} // callseq 501
	add.s32 	%r3515, %r3515, 2;
$L__BB0_431:
	and.b32  	%r2881, %r2, 1;
	setp.eq.b32 	%p320, %r2881, 1;
	not.pred 	%p321, %p320;
	@%p321 bra 	$L__BB0_434;
	add.s32 	%r2882, %r3515, %r445;
	shl.b32 	%r2883, %r2882, 2;
	mov.u32 	%r2884, _ZZ3GPUPViPiS1_S0_iiiiiiiiiiiiiiiiiE5table;
	add.s32 	%r2885, %r2884, %r2883;
	ld.volatile.shared.u32 	%r2886, [%r2885];
	st.local.u32 	[%rd4], %r2886;
	mov.u64 	%rd628, $str$1;
	cvta.global.u64 	%rd629, %rd628;
	{ // callseq 502, 0
	.param .b64 param0;
	st.param.b64 	[param0], %rd629;
	.param .b64 param1;
	st.param.b64 	[param1], %rd602;
	.param .b32 retval0;
	call.uni (retval0), 
	vprintf, 
	(
	param0, 
	param1
	);
	ld.param.b32 	%r2887, [retval0];
	} // callseq 502
	bra.uni 	$L__BB0_434;
$L__BB0_433:
	mov.u64 	%rd603, $str$2;
	cvta.global.u64 	%rd604, %rd603;
	{ // callseq 471, 0
	.param .b64 param0;
	st.param.b64 	[param0], %rd604;
	.param .b64 param1;
	st.param.b64 	[param1], 0;
	.param .b32 retval0;
	call.uni (retval0), 
	vprintf, 
	(
	param0, 
	param1
	);
	ld.param.b32 	%r2760, [retval0];
	} // callseq 471
$L__BB0_434:
	mov.u64 	%rd631, $str$2;
	cvta.global.u64 	%rd632, %rd631;
	{ // callseq 503, 0
	.param .b64 param0;
	st.param.b64 	[param0], %rd632;
	.param .b64 param1;
	st.param.b64 	[param1], 0;
	.param .b32 retval0;
	call.uni (retval0), 
	vprintf, 
	(
	param0, 
	param1
	);
	ld.param.b32 	%r2889, [retval0];
	} // callseq 503
	{ // callseq 504, 0
	.param .b64 param0;
	st.param.b64 	[param0], %rd632;
	.param .b64 param1;
	st.param.b64 	[param1], 0;
	.param .b32 retval0;
	call.uni (retval0), 
	vprintf, 
	(
	param0, 
	param1
	);
	ld.param.b32 	%r2891, [retval0];
	} // callseq 504
$L__BB0_435:
	setp.lt.s32 	%p322, %r594, 2;
	@%p322 bra 	$L__BB0_456;
	not.b32 	%r2893, %r1;
	mad.lo.s32 	%r459, %r594, %r1, %r2893;
	add.s32 	%r2894, %r602, %r2893;
	add.s32 	%r460, %r1, 1;
	mul.wide.s32 	%rd633, %r2894, 4;
	add.s64 	%rd19, %rd2, %rd633;
	and.b32  	%r2895, %r594, 3;
	setp.eq.s32 	%p323, %r2895, 1;
	mov.u32 	%r3521, %r594;
	mov.u32 	%r3523, %r594;
	@%p323 bra 	$L__BB0_442;
	add.s32 	%r2897, %r594, -1;
	and.b32  	%r461, %r2897, 3;
	mov.b32 	%r3520, 0;
	mov.u32 	%r3521, %r594;
	mov.u32 	%r3523, %r594;
$L__BB0_438:
	.pragma "nounroll";
	add.s32 	%r3521, %r3521, -1;
	add.s32 	%r3523, %r3523, %r594;
	setp.ge.s32 	%p324, %r1, %r3521;
	@%p324 bra 	$L__BB0_441;
	add.s32 	%r2898, %r459, %r3523;
	add.s32 	%r2899, %r460, %r3522;
	shl.b32 	%r2900, %r2898, 2;
	mov.u32 	%r2901, _ZZ3GPUPViPiS1_S0_iiiiiiiiiiiiiiiiiE5table;
	add.s32 	%r468, %r2901, %r2900;
	ld.volatile.shared.u32 	%r2902, [%r468+-4];
	sub.s32 	%r2903, %r2898, %r594;
	shl.b32 	%r2904, %r2903, 2;
	add.s32 	%r469, %r2901, %r2904;
	ld.volatile.shared.u32 	%r2905, [%r469];
	max.s32 	%r2906, %r2902, %r2905;
	st.volatile.shared.u32 	[%r468], %r2906;
	ld.global.u32 	%r2907, [%rd19];
	mul.wide.s32 	%rd634, %r2899, 4;
	add.s64 	%rd635, %rd1, %rd634;
	ld.global.u32 	%r2908, [%rd635];
	setp.ne.s32 	%p325, %r2907, %r2908;
	@%p325 bra 	$L__BB0_441;
	ld.volatile.shared.u32 	%r2909, [%r469+-4];
	add.s32 	%r2910, %r2909, 1;
	st.volatile.shared.u32 	[%r468], %r2910;
$L__BB0_441:
	add.s32 	%r3522, %r3522, 1;
	bar.sync 	0;
	add.s32 	%r3520, %r3520, 1;
	setp.ne.s32 	%p326, %r3520, %r461;
	@%p326 bra 	$L__BB0_438;
$L__BB0_442:
	add.s32 	%r2911, %r594, -2;
	setp.lt.u32 	%p327, %r2911, 3;
	@%p327 bra 	$L__BB0_456;
$L__BB0_443:
	mov.u32 	%r475, %r3521;
	add.s32 	%r2912, %r475, -1;
	add.s32 	%r478, %r3523, %r594;
	setp.ge.s32 	%p328, %r1, %r2912;
	add.s32 	%r2913, %r460, %r3522;
	mul.wide.s32 	%rd636, %r2913, 4;
	add.s64 	%rd20, %rd1, %rd636;
	@%p328 bra 	$L__BB0_446;
	add.s32 	%r2914, %r459, %r478;
	shl.b32 	%r2915, %r2914, 2;
	mov.u32 	%r2916, _ZZ3GPUPViPiS1_S0_iiiiiiiiiiiiiiiiiE5table;
	add.s32 	%r479, %r2916, %r2915;
	ld.volatile.shared.u32 	%r2917, [%r479+-4];
	sub.s32 	%r2918, %r2914, %r594;
	shl.b32 	%r2919, %r2918, 2;
	add.s32 	%r480, %r2916, %r2919;
	ld.volatile.shared.u32 	%r2920, [%r480];
	max.s32 	%r2921, %r2917, %r2920;
	st.volatile.shared.u32 	[%r479], %r2921;
	ld.global.u32 	%r2922, [%rd19];
	ld.global.u32 	%r2923, [%rd20];
	setp.ne.s32 	%p329, %r2922, %r2923;
	@%p329 bra 	$L__BB0_446;
	ld.volatile.shared.u32 	%r2924, [%r480+-4];
	add.s32 	%r2925, %r2924, 1;
	st.volatile.shared.u32 	[%r479], %r2925;
$L__BB0_446:
	bar.sync 	0;
	add.s32 	%r2926, %r475, -2;
	add.s32 	%r481, %r478, %r594;
	setp.ge.s32 	%p330, %r1, %r2926;
	@%p330 bra 	$L__BB0_449;
	add.s32 	%r2927, %r459, %r481;
	shl.b32 	%r2928, %r2927, 2;
	mov.u32 	%r2929, _ZZ3GPUPViPiS1_S0_iiiiiiiiiiiiiiiiiE5table;
	add.s32 	%r482, %r2929, %r2928;
	ld.volatile.shared.u32 	%r2930, [%r482+-4];
	sub.s32 	%r2931, %r2927, %r594;
	shl.b32 	%r2932, %r2931, 2;
	add.s32 	%r483, %r2929, %r2932;
	ld.volatile.shared.u32 	%r2933, [%r483];
	max.s32 	%r2934, %r2930, %r2933;
	st.volatile.shared.u32 	[%r482], %r2934;
	ld.global.u32 	%r2935, [%rd19];
	ld.global.u32 	%r2936, [%rd20+4];
	setp.ne.s32 	%p331, %r2935, %r2936;
	@%p331 bra 	$L__BB0_449;
	ld.volatile.shared.u32 	%r2937, [%r483+-4];
	add.s32 	%r2938, %r2937, 1;
	st.volatile.shared.u32 	[%r482], %r2938;
$L__BB0_449:
	bar.sync 	0;
	add.s32 	%r2939, %r475, -3;
	add.s32 	%r484, %r481, %r594;
	setp.ge.s32 	%p332, %r1, %r2939;
	@%p332 bra 	$L__BB0_452;
	add.s32 	%r2940, %r459, %r484;
	shl.b32 	%r2941, %r2940, 2;
	mov.u32 	%r2942, _ZZ3GPUPViPiS1_S0_iiiiiiiiiiiiiiiiiE5table;
	add.s32 	%r485, %r2942, %r2941;
	ld.volatile.shared.u32 	%r2943, [%r485+-4];
	sub.s32 	%r2944, %r2940, %r594;
	shl.b32 	%r2945, %r2944, 2;
	add.s32 	%r486, %r2942, %r2945;
	ld.volatile.shared.u32 	%r2946, [%r486];
	max.s32 	%r2947, %r2943, %r2946;
	st.volatile.shared.u32 	[%r485], %r2947;
	ld.global.u32 	%r2948, [%rd19];
	ld.global.u32 	%r2949, [%rd20+8];
	setp.ne.s32 	%p333, %r2948, %r2949;
	@%p333 bra 	$L__BB0_452;
	ld.volatile.shared.u32 	%r2950, [%r486+-4];
	add.s32 	%r2951, %r2950, 1;
	st.volatile.shared.u32 	[%r485], %r2951;
$L__BB0_452:
	bar.sync 	0;
	add.s32 	%r3521, %r475, -4;
	add.s32 	%r3523, %r484, %r594;
	setp.ge.s32 	%p334, %r1, %r3521;
	@%p334 bra 	$L__BB0_455;
	add.s32 	%r2952, %r459, %r3523;
	shl.b32 	%r2953, %r2952, 2;
	mov.u32 	%r2954, _ZZ3GPUPViPiS1_S0_iiiiiiiiiiiiiiiiiE5table;
	add.s32 	%r489, %r2954, %r2953;
	ld.volatile.shared.u32 	%r2955, [%r489+-4];
	sub.s32 	%r2956, %r2952, %r594;
	shl.b32 	%r2957, %r2956, 2;
	add.s32 	%r490, %r2954, %r2957;
	ld.volatile.shared.u32 	%r2958, [%r490];
	max.s32 	%r2959, %r2955, %r2958;
	st.volatile.shared.u32 	[%r489], %r2959;
	ld.global.u32 	%r2960, [%rd19];
	ld.global.u32 	%r2961, [%rd20+12];
	setp.ne.s32 	%p335, %r2960, %r2961;
	@%p335 bra 	$L__BB0_455;
	ld.volatile.shared.u32 	%r2962, [%r490+-4];
	add.s32 	%r2963, %r2962, 1;
	st.volatile.shared.u32 	[%r489], %r2963;
$L__BB0_455:
	add.s32 	%r3522, %r3522, 4;
	bar.sync 	0;
	setp.gt.s32 	%p336, %r475, 5;
	@%p336 bra 	$L__BB0_443;
$L__BB0_456:
	not.pred 	%p337, %p2;
	@%p337 bra 	$L__BB0_468;
	add.s32 	%r2964, %r594, -1;
	and.b32  	%r492, %r594, 7;
	setp.lt.u32 	%p338, %r2964, 7;
	mov.u32 	%r3531, %r1;
	@%p338 bra 	$L__BB0_460;
	shl.b32 	%r493, %r594, 3;
	shl.b32 	%r2965, %r1, 2;
	mov.u32 	%r2966, _ZZ3GPUPViPiS1_S0_iiiiiiiiiiiiiiiiiE5table;
	add.s32 	%r3529, %r2966, %r2965;
	shl.b32 	%r495, %r594, 5;
	shl.b32 	%r496, %r599, 3;
	and.b32  	%r2967, %r594, 2147483640;
	neg.s32 	%r3527, %r2967;
	shl.b32 	%r498, %r594, 2;
	mul.wide.s32 	%rd639, %r599, 4;
	mov.u32 	%r3531, %r1;
$L__BB0_459:
	.pragma "nounroll";
	ld.volatile.shared.u32 	%r2968, [%r3529];
	mul.wide.s32 	%rd637, %r3532, 4;
	add.s64 	%rd638, %rd3, %rd637;
	st.volatile.global.u32 	[%rd638], %r2968;
	add.s32 	%r2969, %r3529, %r498;
	ld.volatile.shared.u32 	%r2970, [%r2969];
	add.s64 	%rd640, %rd638, %rd639;
	st.volatile.global.u32 	[%rd640], %r2970;
	add.s32 	%r2971, %r2969, %r498;
	ld.volatile.shared.u32 	%r2972, [%r2971];
	add.s64 	%rd641, %rd640, %rd639;
	st.volatile.global.u32 	[%rd641], %r2972;
	add.s32 	%r2973, %r2971, %r498;
	ld.volatile.shared.u32 	%r2974, [%r2973];
	add.s64 	%rd642, %rd641, %rd639;
	st.volatile.global.u32 	[%rd642], %r2974;
	add.s32 	%r2975, %r2973, %r498;
	ld.volatile.shared.u32 	%r2976, [%r2975];
	add.s64 	%rd643, %rd642, %rd639;
	st.volatile.global.u32 	[%rd643], %r2976;
	add.s32 	%r2977, %r2975, %r498;
	ld.volatile.shared.u32 	%r2978, [%r2977];
	add.s64 	%rd644, %rd643, %rd639;
	st.volatile.global.u32 	[%rd644], %r2978;
	add.s32 	%r2979, %r2977, %r498;
	ld.volatile.shared.u32 	%r2980, [%r2979];
	add.s64 	%rd645, %rd644, %rd639;
	st.volatile.global.u32 	[%rd645], %r2980;
	add.s32 	%r2981, %r2979, %r498;
	ld.volatile.shared.u32 	%r2982, [%r2981];
	add.s64 	%rd646, %rd645, %rd639;
	st.volatile.global.u32 	[%rd646], %r2982;
	add.s32 	%r3531, %r3531, %r493;
	add.s32 	%r3529, %r3529, %r495;
	add.s32 	%r3532, %r3532, %r496;
	add.s32 	%r3527, %r3527, 8;
	setp.ne.s32 	%p339, %r3527, 0;
	@%p339 bra 	$L__BB0_459;
$L__BB0_460:
	setp.eq.s32 	%p340, %r492, 0;
	@%p340 bra 	$L__BB0_468;
	and.b32  	%r509, %r594, 3;
	setp.lt.u32 	%p341, %r492, 4;
	@%p341 bra 	$L__BB0_463;
	shl.b32 	%r2983, %r3531, 2;
	mov.u32 	%r2984, _ZZ3GPUPViPiS1_S0_iiiiiiiiiiiiiiiiiE5table;
	add.s32 	%r2985, %r2984, %r2983;
	ld.volatile.shared.u32 	%r2986, [%r2985];
	mul.wide.s32 	%rd647, %r3532, 4;
	add.s64 	%rd648, %rd3, %rd647;
	st.volatile.global.u32 	[%rd648], %r2986;
	shl.b32 	%r2987, %r594, 2;
	add.s32 	%r2988, %r2985, %r2987;
	ld.volatile.shared.u32 	%r2989, [%r2988];
	mul.wide.s32 	%rd649, %r599, 4;
	add.s64 	%rd650, %rd648, %rd649;
	st.volatile.global.u32 	[%rd650], %r2989;
	add.s32 	%r2990, %r2988, %r2987;
	ld.volatile.shared.u32 	%r2991, [%r2990];
	add.s64 	%rd651, %rd650, %rd649;
	st.volatile.global.u32 	[%rd651], %r2991;
	add.s32 	%r2992, %r2990, %r2987;
	ld.volatile.shared.u32 	%r2993, [%r2992];
	add.s64 	%rd652, %rd651, %rd649;
	st.volatile.global.u32 	[%rd652], %r2993;
	shl.b32 	%r2994, %r599, 2;
	add.s32 	%r3532, %r2994, %r3532;
	add.s32 	%r3531, %r2987, %r3531;
$L__BB0_463:
	setp.eq.s32 	%p342, %r509, 0;
	@%p342 bra 	$L__BB0_468;
	setp.eq.s32 	%p343, %r509, 1;
	@%p343 bra 	$L__BB0_466;
	shl.b32 	%r2995, %r3531, 2;
	mov.u32 	%r2996, _ZZ3GPUPViPiS1_S0_iiiiiiiiiiiiiiiiiE5table;
	add.s32 	%r2997, %r2996, %r2995;
	ld.volatile.shared.u32 	%r2998, [%r2997];
	mul.wide.s32 	%rd653, %r3532, 4;
	add.s64 	%rd654, %rd3, %rd653;
	st.volatile.global.u32 	[%rd654], %r2998;
	shl.b32 	%r2999, %r594, 2;
	add.s32 	%r3000, %r2997, %r2999;
	ld.volatile.shared.u32 	%r3001, [%r3000];
	mul.wide.s32 	%rd655, %r599, 4;
	add.s64 	%rd656, %rd654, %rd655;
	st.volatile.global.u32 	[%rd656], %r3001;
	shl.b32 	%r3002, %r599, 1;
	add.s32 	%r3532, %r3532, %r3002;
	shl.b32 	%r3003, %r594, 1;
	add.s32 	%r3531, %r3531, %r3003;
$L__BB0_466:
	and.b32  	%r3004, %r594, 1;
	setp.eq.b32 	%p344, %r3004, 1;
	not.pred 	%p345, %p344;
	@%p345 bra 	$L__BB0_468;
	shl.b32 	%r3005, %r3531, 2;
	mov.u32 	%r3006, _ZZ3GPUPViPiS1_S0_iiiiiiiiiiiiiiiiiE5table;
	add.s32 	%r3007, %r3006, %r3005;
	ld.volatile.shared.u32 	%r3008, [%r3007];
	mul.wide.s32 	%rd657, %r3532, 4;
	add.s64 	%rd658, %rd3, %rd657;
	st.volatile.global.u32 	[%rd658], %r3008;
$L__BB0_468:
	setp.ne.s32 	%p346, %r1, 0;
	bar.sync 	0;
	ld.global.u32 	%r3547, [row];
	setp.ne.s32 	%p347, %r592, %r3547;
	or.pred  	%p348, %p346, %p347;
	@%p348 bra 	$L__BB0_494;
	mov.u64 	%rd659, $str$4;
	cvta.global.u64 	%rd660, %rd659;
	{ // callseq 505, 0
	.param .b64 param0;
	st.param.b64 	[param0], %rd660;
	.param .b64 param1;
	st.param.b64 	[param1], 0;
	.param .b32 retval0;
	call.uni (retval0), 
	vprintf, 
	(
	param0, 
	param1
	);
	ld.param.b32 	%r3010, [retval0];
	} // callseq 505
	setp.lt.s32 	%p349, %r2, 1;
	@%p349 bra 	$L__BB0_492;
	add.s32 	%r519, %r2, -1;
	and.b32  	%r520, %r2, 7;
	setp.lt.u32 	%p350, %r519, 7;
	mov.b32 	%r3540, 0;
	@%p350 bra 	$L__BB0_473;
	and.b32  	%r3540, %r2, 2147483640;
	neg.s32 	%r3538, %r3540;
	shl.b32 	%r3015, %r2, 2;
	mov.u32 	%r3016, _ZZ3GPUPViPiS1_S0_iiiiiiiiiiiiiiiiiE5table;
	add.s32 	%r3017, %r3015, %r3016;
	add.s32 	%r3537, %r3017, 16;
	mov.u64 	%rd663, $str$1;
	add.u64 	%rd665, %SP, 0;
$L__BB0_472:
	.pragma "nounroll";
	ld.volatile.shared.u32 	%r3018, [%r3537+-16];
	st.local.u32 	[%rd4], %r3018;
	cvta.global.u64 	%rd664, %rd663;
	{ // callseq 507, 0
	.param .b64 param0;
	st.param.b64 	[param0], %rd664;
	.param .b64 param1;
	st.param.b64 	[param1], %rd665;
	.param .b32 retval0;
	call.uni (retval0), 
	vprintf, 
	(
	param0, 
	param1
	);
	ld.param.b32 	%r3019, [retval0];
	} // callseq 507
	ld.volatile.shared.u32 	%r3021, [%r3537+-12];
	st.local.u32 	[%rd4], %r3021;
	{ // callseq 508, 0
	.param .b64 param0;
	st.param.b64 	[param0], %rd664;
	.param .b64 param1;
	st.param.b64 	[param1], %rd665;
	.param .b32 retval0;
	call.uni (retval0), 
	vprintf, 
	(
	param0, 
	param1
	);
	ld.param.b32 	%r3022, [retval0];
	} // callseq 508
	ld.volatile.shared.u32 	%r3024, [%r3537+-8];
	st.local.u32 	[%rd4], %r3024;
	{ // callseq 509, 0
	.param .b64 param0;
	st.param.b64 	[param0], %rd664;
	.param .b64 param1;
	st.param.b64 	[param1], %rd665;
	.param .b32 retval0;
	call.uni (retval0), 
	vprintf, 
	(
	param0, 
	param1
	);
	ld.param.b32 	%r3025, [retval0];
	} // callseq 509
	ld.volatile.shared.u32 	%r3027, [%r3537+-4];
	st.local.u32 	[%rd4], %r3027;
	{ // callseq 510, 0
	.param .b64 param0;
	st.param.b64 	[param0], %rd664;
	.param .b64 param1;
	st.param.b64 	[param1], %rd665;
	.param .b32 retval0;
	call.uni (retval0), 
	vprintf, 
	(
	param0, 
	param1
	);
	ld.param.b32 	%r3028, [retval0];
	} // callseq 510
	ld.volatile.shared.u32 	%r3030, [%r3537];
	st.local.u32 	[%rd4], %r3030;
	{ // callseq 511, 0
	.param .b64 param0;
	st.param.b64 	[param0], %rd664;
	.param .b64 param1;
	st.param.b64 	[param1], %rd665;
	.param .b32 retval0;
	call.uni (retval0), 
	vprintf, 
	(
	param0, 
	param1
	);
	ld.param.b32 	%r3031, [retval0];
	} // callseq 511
	ld.volatile.shared.u32 	%r3033, [%r3537+4];
	st.local.u32 	[%rd4], %r3033;
	{ // callseq 512, 0
	.param .b64 param0;
	st.param.b64 	[param0], %rd664;
	.param .b64 param1;
	st.param.b64 	[param1], %rd665;
	.param .b32 retval0;
	call.uni (retval0), 
	vprintf, 
	(
	param0, 
	param1
	);
	ld.param.b32 	%r3034, [retval0];
	} // callseq 512
	ld.volatile.shared.u32 	%r3036, [%r3537+8];
	st.local.u32 	[%rd4], %r3036;
	{ // callseq 513, 0
	.param .b64 param0;
	st.param.b64 	[param0], %rd664;
	.param .b64 param1;
	st.param.b64 	[param1], %rd665;
	.param .b32 retval0;
	call.uni (retval0), 
	vprintf, 
	(
	param0, 
	param1
	);
	ld.param.b32 	%r3037, [retval0];
	} // callseq 513
	ld.volatile.shared.u32 	%r3039, [%r3537+12];
	st.local.u32 	[%rd4], %r3039;
	{ // callseq 514, 0
	.param .b64 param0;
	st.param.b64 	[param0], %rd664;
	.param .b64 param1;
	st.param.b64 	[param1], %rd665;
	.param .b32 retval0;
	call.uni (retval0), 
	vprintf, 
	(
	param0, 
	param1
	);
	ld.param.b32 	%r3040, [retval0];
	} // callseq 514
	add.s32 	%r3538, %r3538, 8;
	add.s32 	%r3537, %r3537, 32;
	setp.ne.s32 	%p351, %r3538, 0;
	@%p351 bra 	$L__BB0_472;
$L__BB0_473:
	setp.eq.s32 	%p352, %r520, 0;
	@%p352 bra 	$L__BB0_481;
	and.b32  	%r529, %r2, 3;
	setp.lt.u32 	%p353, %r520, 4;
	@%p353 bra 	$L__BB0_476;
	add.s32 	%r3042, %r3540, %r2;
	shl.b32 	%r3043, %r3042, 2;
	mov.u32 	%r3044, _ZZ3GPUPViPiS1_S0_iiiiiiiiiiiiiiiiiE5table;
	add.s32 	%r3045, %r3044, %r3043;
	ld.volatile.shared.u32 	%r3046, [%r3045];
	st.local.u32 	[%rd4], %r3046;
	mov.u64 	%rd666, $str$1;
	cvta.global.u64 	%rd667, %rd666;
	add.u64 	%rd668, %SP, 0;
	{ // callseq 515, 0
	.param .b64 param0;
	st.param.b64 	[param0], %rd667;
	.param .b64 param1;
	st.param.b64 	[param1], %rd668;
	.param .b32 retval0;
	call.uni (retval0), 
	vprintf, 
	(
	param0, 
	param1
	);
	ld.param.b32 	%r3047, [retval0];
	} // callseq 515
	ld.volatile.shared.u32 	%r3049, [%r3045+4];
	st.local.u32 	[%rd4], %r3049;
	{ // callseq 516, 0
	.param .b64 param0;
	st.param.b64 	[param0], %rd667;
	.param .b64 param1;
	st.param.b64 	[param1], %rd668;
	.param .b32 retval0;
	call.uni (retval0), 
	vprintf, 
	(
	param0, 
	param1
	);
	ld.param.b32 	%r3050, [retval0];
	} // callseq 516
	ld.volatile.shared.u32 	%r3052, [%r3045+8];
	st.local.u32 	[%rd4], %r3052;
	{ // callseq 517, 0
	.param .b64 param0;
	st.param.b64 	[param0], %rd667;
	.param .b64 param1;
	st.param.b64 	[param1], %rd668;
	.param .b32 retval0;
	call.uni (retval0), 
	vprintf, 
	(
	param0, 
	param1
	);
	ld.param.b32 	%r3053, [retval0];
	} // callseq 517
	ld.volatile.shared.u32 	%r3055, [%r3045+12];
	st.local.u32 	[%rd4], %r3055;
	{ // callseq 518, 0
	.param .b64 param0;
	st.param.b64 	[param0], %rd667;
	.param .b64 param1;
	st.param.b64 	[param1], %rd668;
	.param .b32 retval0;
	call.uni (retval0), 
	vprintf, 
	(
	param0, 
	param1
	);
	ld.param.b32 	%r3056, [retval0];
	} // callseq 518
	add.s32 	%r3540, %r3540, 4;
$L__BB0_476:
	setp.eq.s32 	%p354, %r529, 0;
	@%p354 bra 	$L__BB0_481;
	setp.eq.s32 	%p355, %r529, 1;
	@%p355 bra 	$L__BB0_479;
	add.s32 	%r3058, %r3540, %r2;
	shl.b32 	%r3059, %r3058, 2;
	mov.u32 	%r3060, _ZZ3GPUPViPiS1_S0_iiiiiiiiiiiiiiiiiE5table;
	add.s32 	%r3061, %r3060, %r3059;
	ld.volatile.shared.u32 	%r3062, [%r3061];
	st.local.u32 	[%rd4], %r3062;
	mov.u64 	%rd669, $str$1;
	cvta.global.u64 	%rd670, %rd669;
	add.u64 	%rd671, %SP, 0;
	{ // callseq 519, 0
	.param .b64 param0;
	st.param.b64 	[param0], %rd670;
	.param .b64 param1;
	st.param.b64 	[param1], %rd671;
	.param .b32 retval0;
	call.uni (retval0), 
	vprintf, 
	(
	param0, 
	param1
	);
	ld.param.b32 	%r3063, [retval0];
	} // callseq 519
	ld.volatile.shared.u32 	%r3065, [%r3061+4];
	st.local.u32 	[%rd4], %r3065;
	{ // callseq 520, 0
	.param .b64 param0;
	st.param.b64 	[param0], %rd670;
	.param .b64 param1;
	st.param.b64 	[param1], %rd671;
	.param .b32 retval0;
	call.uni (retval0), 
	vprintf, 
	(
	param0, 
	param1
	);
	ld.param.b32 	%r3066, [retval0];
	} // callseq 520
	add.s32 	%r3540, %r3540, 2;
$L__BB0_479:
	and.b32  	%r3068, %r2, 1;
	setp.eq.b32 	%p356, %r3068, 1;
	not.pred 	%p357, %p356;
	@%p357 bra 	$L__BB0_481;
	add.s32 	%r3069, %r3540, %r2;
	shl.b32 	%r3070, %r3069, 2;
	mov.u32 	%r3071, _ZZ3GPUPViPiS1_S0_iiiiiiiiiiiiiiiiiE5table;
	add.s32 	%r3072, %r3071, %r3070;
	ld.volatile.shared.u32 	%r3073, [%r3072];
	st.local.u32 	[%rd4], %r3073;
	mov.u64 	%rd672, $str$1;
	cvta.global.u64 	%rd673, %rd672;
	add.u64 	%rd674, %SP, 0;
	{ // callseq 521, 0
	.param .b64 param0;
	st.param.b64 	[param0], %rd673;
	.param .b64 param1;
	st.param.b64 	[param1], %rd674;
	.param .b32 retval0;
	call.uni (retval0), 
	vprintf, 
	(
	param0, 
	param1
	);
	ld.param.b32 	%r3074, [retval0];
	} // callseq 521
$L__BB0_481:
	setp.lt.u32 	%p358, %r519, 7;
	mov.u64 	%rd675, $str$2;
	cvta.global.u64 	%rd676, %rd675;
	{ // callseq 522, 0
	.param .b64 param0;
	st.param.b64 	[param0], %rd676;
	.param .b64 param1;
	st.param.b64 	[param1], 0;
	.param .b32 retval0;
	call.uni (retval0), 
	vprintf, 
	(
	param0, 
	param1
	);
	ld.param.b32 	%r3077, [retval0];
	} // callseq 522
	add.s32 	%r3079, %r3, -1;
	mul.lo.s32 	%r534, %r3079, %r2;
	mov.b32 	%r3545, 0;
	@%p358 bra 	$L__BB0_484;
	and.b32  	%r3545, %r2, 2147483640;
	neg.s32 	%r3543, %r3545;
	shl.b32 	%r3080, %r534, 2;
	mov.u32 	%r3081, _ZZ3GPUPViPiS1_S0_iiiiiiiiiiiiiiiiiE5table;
	add.s32 	%r3082, %r3080, %r3081;
	add.s32 	%r3542, %r3082, 16;
	mov.u64 	%rd677, $str$1;
	add.u64 	%rd679, %SP, 0;
$L__BB0_483:
	.pragma "nounroll";
	ld.volatile.shared.u32 	%r3083, [%r3542+-16];
	st.local.u32 	[%rd4], %r3083;
	cvta.global.u64 	%rd678, %rd677;
	{ // callseq 523, 0
	.param .b64 param0;
	st.param.b64 	[param0], %rd678;
	.param .b64 param1;
	st.param.b64 	[param1], %rd679;
	.param .b32 retval0;
	call.uni (retval0), 
	vprintf, 
	(
	param0, 
	param1
	);
	ld.param.b32 	%r3084, [retval0];
	} // callseq 523
	ld.volatile.shared.u32 	%r3086, [%r3542+-12];
	st.local.u32 	[%rd4], %r3086;
	{ // callseq 524, 0
	.param .b64 param0;
	st.param.b64 	[param0], %rd678;
	.param .b64 param1;
	st.param.b64 	[param1], %rd679;
	.param .b32 retval0;
	call.uni (retval0), 
	vprintf, 
	(
	param0, 
	param1
	);
	ld.param.b32 	%r3087, [retval0];
	} // callseq 524
	ld.volatile.shared.u32 	%r3089, [%r3542+-8];
	st.local.u32 	[%rd4], %r3089;
	{ // callseq 525, 0
	.param .b64 param0;
	st.param.b64 	[param0], %rd678;
	.param .b64 param1;
	st.param.b64 	[param1], %rd679;
	.param .b32 retval0;
	call.uni (retval0), 
	vprintf, 
	(
	param0, 
	param1
	);
	ld.param.b32 	%r3090, [retval0];
	} // callseq 525
	ld.volatile.shared.u32 	%r3092, [%r3542+-4];
	st.local.u32 	[%rd4], %r3092;
	{ // callseq 526, 0
	.param .b64 param0;
	st.param.b64 	[param0], %rd678;
	.param .b64 param1;
	st.param.b64 	[param1], %rd679;
	.param .b32 retval0;
	call.uni (retval0), 
	vprintf, 
	(
	param0, 
	param1
	);
	ld.param.b32 	%r3093, [retval0];
	} // callseq 526
	ld.volatile.shared.u32 	%r3095, [%r3542];
	st.local.u32 	[%rd4], %r3095;
	{ // callseq 527, 0
	.param .b64 param0;
	st.param.b64 	[param0], %rd678;
	.param .b64 param1;
	st.param.b64 	[param1], %rd679;
	.param .b32 retval0;
	call.uni (retval0), 
	vprintf, 
	(
	param0, 
	param1
	);
	ld.param.b32 	%r3096, [retval0];
	} // callseq 527
	ld.volatile.shared.u32 	%r3098, [%r3542+4];
	st.local.u32 	[%rd4], %r3098;
	{ // callseq 528, 0
	.param .b64 param0;
	st.param.b64 	[param0], %rd678;
	.param .b64 param1;
	st.param.b64 	[param1], %rd679;
	.param .b32 retval0;
	call.uni (retval0), 
	vprintf, 
	(
	param0, 
	param1
	);
	ld.param.b32 	%r3099, [retval0];
	} // callseq 528
	ld.volatile.shared.u32 	%r3101, [%r3542+8];
	st.local.u32 	[%rd4], %r3101;
	{ // callseq 529, 0
	.param .b64 param0;
	st.param.b64 	[param0], %rd678;
	.param .b64 param1;
	st.param.b64 	[param1], %rd679;
	.param .b32 retval0;
	call.uni (retval0), 
	vprintf, 
	(
	param0, 
	param1
	);
	ld.param.b32 	%r3102, [retval0];
	} // callseq 529
	ld.volatile.shared.u32 	%r3104, [%r3542+12];
	st.local.u32 	[%rd4], %r3104;
	{ // callseq 530, 0
	.param .b64 param0;
	st.param.b64 	[param0], %rd678;
	.param .b64 param1;
	st.param.b64 	[param1], %rd679;
	.param .b32 retval0;
	call.uni (retval0), 
	vprintf, 
	(
	param0, 
	param1
	);
	ld.param.b32 	%r3105, [retval0];
	} // callseq 530
	add.s32 	%r3543, %r3543, 8;
	add.s32 	%r3542, %r3542, 32;
	setp.ne.s32 	%p359, %r3543, 0;
	@%p359 bra 	$L__BB0_483;
$L__BB0_484:
	setp.eq.s32 	%p360, %r520, 0;
	@%p360 bra 	$L__BB0_493;
	and.b32  	%r543, %r2, 3;
	setp.lt.u32 	%p361, %r520, 4;
	@%p361 bra 	$L__BB0_487;
	add.s32 	%r3107, %r3545, %r534;
	shl.b32 	%r3108, %r3107, 2;
	mov.u32 	%r3109, _ZZ3GPUPViPiS1_S0_iiiiiiiiiiiiiiiiiE5table;
	add.s32 	%r3110, %r3109, %r3108;
	ld.volatile.shared.u32 	%r3111, [%r3110];
	st.local.u32 	[%rd4], %r3111;
	mov.u64 	%rd680, $str$1;
	cvta.global.u64 	%rd681, %rd680;
	add.u64 	%rd682, %SP, 0;
	{ // callseq 531, 0
	.param .b64 param0;
	st.param.b64 	[param0], %rd681;
	.param .b64 param1;
	st.param.b64 	[param1], %rd682;
	.param .b32 retval0;
	call.uni (retval0), 
	vprintf, 
	(
	param0, 
	param1
	);
	ld.param.b32 	%r3112, [retval0];
	} // callseq 531
	ld.volatile.shared.u32 	%r3114, [%r3110+4];
	st.local.u32 	[%rd4], %r3114;
	{ // callseq 532, 0
	.param .b64 param0;
	st.param.b64 	[param0], %rd681;
	.param .b64 param1;
	st.param.b64 	[param1], %rd682;
	.param .b32 retval0;
	call.uni (retval0), 
	vprintf, 
	(
	param0, 
	param1
	);
	ld.param.b32 	%r3115, [retval0];
	} // callseq 532
	ld.volatile.shared.u32 	%r3117, [%r3110+8];
	st.local.u32 	[%rd4], %r3117;
	{ // callseq 533, 0
	.param .b64 param0;
	st.param.b64 	[param0], %rd681;
	.param .b64 param1;
	st.param.b64 	[param1], %rd682;
	.param .b32 retval0;
	call.uni (retval0), 
	vprintf, 
	(
	param0, 
	param1
	);
	ld.param.b32 	%r3118, [retval0];
	} // callseq 533
	ld.volatile.shared.u32 	%r3120, [%r3110+12];
	st.local.u32 	[%rd4], %r3120;
	{ // callseq 534, 0
	.param .b64 param0;
	st.param.b64 	[param0], %rd681;
	.param .b64 param1;
	st.param.b64 	[param1], %rd682;
	.param .b32 retval0;
	call.uni (retval0), 
	vprintf, 
	(
	param0, 
	param1
	);
	ld.param.b32 	%r3121, [retval0];
	} // callseq 534
	add.s32 	%r3545, %r3545, 4;
$L__BB0_487:
	setp.eq.s32 	%p362, %r543, 0;
	@%p362 bra 	$L__BB0_493;
	setp.eq.s32 	%p363, %r543, 1;
	@%p363 bra 	$L__BB0_490;
	add.s32 	%r3123, %r3545, %r534;
	shl.b32 	%r3124, %r3123, 2;
	mov.u32 	%r3125, _ZZ3GPUPViPiS1_S0_iiiiiiiiiiiiiiiiiE5table;
	add.s32 	%r3126, %r3125, %r3124;
	ld.volatile.shared.u32 	%r3127, [%r3126];
	st.local.u32 	[%rd4], %r3127;
	mov.u64 	%rd683, $str$1;
	cvta.global.u64 	%rd684, %rd683;
	add.u64 	%rd685, %SP, 0;
	{ // callseq 535, 0
	.param .b64 param0;
	st.param.b64 	[param0], %rd684;
	.param .b64 param1;
	st.param.b64 	[param1], %rd685;
	.param .b32 retval0;
	call.uni (retval0), 
	vprintf, 
	(
	param0, 
	param1
	);
	ld.param.b32 	%r3128, [retval0];
	} // callseq 535
	ld.volatile.shared.u32 	%r3130, [%r3126+4];
	st.local.u32 	[%rd4], %r3130;
	{ // callseq 536, 0
	.param .b64 param0;
	st.param.b64 	[param0], %rd684;
	.param .b64 param1;
	st.param.b64 	[param1], %rd685;
	.param .b32 retval0;
	call.uni (retval0), 
	vprintf, 
	(
	param0, 
	param1
	);
	ld.param.b32 	%r3131, [retval0];
	} // callseq 536
	add.s32 	%r3545, %r3545, 2;
$L__BB0_490:
	and.b32  	%r3133, %r2, 1;
	setp.eq.b32 	%p364, %r3133, 1;
	not.pred 	%p365, %p364;
	@%p365 bra 	$L__BB0_493;
	add.s32 	%r3134, %r3545, %r534;
	shl.b32 	%r3135, %r3134, 2;
	mov.u32 	%r3136, _ZZ3GPUPViPiS1_S0_iiiiiiiiiiiiiiiiiE5table;
	add.s32 	%r3137, %r3136, %r3135;
	ld.volatile.shared.u32 	%r3138, [%r3137];
	st.local.u32 	[%rd4], %r3138;
	mov.u64 	%rd686, $str$1;
	cvta.global.u64 	%rd687, %rd686;
	add.u64 	%rd688, %SP, 0;
	{ // callseq 537, 0
	.param .b64 param0;
	st.param.b64 	[param0], %rd687;
	.param .b64 param1;
	st.param.b64 	[param1], %rd688;
	.param .b32 retval0;
	call.uni (retval0), 
	vprintf, 
	(
	param0, 
	param1
	);
	ld.param.b32 	%r3139, [retval0];
	} // callseq 537
	bra.uni 	$L__BB0_493;
$L__BB0_492:
	mov.u64 	%rd661, $str$2;
	cvta.global.u64 	%rd662, %rd661;
	{ // callseq 506, 0
	.param .b64 param0;
	st.param.b64 	[param0], %rd662;
	.param .b64 param1;
	st.param.b64 	[param1], 0;
	.param .b32 retval0;
	call.uni (retval0), 
	vprintf, 
	(
	param0, 
	param1
	);
	ld.param.b32 	%r3012, [retval0];
	} // callseq 506
$L__BB0_493:
	mov.u64 	%rd689, $str$2;
	cvta.global.u64 	%rd690, %rd689;
	{ // callseq 538, 0
	.param .b64 param0;
	st.param.b64 	[param0], %rd690;
	.param .b64 param1;
	st.param.b64 	[param1], 0;
	.param .b32 retval0;
	call.uni (retval0), 
	vprintf, 
	(
	param0, 
	param1
	);
	ld.param.b32 	%r3141, [retval0];
	} // callseq 538
	{ // callseq 539, 0
	.param .b64 param0;
	st.param.b64 	[param0], %rd690;
	.param .b64 param1;
	st.param.b64 	[param1], 0;
	.param .b32 retval0;
	call.uni (retval0), 
	vprintf, 
	(
	param0, 
	param1
	);
	ld.param.b32 	%r3143, [retval0];
	} // callseq 539
	ld.global.u32 	%r3547, [row];
$L__BB0_494:
	setp.ne.s32 	%p366, %r1, 0;
	setp.ne.s32 	%p367, %r592, %r3547;
	or.pred  	%p368, %p366, %p367;
	@%p368 bra 	$L__BB0_522;
	st.local.v2.u32 	[%rd4], {%r592, %r3479};
	st.local.u32 	[%rd4+8], %r350;
	mov.u64 	%rd691, $str$12;
	cvta.global.u64 	%rd692, %rd691;
	add.u64 	%rd693, %SP, 0;
	{ // callseq 540, 0
	.param .b64 param0;
	st.param.b64 	[param0], %rd692;
	.param .b64 param1;
	st.param.b64 	[param1], %rd693;
	.param .b32 retval0;
	call.uni (retval0), 
	vprintf, 
	(
	param0, 
	param1
	);
	ld.param.b32 	%r3145, [retval0];
	} // callseq 540
	setp.lt.s32 	%p369, %r2, 1;
	@%p369 bra 	$L__BB0_520;
	add.s32 	%r550, %r350, %r599;
	add.s32 	%r551, %r2, -1;
	and.b32  	%r552, %r2, 15;
	setp.lt.u32 	%p370, %r551, 15;
	mov.b32 	%r3551, 0;
	@%p370 bra 	$L__BB0_499;
	and.b32  	%r3551, %r2, 2147483632;
	neg.s32 	%r3549, %r3551;
	add.s64 	%rd21, %rd3, 32;
	mov.u64 	%rd698, $str$1;
	mov.u32 	%r3548, %r550;
$L__BB0_498:
	.pragma "nounroll";
	mul.wide.s32 	%rd696, %r3548, 4;
	add.s64 	%rd697, %rd21, %rd696;
	ld.volatile.global.u32 	%r3150, [%rd697+-32];
	st.local.u32 	[%rd4], %r3150;
	cvta.global.u64 	%rd699, %rd698;
	{ // callseq 542, 0
	.param .b64 param0;
	st.param.b64 	[param0], %rd699;
	.param .b64 param1;
	st.param.b64 	[param1], %rd693;
	.param .b32 retval0;
	call.uni (retval0), 
	vprintf, 
	(
	param0, 
	param1
	);
	ld.param.b32 	%r3151, [retval0];
	} // callseq 542
	ld.volatile.global.u32 	%r3153, [%rd697+-28];
	st.local.u32 	[%rd4], %r3153;
	{ // callseq 543, 0
	.param .b64 param0;
	st.param.b64 	[param0], %rd699;
	.param .b64 param1;
	st.param.b64 	[param1], %rd693;
	.param .b32 retval0;
	call.uni (retval0), 
	vprintf, 
	(
	param0, 
	param1
	);
	ld.param.b32 	%r3154, [retval0];
	} // callseq 543
	ld.volatile.global.u32 	%r3156, [%rd697+-24];
	st.local.u32 	[%rd4], %r3156;
	{ // callseq 544, 0
	.param .b64 param0;
	st.param.b64 	[param0], %rd699;
	.param .b64 param1;
	st.param.b64 	[param1], %rd693;
	.param .b32 retval0;
	call.uni (retval0), 
	vprintf, 
	(
	param0, 
	param1
	);
	ld.param.b32 	%r3157, [retval0];
	} // callseq 544
	ld.volatile.global.u32 	%r3159, [%rd697+-20];
	st.local.u32 	[%rd4], %r3159;
	{ // callseq 545, 0
	.param .b64 param0;
	st.param.b64 	[param0], %rd699;
	.param .b64 param1;
	st.param.b64 	[param1], %rd693;
	.param .b32 retval0;
	call.uni (retval0), 
	vprintf, 
	(
	param0, 
	param1
	);
	ld.param.b32 	%r3160, [retval0];
	} // callseq 545
	ld.volatile.global.u32 	%r3162, [%rd697+-16];
	st.local.u32 	[%rd4], %r3162;
	{ // callseq 546, 0
	.param .b64 param0;
	st.param.b64 	[param0], %rd699;
	.param .b64 param1;
	st.param.b64 	[param1], %rd693;
	.param .b32 retval0;
	call.uni (retval0), 
	vprintf, 
	(
	param0, 
	param1
	);
	ld.param.b32 	%r3163, [retval0];
	} // callseq 546
	ld.volatile.global.u32 	%r3165, [%rd697+-12];
	st.local.u32 	[%rd4], %r3165;
	{ // callseq 547, 0
	.param .b64 param0;
	st.param.b64 	[param0], %rd699;
	.param .b64 param1;
	st.param.b64 	[param1], %rd693;
	.param .b32 retval0;
	call.uni (retval0), 
	vprintf, 
	(
	param0, 
	param1
	);
	ld.param.b32 	%r3166, [retval0];
	} // callseq 547
	ld.volatile.global.u32 	%r3168, [%rd697+-8];
	st.local.u32 	[%rd4], %r3168;
	{ // callseq 548, 0
	.param .b64 param0;
	st.param.b64 	[param0], %rd699;
	.param .b64 param1;
	st.param.b64 	[param1], %rd693;
	.param .b32 retval0;
	call.uni (retval0), 
	vprintf, 
	(
	param0, 
	param1
	);
	ld.param.b32 	%r3169, [retval0];
	} // callseq 548
	ld.volatile.global.u32 	%r3171, [%rd697+-4];
	st.local.u32 	[%rd4], %r3171;
	{ // callseq 549, 0
	.param .b64 param0;
	st.param.b64 	[param0], %rd699;
	.param .b64 param1;
	st.param.b64 	[param1], %rd693;
	.param .b32 retval0;
	call.uni (retval0), 
	vprintf, 
	(
	param0, 
	param1
	);
	ld.param.b32 	%r3172, [retval0];
	} // callseq 549
	ld.volatile.global.u32 	%r3174, [%rd697];
	st.local.u32 	[%rd4], %r3174;
	{ // callseq 550, 0
	.param .b64 param0;
	st.param.b64 	[param0], %rd699;
	.param .b64 param1;
	st.param.b64 	[param1], %rd693;
	.param .b32 retval0;
	call.uni (retval0), 
	vprintf, 
	(
	param0, 
	param1
	);
	ld.param.b32 	%r3175, [retval0];
	} // callseq 550
	ld.volatile.global.u32 	%r3177, [%rd697+4];
	st.local.u32 	[%rd4], %r3177;
	{ // callseq 551, 0
	.param .b64 param0;
	st.param.b64 	[param0], %rd699;
	.param .b64 param1;
	st.param.b64 	[param1], %rd693;
	.param .b32 retval0;
	call.uni (retval0), 
	vprintf, 
	(
	param0, 
	param1
	);
	ld.param.b32 	%r3178, [retval0];
	} // callseq 551
	ld.volatile.global.u32 	%r3180, [%rd697+8];
	st.local.u32 	[%rd4], %r3180;
	{ // callseq 552, 0
	.param .b64 param0;
	st.param.b64 	[param0], %rd699;
	.param .b64 param1;
	st.param.b64 	[param1], %rd693;
	.param .b32 retval0;
	call.uni (retval0), 
	vprintf, 
	(
	param0, 
	param1
	);
	ld.param.b32 	%r3181, [retval0];
	} // callseq 552
	ld.volatile.global.u32 	%r3183, [%rd697+12];
	st.local.u32 	[%rd4], %r3183;
	{ // callseq 553, 0
	.param .b64 param0;
	st.param.b64 	[param0], %rd699;
	.param .b64 param1;
	st.param.b64 	[param1], %rd693;
	.param .b32 retval0;
	call.uni (retval0), 
	vprintf, 
	(
	param0, 
	param1
	);
	ld.param.b32 	%r3184, [retval0];
	} // callseq 553
	ld.volatile.global.u32 	%r3186, [%rd697+16];
	st.local.u32 	[%rd4], %r3186;
	{ // callseq 554, 0
	.param .b64 param0;
	st.param.b64 	[param0], %rd699;
	.param .b64 param1;
	st.param.b64 	[param1], %rd693;
	.param .b32 retval0;
	call.uni (retval0), 
	vprintf, 
	(
	param0, 
	param1
	);
	ld.param.b32 	%r3187, [retval0];
	} // callseq 554
	ld.volatile.global.u32 	%r3189, [%rd697+20];
	st.local.u32 	[%rd4], %r3189;
	{ // callseq 555, 0
	.param .b64 param0;
	st.param.b64 	[param0], %rd699;
	.param .b64 param1;
	st.param.b64 	[param1], %rd693;
	.param .b32 retval0;
	call.uni (retval0), 
	vprintf, 
	(
	param0, 
	param1
	);
	ld.param.b32 	%r3190, [retval0];
	} // callseq 555
	ld.volatile.global.u32 	%r3192, [%rd697+24];
	st.local.u32 	[%rd4], %r3192;
	{ // callseq 556, 0
	.param .b64 param0;
	st.param.b64 	[param0], %rd699;
	.param .b64 param1;
	st.param.b64 	[param1], %rd693;
	.param .b32 retval0;
	call.uni (retval0), 
	vprintf, 
	(
	param0, 
	param1
	);
	ld.param.b32 	%r3193, [retval0];
	} // callseq 556
	ld.volatile.global.u32 	%r3195, [%rd697+28];
	st.local.u32 	[%rd4], %r3195;
	{ // callseq 557, 0
	.param .b64 param0;
	st.param.b64 	[param0], %rd699;
	.param .b64 param1;
	st.param.b64 	[param1], %rd693;
	.param .b32 retval0;
	call.uni (retval0), 
	vprintf, 
	(
	param0, 
	param1
	);
	ld.param.b32 	%r3196, [retval0];
	} // callseq 557
	add.s32 	%r3549, %r3549, 16;
	add.s32 	%r3548, %r3548, 16;
	setp.ne.s32 	%p371, %r3549, 0;
	@%p371 bra 	$L__BB0_498;
$L__BB0_499:
	setp.eq.s32 	%p372, %r552, 0;
	@%p372 bra 	$L__BB0_508;
	and.b32  	%r560, %r2, 7;
	setp.lt.u32 	%p373, %r552, 8;
	@%p373 bra 	$L__BB0_502;
	add.s32 	%r3198, %r550, %r3551;
	mul.wide.s32 	%rd701, %r3198, 4;
	add.s64 	%rd702, %rd3, %rd701;
	ld.volatile.global.u32 	%r3199, [%rd702];
	st.local.u32 	[%rd4], %r3199;
	mov.u64 	%rd703, $str$1;
	cvta.global.u64 	%rd704, %rd703;
	{ // callseq 558, 0
	.param .b64 param0;
	st.param.b64 	[param0], %rd704;
	.param .b64 param1;
	st.param.b64 	[param1], %rd693;
	.param .b32 retval0;
	call.uni (retval0), 
	vprintf, 
	(
	param0, 
	param1
	);
	ld.param.b32 	%r3200, [retval0];
	} // callseq 558
	ld.volatile.global.u32 	%r3202, [%rd702+4];
	st.local.u32 	[%rd4], %r3202;
	{ // callseq 559, 0
	.param .b64 param0;
	st.param.b64 	[param0], %rd704;
	.param .b64 param1;
	st.param.b64 	[param1], %rd693;
	.param .b32 retval0;
	call.uni (retval0), 
	vprintf, 
	(
	param0, 
	param1
	);
	ld.param.b32 	%r3203, [retval0];
	} // callseq 559
	ld.volatile.global.u32 	%r3205, [%rd702+8];
	st.local.u32 	[%rd4], %r3205;
	{ // callseq 560, 0
	.param .b64 param0;
	st.param.b64 	[param0], %rd704;
	.param .b64 param1;
	st.param.b64 	[param1], %rd693;
	.param .b32 retval0;
	call.uni (retval0), 
	vprintf, 
	(
	param0, 
	param1
	);
	ld.param.b32 	%r3206, [retval0];
	} // callseq 560
	ld.volatile.global.u32 	%r3208, [%rd702+12];
	st.local.u32 	[%rd4], %r3208;
	{ // callseq 561, 0
	.param .b64 param0;
	st.param.b64 	[param0], %rd704;
	.param .b64 param1;
	st.param.b64 	[param1], %rd693;
	.param .b32 retval0;
	call.uni (retval0), 
	vprintf, 
	(
	param0, 
	param1
	);
	ld.param.b32 	%r3209, [retval0];
	} // callseq 561
	ld.volatile.global.u32 	%r3211, [%rd702+16];
	st.local.u32 	[%rd4], %r3211;
	{ // callseq 562, 0
	.param .b64 param0;
	st.param.b64 	[param0], %rd704;
	.param .b64 param1;
	st.param.b64 	[param1], %rd693;
	.param .b32 retval0;
	call.uni (retval0), 
	vprintf, 
	(
	param0, 
	param1
	);
	ld.param.b32 	%r3212, [retval0];
	} // callseq 562
	ld.volatile.global.u32 	%r3214, [%rd702+20];
	st.local.u32 	[%rd4], %r3214;
	{ // callseq 563, 0
	.param .b64 param0;
	st.param.b64 	[param0], %rd704;
	.param .b64 param1;
	st.param.b64 	[param1], %rd693;
	.param .b32 retval0;
	call.uni (retval0), 
	vprintf, 
	(
	param0, 
	param1
	);
	ld.param.b32 	%r3215, [retval0];
	} // callseq 563
	ld.volatile.global.u32 	%r3217, [%rd702+24];
	st.local.u32 	[%rd4], %r3217;
	{ // callseq 564, 0
	.param .b64 param0;
	st.param.b64 	[param0], %rd704;
	.param .b64 param1;
	st.param.b64 	[param1], %rd693;
	.param .b32 retval0;
	call.uni (retval0), 
	vprintf, 
	(
	param0, 
	param1
	);
	ld.param.b32 	%r3218, [retval0];
	} // callseq 564
	ld.volatile.global.u32 	%r3220, [%rd702+28];
	st.local.u32 	[%rd4], %r3220;
	{ // callseq 565, 0
	.param .b64 param0;
	st.param.b64 	[param0], %rd704;
	.param .b64 param1;
	st.param.b64 	[param1], %rd693;
	.param .b32 retval0;
	call.uni (retval0), 
	vprintf, 
	(
	param0, 
	param1
	);
	ld.param.b32 	%r3221, [retval0];
	} // callseq 565
	add.s32 	%r3551, %r3551, 8;
$L__BB0_502:
	setp.eq.s32 	%p374, %r560, 0;
	@%p374 bra 	$L__BB0_508;
	and.b32  	%r563, %r2, 3;
	setp.lt.u32 	%p375, %r560, 4;
	@%p375 bra 	$L__BB0_505;
	add.s32 	%r3223, %r550, %r3551;
	mul.wide.s32 	%rd706, %r3223, 4;
	add.s64 	%rd707, %rd3, %rd706;
	ld.volatile.global.u32 	%r3224, [%rd707];
	st.local.u32 	[%rd4], %r3224;
	mov.u64 	%rd708, $str$1;
	cvta.global.u64 	%rd709, %rd708;
	{ // callseq 566, 0
	.param .b64 param0;
	st.param.b64 	[param0], %rd709;
	.param .b64 param1;
	st.param.b64 	[param1], %rd693;
	.param .b32 retval0;
	call.uni (retval0), 
	vprintf, 
	(
	param0, 
	param1
	);
	ld.param.b32 	%r3225, [retval0];
	} // callseq 566
	ld.volatile.global.u32 	%r3227, [%rd707+4];
	st.local.u32 	[%rd4], %r3227;
	{ // callseq 567, 0
	.param .b64 param0;
	st.param.b64 	[param0], %rd709;
	.param .b64 param1;
	st.param.b64 	[param1], %rd693;
	.param .b32 retval0;
	call.uni (retval0), 
	vprintf, 
	(
	param0, 
	param1
	);
	ld.param.b32 	%r3228, [retval0];
	} // callseq 567
	ld.volatile.global.u32 	%r3230, [%rd707+8];
	st.local.u32 	[%rd4], %r3230;
	{ // callseq 568, 0
	.param .b64 param0;
	st.param.b64 	[param0], %rd709;
	.param .b64 param1;
	st.param.b64 	[param1], %rd693;
	.param .b32 retval0;
	call.uni (retval0), 
	vprintf, 
	(
	param0, 
	param1
	);
	ld.param.b32 	%r3231, [retval0];
	} // callseq 568
	ld.volatile.global.u32 	%r3233, [%rd707+12];
	st.local.u32 	[%rd4], %r3233;
	{ // callseq 569, 0
	.param .b64 param0;
	st.param.b64 	[param0], %rd709;
	.param .b64 param1;
	st.param.b64 	[param1], %rd693;
	.param .b32 retval0;
	call.uni (retval0), 
	vprintf, 
	(
	param0, 
	param1
	);
	ld.param.b32 	%r3234, [retval0];
	} // callseq 569
	add.s32 	%r3551, %r3551, 4;
$L__BB0_505:
	setp.eq.s32 	%p376, %r563, 0;
	@%p376 bra 	$L__BB0_508;
	add.s32 	%r3236, %r3551, %r593;
	add.s32 	%r3237, %r598, 2;
	mad.lo.s32 	%r3238, %r599, %r3237, %r3236;
	sub.s32 	%r3554, %r3238, %r595;
	neg.s32 	%r3553, %r563;
	mov.u64 	%rd713, $str$1;
$L__BB0_507:
	.pragma "nounroll";
	mul.wide.s32 	%rd711, %r3554, 4;
	add.s64 	%rd712, %rd3, %rd711;
	ld.volatile.global.u32 	%r3239, [%rd712];
	st.local.u32 	[%rd4], %r3239;
	cvta.global.u64 	%rd714, %rd713;
	{ // callseq 570, 0
	.param .b64 param0;
	st.param.b64 	[param0], %rd714;
	.param .b64 param1;
	st.param.b64 	[param1], %rd693;
	.param .b32 retval0;
	call.uni (retval0), 
	vprintf, 
	(
	param0, 
	param1
	);
	ld.param.b32 	%r3240, [retval0];
	} // callseq 570
	add.s32 	%r3554, %r3554, 1;
	add.s32 	%r3553, %r3553, 1;
	setp.ne.s32 	%p377, %r3553, 0;
	@%p377 bra 	$L__BB0_507;
$L__BB0_508:
	setp.lt.u32 	%p378, %r551, 15;
	mov.u64 	%rd716, $str$2;
	cvta.global.u64 	%rd717, %rd716;
	{ // callseq 571, 0
	.param .b64 param0;
	st.param.b64 	[param0], %rd717;
	.param .b64 param1;
	st.param.b64 	[param1], 0;
	.param .b32 retval0;
	call.uni (retval0), 
	vprintf, 
	(
	param0, 
	param1
	);
	ld.param.b32 	%r3243, [retval0];
	} // callseq 571
	add.s32 	%r3245, %r3, -1;
	mad.lo.s32 	%r572, %r3245, %r599, %r350;
	mov.b32 	%r3558, 0;
	@%p378 bra 	$L__BB0_511;
	and.b32  	%r3558, %r2, 2147483632;
	neg.s32 	%r3556, %r3558;
	add.s64 	%rd22, %rd3, 32;
	mov.u64 	%rd720, $str$1;
	mov.u32 	%r3555, %r572;
$L__BB0_510:
	.pragma "nounroll";
	mul.wide.s32 	%rd718, %r3555, 4;
	add.s64 	%rd719, %rd22, %rd718;
	ld.volatile.global.u32 	%r3246, [%rd719+-32];
	st.local.u32 	[%rd4], %r3246;
	cvta.global.u64 	%rd721, %rd720;
	{ // callseq 572, 0
	.param .b64 param0;
	st.param.b64 	[param0], %rd721;
	.param .b64 param1;
	st.param.b64 	[param1], %rd693;
	.param .b32 retval0;
	call.uni (retval0), 
	vprintf, 
	(
	param0, 
	param1
	);
	ld.param.b32 	%r3247, [retval0];
	} // callseq 572
	ld.volatile.global.u32 	%r3249, [%rd719+-28];
	st.local.u32 	[%rd4], %r3249;
	{ // callseq 573, 0
	.param .b64 param0;
	st.param.b64 	[param0], %rd721;
	.param .b64 param1;
	st.param.b64 	[param1], %rd693;
	.param .b32 retval0;
	call.uni (retval0), 
	vprintf, 
	(
	param0, 
	param1
	);
	ld.param.b32 	%r3250, [retval0];
	} // callseq 573
	ld.volatile.global.u32 	%r3252, [%rd719+-24];
	st.local.u32 	[%rd4], %r3252;
	{ // callseq 574, 0
	.param .b64 param0;
	st.param.b64 	[param0], %rd721;
	.param .b64 param1;
	st.param.b64 	[param1], %rd693;
	.param .b32 retval0;
	call.uni (retval0), 
	vprintf, 
	(
	param0, 
	param1
	);
	ld.param.b32 	%r3253, [retval0];
	} // callseq 574
	ld.volatile.global.u32 	%r3255, [%rd719+-20];
	st.local.u32 	[%rd4], %r3255;
	{ // callseq 575, 0
	.param .b64 param0;
	st.param.b64 	[param0], %rd721;
	.param .b64 param1;
	st.param.b64 	[param1], %rd693;
	.param .b32 retval0;
	call.uni (retval0), 
	vprintf, 
	(
	param0, 
	param1
	);
	ld.param.b32 	%r3256, [retval0];
	} // callseq 575
	ld.volatile.global.u32 	%r3258, [%rd719+-16];
	st.local.u32 	[%rd4], %r3258;
	{ // callseq 576, 0
	.param .b64 param0;
	st.param.b64 	[param0], %rd721;
	.param .b64 param1;
	st.param.b64 	[param1], %rd693;
	.param .b32 retval0;
	call.uni (retval0), 
	vprintf, 
	(
	param0, 
	param1
	);
	ld.param.b32 	%r3259, [retval0];
	} // callseq 576
	ld.volatile.global.u32 	%r3261, [%rd719+-12];
	st.local.u32 	[%rd4], %r3261;
	{ // callseq 577, 0
	.param .b64 param0;
	st.param.b64 	[param0], %rd721;
	.param .b64 param1;
	st.param.b64 	[param1], %rd693;
	.param .b32 retval0;
	call.uni (retval0), 
	vprintf, 
	(
	param0, 
	param1
	);
	ld.param.b32 	%r3262, [retval0];
	} // callseq 577
	ld.volatile.global.u32 	%r3264, [%rd719+-8];
	st.local.u32 	[%rd4], %r3264;
	{ // callseq 578, 0
	.param .b64 param0;
	st.param.b64 	[param0], %rd721;
	.param .b64 param1;
	st.param.b64 	[param1], %rd693;
	.param .b32 retval0;
	call.uni (retval0), 
	vprintf, 
	(
	param0, 
	param1
	);
	ld.param.b32 	%r3265, [retval0];
	} // callseq 578
	ld.volatile.global.u32 	%r3267, [%rd719+-4];
	st.local.u32 	[%rd4], %r3267;
	{ // callseq 579, 0
	.param .b64 param0;
	st.param.b64 	[param0], %rd721;
	.param .b64 param1;
	st.param.b64 	[param1], %rd693;
	.param .b32 retval0;
	call.uni (retval0), 
	vprintf, 
	(
	param0, 
	param1
	);
	ld.param.b32 	%r3268, [retval0];
	} // callseq 579
	ld.volatile.global.u32 	%r3270, [%rd719];
	st.local.u32 	[%rd4], %r3270;
	{ // callseq 580, 0
	.param .b64 param0;
	st.param.b64 	[param0], %rd721;
	.param .b64 param1;
	st.param.b64 	[param1], %rd693;
	.param .b32 retval0;
	call.uni (retval0), 
	vprintf, 
	(
	param0, 
	param1
	);
	ld.param.b32 	%r3271, [retval0];
	} // callseq 580
	ld.volatile.global.u32 	%r3273, [%rd719+4];
	st.local.u32 	[%rd4], %r3273;
	{ // callseq 581, 0
	.param .b64 param0;
	st.param.b64 	[param0], %rd721;
	.param .b64 param1;
	st.param.b64 	[param1], %rd693;
	.param .b32 retval0;
	call.uni (retval0), 
	vprintf, 
	(
	param0, 
	param1
	);
	ld.param.b32 	%r3274, [retval0];
	} // callseq 581
	ld.volatile.global.u32 	%r3276, [%rd719+8];
	st.local.u32 	[%rd4], %r3276;
	{ // callseq 582, 0
	.param .b64 param0;
	st.param.b64 	[param0], %rd721;
	.param .b64 param1;
	st.param.b64 	[param1], %rd693;
	.param .b32 retval0;
	call.uni (retval0), 
	vprintf, 
	(
	param0, 
	param1
	);
	ld.param.b32 	%r3277, [retval0];
	} // callseq 582
	ld.volatile.global.u32 	%r3279, [%rd719+12];
	st.local.u32 	[%rd4], %r3279;
	{ // callseq 583, 0
	.param .b64 param0;
	st.param.b64 	[param0], %rd721;
	.param .b64 param1;
	st.param.b64 	[param1], %rd693;
	.param .b32 retval0;
	call.uni (retval0), 
	vprintf, 
	(
	param0, 
	param1
	);
	ld.param.b32 	%r3280, [retval0];
	} // callseq 583
	ld.volatile.global.u32 	%r3282, [%rd719+16];
	st.local.u32 	[%rd4], %r3282;
	{ // callseq 584, 0
	.param .b64 param0;
	st.param.b64 	[param0], %rd721;
	.param .b64 param1;
	st.param.b64 	[param1], %rd693;
	.param .b32 retval0;
	call.uni (retval0), 
	vprintf, 
	(
	param0, 
	param1
	);
	ld.param.b32 	%r3283, [retval0];
	} // callseq 584
	ld.volatile.global.u32 	%r3285, [%rd719+20];
	st.local.u32 	[%rd4], %r3285;
	{ // callseq 585, 0
	.param .b64 param0;
	st.param.b64 	[param0], %rd721;
	.param .b64 param1;
	st.param.b64 	[param1], %rd693;
	.param .b32 retval0;
	call.uni (retval0), 
	vprintf, 
	(
	param0, 
	param1
	);
	ld.param.b32 	%r3286, [retval0];
	} // callseq 585
	ld.volatile.global.u32 	%r3288, [%rd719+24];
	st.local.u32 	[%rd4], %r3288;
	{ // callseq 586, 0
	.param .b64 param0;
	st.param.b64 	[param0], %rd721;
	.param .b64 param1;
	st.param.b64 	[param1], %rd693;
	.param .b32 retval0;
	call.uni (retval0), 
	vprintf, 
	(
	param0, 
	param1
	);
	ld.param.b32 	%r3289, [retval0];
	} // callseq 586
	ld.volatile.global.u32 	%r3291, [%rd719+28];
	st.local.u32 	[%rd4], %r3291;
	{ // callseq 587, 0
	.param .b64 param0;
	st.param.b64 	[param0], %rd721;
	.param .b64 param1;
	st.param.b64 	[param1], %rd693;
	.param .b32 retval0;
	call.uni (retval0), 
	vprintf, 
	(
	param0, 
	param1
	);
	ld.param.b32 	%r3292, [retval0];
	} // callseq 587
	add.s32 	%r3556, %r3556, 16;
	add.s32 	%r3555, %r3555, 16;
	setp.ne.s32 	%p379, %r3556, 0;
	@%p379 bra 	$L__BB0_510;
$L__BB0_511:
	setp.eq.s32 	%p380, %r552, 0;
	@%p380 bra 	$L__BB0_521;
	and.b32  	%r580, %r2, 7;
	setp.lt.u32 	%p381, %r552, 8;
	@%p381 bra 	$L__BB0_514;
	add.s32 	%r3294, %r572, %r3558;
	mul.wide.s32 	%rd723, %r3294, 4;
	add.s64 	%rd724, %rd3, %rd723;
	ld.volatile.global.u32 	%r3295, [%rd724];
	st.local.u32 	[%rd4], %r3295;
	mov.u64 	%rd725, $str$1;
	cvta.global.u64 	%rd726, %rd725;
	{ // callseq 588, 0
	.param .b64 param0;
	st.param.b64 	[param0], %rd726;
	.param .b64 param1;
	st.param.b64 	[param1], %rd693;
	.param .b32 retval0;
	call.uni (retval0), 
	vprintf, 
	(
	param0, 
	param1
	);
	ld.param.b32 	%r3296, [retval0];
	} // callseq 588
	ld.volatile.global.u32 	%r3298, [%rd724+4];
	st.local.u32 	[%rd4], %r3298;
	{ // callseq 589, 0
	.param .b64 param0;
	st.param.b64 	[param0], %rd726;
	.param .b64 param1;
	st.param.b64 	[param1], %rd693;
	.param .b32 retval0;
	call.uni (retval0), 
	vprintf, 
	(
	param0, 
	param1
	);
	ld.param.b32 	%r3299, [retval0];
	} // callseq 589
	ld.volatile.global.u32 	%r3301, [%rd724+8];
	st.local.u32 	[%rd4], %r3301;
	{ // callseq 590, 0
	.param .b64 param0;
	st.param.b64 	[param0], %rd726;
	.param .b64 param1;
	st.param.b64 	[param1], %rd693;
	.param .b32 retval0;
	call.uni (retval0), 
	vprintf, 
	(
	param0, 
	param1
	);
	ld.param.b32 	%r3302, [retval0];
	} // callseq 590
	ld.volatile.global.u32 	%r3304, [%rd724+12];
	st.local.u32 	[%rd4], %r3304;
	{ // callseq 591, 0
	.param .b64 param0;
	st.param.b64 	[param0], %rd726;
	.param .b64 param1;
	st.param.b64 	[param1], %rd693;
	.param .b32 retval0;
	call.uni (retval0), 
	vprintf, 
	(
	param0, 
	param1
	);
	ld.param.b32 	%r3305, [retval0];
	} // callseq 591
	ld.volatile.global.u32 	%r3307, [%rd724+16];
	st.local.u32 	[%rd4], %r3307;
	{ // callseq 592, 0
	.param .b64 param0;
	st.param.b64 	[param0], %rd726;
	.param .b64 param1;
	st.param.b64 	[param1], %rd693;
	.param .b32 retval0;
	call.uni (retval0), 
	vprintf, 
	(
	param0, 
	param1
	);
	ld.param.b32 	%r3308, [retval0];
	} // callseq 592
	ld.volatile.global.u32 	%r3310, [%rd724+20];
	st.local.u32 	[%rd4], %r3310;
	{ // callseq 593, 0
	.param .b64 param0;
	st.param.b64 	[param0], %rd726;
	.param .b64 param1;
	st.param.b64 	[param1], %rd693;
	.param .b32 retval0;
	call.uni (retval0), 
	vprintf, 
	(
	param0, 
	param1
	);
	ld.param.b32 	%r3311, [retval0];
	} // callseq 593
	ld.volatile.global.u32 	%r3313, [%rd724+24];
	st.local.u32 	[%rd4], %r3313;
	{ // callseq 594, 0
	.param .b64 param0;
	st.param.b64 	[param0], %rd726;
	.param .b64 param1;
	st.param.b64 	[param1], %rd693;
	.param .b32 retval0;
	call.uni (retval0), 
	vprintf, 
	(
	param0, 
	param1
	);
	ld.param.b32 	%r3314, [retval0];
	} // callseq 594
	ld.volatile.global.u32 	%r3316, [%rd724+28];
	st.local.u32 	[%rd4], %r3316;
	{ // callseq 595, 0
	.param .b64 param0;
	st.param.b64 	[param0], %rd726;
	.param .b64 param1;
	st.param.b64 	[param1], %rd693;
	.param .b32 retval0;
	call.uni (retval0), 
	vprintf, 
	(
	param0, 
	param1
	);
	ld.param.b32 	%r3317, [retval0];
	} // callseq 595
	add.s32 	%r3558, %r3558, 8;
$L__BB0_514:
	setp.eq.s32 	%p382, %r580, 0;
	@%p382 bra 	$L__BB0_521;
	and.b32  	%r583, %r2, 3;
	setp.lt.u32 	%p383, %r580, 4;
	@%p383 bra 	$L__BB0_517;
	add.s32 	%r3319, %r572, %r3558;
	mul.wide.s32 	%rd728, %r3319, 4;
	add.s64 	%rd729, %rd3, %rd728;
	ld.volatile.global.u32 	%r3320, [%rd729];
	st.local.u32 	[%rd4], %r3320;
	mov.u64 	%rd730, $str$1;
	cvta.global.u64 	%rd731, %rd730;
	{ // callseq 596, 0
	.param .b64 param0;
	st.param.b64 	[param0], %rd731;
	.param .b64 param1;
	st.param.b64 	[param1], %rd693;
	.param .b32 retval0;
	call.uni (retval0), 
	vprintf, 
	(
	param0, 
	param1
	);
	ld.param.b32 	%r3321, [retval0];
	} // callseq 596
	ld.volatile.global.u32 	%r3323, [%rd729+4];
	st.local.u32 	[%rd4], %r3323;
	{ // callseq 597, 0
	.param .b64 param0;
	st.param.b64 	[param0], %rd731;
	.param .b64 param1;
	st.param.b64 	[param1], %rd693;
	.param .b32 retval0;
	call.uni (retval0), 
	vprintf, 
	(
	param0, 
	param1
	);
	ld.param.b32 	%r3324, [retval0];
	} // callseq 597
	ld.volatile.global.u32 	%r3326, [%rd729+8];
	st.local.u32 	[%rd4], %r3326;
	{ // callseq 598, 0
	.param .b64 param0;
	st.param.b64 	[param0], %rd731;
	.param .b64 param1;
	st.param.b64 	[param1], %rd693;
	.param .b32 retval0;
	call.uni (retval0), 
	vprintf, 
	(
	param0, 
	param1
	);
	ld.param.b32 	%r3327, [retval0];
	} // callseq 598
	ld.volatile.global.u32 	%r3329, [%rd729+12];
	st.local.u32 	[%rd4], %r3329;
	{ // callseq 599, 0
	.param .b64 param0;
	st.param.b64 	[param0], %rd731;
	.param .b64 param1;
	st.param.b64 	[param1], %rd693;
	.param .b32 retval0;
	call.uni (retval0), 
	vprintf, 
	(
	param0, 
	param1
	);
	ld.param.b32 	%r3330, [retval0];
	} // callseq 599
	add.s32 	%r3558, %r3558, 4;
$L__BB0_517:
	setp.eq.s32 	%p384, %r583, 0;
	@%p384 bra 	$L__BB0_521;
	add.s32 	%r3332, %r3558, %r593;
	shl.b32 	%r3333, %r598, 1;
	add.s32 	%r3334, %r596, %r3333;
	mad.lo.s32 	%r3335, %r599, %r3334, %r3332;
	sub.s32 	%r3561, %r3335, %r595;
	neg.s32 	%r3560, %r583;
	mov.u64 	%rd735, $str$1;
$L__BB0_519:
	.pragma "nounroll";
	mul.wide.s32 	%rd733, %r3561, 4;
	add.s64 	%rd734, %rd3, %rd733;
	ld.volatile.global.u32 	%r3336, [%rd734];
	st.local.u32 	[%rd4], %r3336;
	cvta.global.u64 	%rd736, %rd735;
	{ // callseq 600, 0
	.param .b64 param0;
	st.param.b64 	[param0], %rd736;
	.param .b64 param1;
	st.param.b64 	[param1], %rd693;
	.param .b32 retval0;
	call.uni (retval0), 
	vprintf, 
	(
	param0, 
	param1
	);
	ld.param.b32 	%r3337, [retval0];
	} // callseq 600
	add.s32 	%r3561, %r3561, 1;
	add.s32 	%r3560, %r3560, 1;
	setp.eq.s32 	%p385, %r3560, 0;
	@%p385 bra 	$L__BB0_521;
	bra.uni 	$L__BB0_519;
$L__BB0_520:
	mov.u64 	%rd694, $str$2;
	cvta.global.u64 	%rd695, %rd694;
	{ // callseq 541, 0
	.param .b64 param0;
	st.param.b64 	[param0], %rd695;
	.param .b64 param1;
	st.param.b64 	[param1], 0;
	.param .b32 retval0;
	call.uni (retval0), 
	vprintf, 
	(
	param0, 
	param1
	);
	ld.param.b32 	%r3147, [retval0];
	} // callseq 541
$L__BB0_521:
	mov.u64 	%rd738, $str$2;
	cvta.global.u64 	%rd739, %rd738;
	{ // callseq 601, 0
	.param .b64 param0;
	st.param.b64 	[param0], %rd739;
	.param .b64 param1;
	st.param.b64 	[param1], 0;
	.param .b32 retval0;
	call.uni (retval0), 
	vprintf, 
	(
	param0, 
	param1
	);
	ld.param.b32 	%r3339, [retval0];
	} // callseq 601
	{ // callseq 602, 0
	.param .b64 param0;
	st.param.b64 	[param0], %rd739;
	.param .b64 param1;
	st.param.b64 	[param1], 0;
	.param .b32 retval0;
	call.uni (retval0), 
	vprintf, 
	(
	param0, 
	param1
	);
	ld.param.b32 	%r3341, [retval0];
	} // callseq 602
$L__BB0_522:
	setp.ne.s32 	%p386, %r1, 0;
	@%p386 bra 	$L__BB0_524;
	ld.volatile.global.u32 	%r3343, [%rd5+4];
	add.s32 	%r3344, %r3343, 1;
	st.volatile.global.u32 	[%rd5+4], %r3344;
$L__BB0_524:
	bar.sync 	0;
	ret;

}


// ===== COMPILED SASS (sm_100) =====

	.target	sm_100

	.elftype	@"ET_EXEC"


//--------------------- .note.nv.tkinfo           --------------------------
	.section	.note.nv.tkinfo,"",@"SHT_NOTE"
	.sectionflags	@"SHF_NOTE_NV_TKINFO"
	.tkinfo
        /*0018*/ 	.word	0x00000002
        /*0030*/ 	.string	""
        /*0030*/ 	.string	"ptxas"
        /*0030*/ 	.string	"Cuda compilation tools, release 13.0, V13.0.88"
        /*0030*/ 	.string	"Build cuda_13.0.r13.0/compiler.36424714_0"
        /*0030*/ 	.string	"-arch sm_100 -m 64 "



//--------------------- .note.nv.cuinfo           --------------------------
	.section	.note.nv.cuinfo,"",@"SHT_NOTE"
	.sectionflags	@"SHF_NOTE_NV_CUINFO"
        /*0018*/ 	.short	0x0002
        /*001a*/ 	.short	0x0064
        /*001c*/ 	.short	0x0082
	.zero		2


//--------------------- .nv.info                  --------------------------
	.section	.nv.info,"",@"SHT_CUDA_INFO"
	.align	4


	//----- nvinfo : EIATTR_REGCOUNT
	.align		4
        /*0000*/ 	.byte	0x04, 0x2f
        /*0002*/ 	.short	(.L_15 - .L_14)
	.align		4
.L_14:
        /*0004*/ 	.word	index@(_Z3GPUPViPiS1_S0_iiiiiiiiiiiiiiiii)
        /*0008*/ 	.word	0x00000026


	//----- nvinfo : EIATTR_FRAME_SIZE
	.align		4
.L_15:
        /*000c*/ 	.byte	0x04, 0x11
        /*000e*/ 	.short	(.L_17 - .L_16)
	.align		4
.L_16:
        /*0010*/ 	.word	index@(_Z3GPUPViPiS1_S0_iiiiiiiiiiiiiiiii)
        /*0014*/ 	.word	0x00000010


	//----- nvinfo : EIATTR_MIN_STACK_SIZE
	.align		4
.L_17:
        /*0018*/ 	.byte	0x04, 0x12
        /*001a*/ 	.short	(.L_19 - .L_18)
	.align		4
.L_18:
        /*001c*/ 	.word	index@(_Z3GPUPViPiS1_S0_iiiiiiiiiiiiiiiii)
        /*0020*/ 	.word	0x00000010
.L_19:


//--------------------- .nv.compat                --------------------------
	.section	.nv.compat,"",@"SHT_CUDA_COMPAT_INFO"
	.align	4
        /*0000*/ 	.byte	0x02, 0x09, 0x00, 0x00, 0x02, 0x02, 0x01, 0x00, 0x02, 0x05, 0x05, 0x00, 0x03, 0x07, 0x01, 0x01
        /*0010*/ 	.byte	0x02, 0x03, 0x00, 0x00, 0x02, 0x06, 0x01, 0x00, 0x04, 0x0b, 0x08, 0x00, 0x09, 0x00, 0x00, 0x00
        /*0020*/ 	.byte	0x00, 0x00, 0x00, 0x00


//--------------------- .nv.info._Z3GPUPViPiS1_S0_iiiiiiiiiiiiiiiii --------------------------
	.section	.nv.info._Z3GPUPViPiS1_S0_iiiiiiiiiiiiiiiii,"",@"SHT_CUDA_INFO"
	.sectionflags	@""
	.align	4


	//----- nvinfo : EIATTR_CUDA_API_VERSION
	.align		4
        /*0000*/ 	.byte	0x04, 0x37
        /*0002*/ 	.short	(.L_21 - .L_20)
.L_20:
        /*0004*/ 	.word	0x00000082


	//----- nvinfo : EIATTR_KPARAM_INFO
	.align		4
.L_21:
        /*0008*/ 	.byte	0x04, 0x17
        /*000a*/ 	.short	(.L_23 - .L_22)
.L_22:
        /*000c*/ 	.word	0x00000000
        /*0010*/ 	.short	0x0014
        /*0012*/ 	.short	0x0060
        /*0014*/ 	.byte	0x00, 0xf0, 0x11, 0x00


	//----- nvinfo : EIATTR_KPARAM_INFO
	.align		4
.L_23:
        /*0018*/ 	.byte	0x04, 0x17
        /*001a*/ 	.short	(.L_25 - .L_24)
.L_24:
        /*001c*/ 	.word	0x00000000
        /*0020*/ 	.short	0x0013
        /*0022*/ 	.short	0x005c
        /*0024*/ 	.byte	0x00, 0xf0, 0x11, 0x00


	//----- nvinfo : EIATTR_KPARAM_INFO
	.align		4
.L_25:
        /*0028*/ 	.byte	0x04, 0x17
        /*002a*/ 	.short	(.L_27 - .L_26)
.L_26:
        /*002c*/ 	.word	0x00000000
        /*0030*/ 	.short	0x0012
        /*0032*/ 	.short	0x0058
        /*0034*/ 	.byte	0x00, 0xf0, 0x11, 0x00


	//----- nvinfo : EIATTR_KPARAM_INFO
	.align		4
.L_27:
        /*0038*/ 	.byte	0x04, 0x17
        /*003a*/ 	.short	(.L_29 - .L_28)
.L_28:
        /*003c*/ 	.word	0x00000000
        /*0040*/ 	.short	0x0011
        /*0042*/ 	.short	0x0054
        /*0044*/ 	.byte	0x00, 0xf0, 0x11, 0x00


	//----- nvinfo : EIATTR_KPARAM_INFO
	.align		4
.L_29:
        /*0048*/ 	.byte	0x04, 0x17
        /*004a*/ 	.short	(.L_31 - .L_30)
.L_30:
        /*004c*/ 	.word	0x00000000
        /*0050*/ 	.short	0x0010
        /*0052*/ 	.short	0x0050
        /*0054*/ 	.byte	0x00, 0xf0, 0x11, 0x00


	//----- nvinfo : EIATTR_KPARAM_INFO
	.align		4
.L_31:
        /*0058*/ 	.byte	0x04, 0x17
        /*005a*/ 	.short	(.L_33 - .L_32)
.L_32:
        /*005c*/ 	.word	0x00000000
        /*0060*/ 	.short	0x000f
        /*0062*/ 	.short	0x004c
        /*0064*/ 	.byte	0x00, 0xf0, 0x11, 0x00


	//----- nvinfo : EIATTR_KPARAM_INFO
	.align		4
.L_33:
        /*0068*/ 	.byte	0x04, 0x17
        /*006a*/ 	.short	(.L_35 - .L_34)
.L_34:
        /*006c*/ 	.word	0x00000000
        /*0070*/ 	.short	0x000e
        /*0072*/ 	.short	0x0048
        /*0074*/ 	.byte	0x00, 0xf0, 0x11, 0x00


	//----- nvinfo : EIATTR_KPARAM_INFO
	.align		4
.L_35:
        /*0078*/ 	.byte	0x04, 0x17
        /*007a*/ 	.short	(.L_37 - .L_36)
.L_36:
        /*007c*/ 	.word	0x00000000
        /*0080*/ 	.short	0x000d
        /*0082*/ 	.short	0x0044
        /*0084*/ 	.byte	0x00, 0xf0, 0x11, 0x00


	//----- nvinfo : EIATTR_KPARAM_INFO
	.align		4
.L_37:
        /*0088*/ 	.byte	0x04, 0x17
        /*008a*/ 	.short	(.L_39 - .L_38)
.L_38:
        /*008c*/ 	.word	0x00000000
        /*0090*/ 	.short	0x000c
        /*0092*/ 	.short	0x0040
        /*0094*/ 	.byte	0x00, 0xf0, 0x11, 0x00


	//----- nvinfo : EIATTR_KPARAM_INFO
	.align		4
.L_39:
        /*0098*/ 	.byte	0x04, 0x17
        /*009a*/ 	.short	(.L_41 - .L_40)
.L_40:
        /*009c*/ 	.word	0x00000000
        /*00a0*/ 	.short	0x000b
        /*00a2*/ 	.short	0x003c
        /*00a4*/ 	.byte	0x00, 0xf0, 0x11, 0x00


	//----- nvinfo : EIATTR_KPARAM_INFO
	.align		4
.L_41:
        /*00a8*/ 	.byte	0x04, 0x17
        /*00aa*/ 	.short	(.L_43 - .L_42)
.L_42:
        /*00ac*/ 	.word	0x00000000
        /*00b0*/ 	.short	0x000a
        /*00b2*/ 	.short	0x0038
        /*00b4*/ 	.byte	0x00, 0xf0, 0x11, 0x00


	//----- nvinfo : EIATTR_KPARAM_INFO
	.align		4
.L_43:
        /*00b8*/ 	.byte	0x04, 0x17
        /*00ba*/ 	.short	(.L_45 - .L_44)
.L_44:
        /*00bc*/ 	.word	0x00000000
        /*00c0*/ 	.short	0x0009
        /*00c2*/ 	.short	0x0034
        /*00c4*/ 	.byte	0x00, 0xf0, 0x11, 0x00


	//----- nvinfo : EIATTR_KPARAM_INFO
	.align		4
.L_45:
        /*00c8*/ 	.byte	0x04, 0x17
        /*00ca*/ 	.short	(.L_47 - .L_46)
.L_46:
        /*00cc*/ 	.word	0x00000000
        /*00d0*/ 	.short	0x0008
        /*00d2*/ 	.short	0x0030
        /*00d4*/ 	.byte	0x00, 0xf0, 0x11, 0x00


	//----- nvinfo : EIATTR_KPARAM_INFO
	.align		4
.L_47:
        /*00d8*/ 	.byte	0x04, 0x17
        /*00da*/ 	.short	(.L_49 - .L_48)
.L_48:
        /*00dc*/ 	.word	0x00000000
        /*00e0*/ 	.short	0x0007
        /*00e2*/ 	.short	0x002c
        /*00e4*/ 	.byte	0x00, 0xf0, 0x11, 0x00


	//----- nvinfo : EIATTR_KPARAM_INFO
	.align		4
.L_49:
        /*00e8*/ 	.byte	0x04, 0x17
        /*00ea*/ 	.short	(.L_51 - .L_50)
.L_50:
        /*00ec*/ 	.word	0x00000000
        /*00f0*/ 	.short	0x0006
        /*00f2*/ 	.short	0x0028
        /*00f4*/ 	.byte	0x00, 0xf0, 0x11, 0x00


	//----- nvinfo : EIATTR_KPARAM_INFO
	.align		4
.L_51:
        /*00f8*/ 	.byte	0x04, 0x17
        /*00fa*/ 	.short	(.L_53 - .L_52)
.L_52:
        /*00fc*/ 	.word	0x00000000
        /*0100*/ 	.short	0x0005
        /*0102*/ 	.short	0x0024
        /*0104*/ 	.byte	0x00, 0xf0, 0x11, 0x00


	//----- nvinfo : EIATTR_KPARAM_INFO
	.align		4
.L_53:
        /*0108*/ 	.byte	0x04, 0x17
        /*010a*/ 	.short	(.L_55 - .L_54)
.L_54:
        /*010c*/ 	.word	0x00000000
        /*0110*/ 	.short	0x0004
        /*0112*/ 	.short	0x0020
        /*0114*/ 	.byte	0x00, 0xf0, 0x11, 0x00


	//----- nvinfo : EIATTR_KPARAM_INFO
	.align		4
.L_55:
        /*0118*/ 	.byte	0x04, 0x17
        /*011a*/ 	.short	(.L_57 - .L_56)
.L_56:
        /*011c*/ 	.word	0x00000000
        /*0120*/ 	.short	0x0003
        /*0122*/ 	.short	0x0018
        /*0124*/ 	.byte	0x00, 0xf5, 0x21, 0x00


	//----- nvinfo : EIATTR_KPARAM_INFO
	.align		4
.L_57:
        /*0128*/ 	.byte	0x04, 0x17
        /*012a*/ 	.short	(.L_59 - .L_58)
.L_58:
        /*012c*/ 	.word	0x00000000
        /*0130*/ 	.short	0x0002
        /*0132*/ 	.short	0x0010
        /*0134*/ 	.byte	0x00, 0xf5, 0x21, 0x00


	//----- nvinfo : EIATTR_KPARAM_INFO
	.align		4
.L_59:
        /*0138*/ 	.byte	0x04, 0x17
        /*013a*/ 	.short	(.L_61 - .L_60)
.L_60:
        /*013c*/ 	.word	0x00000000
        /*0140*/ 	.short	0x0001
        /*0142*/ 	.short	0x0008
        /*0144*/ 	.byte	0x00, 0xf5, 0x21, 0x00


	//----- nvinfo : EIATTR_KPARAM_INFO
	.align		4
.L_61:
        /*0148*/ 	.byte	0x04, 0x17
        /*014a*/ 	.short	(.L_63 - .L_62)
.L_62:
        /*014c*/ 	.word	0x00000000
        /*0150*/ 	.short	0x0000
        /*0152*/ 	.short	0x0000
        /*0154*/ 	.byte	0x00, 0xf5, 0x21, 0x00


	//----- nvinfo : EIATTR_SPARSE_MMA_MASK
	.align		4
.L_63:
        /*0158*/ 	.byte	0x03, 0x50
        /*015a*/ 	.short	0x0000


	//----- nvinfo : EIATTR_MAXREG_COUNT
	.align		4
        /*015c*/ 	.byte	0x03, 0x1b
        /*015e*/ 	.short	0x00ff


	//----- nvinfo : EIATTR_NUM_BARRIERS
	.align		4
        /*0160*/ 	.byte	0x02, 0x4c
        /*0162*/ 	.byte	0x01
	.zero		1


	//----- nvinfo : EIATTR_EXTERNS
	.align		4
        /*0164*/ 	.byte	0x04, 0x0f
        /*0166*/ 	.short	(.L_65 - .L_64)


	//   ....[0]....
	.align		4
.L_64:
        /*0168*/ 	.word	index@(vprintf)


	//----- nvinfo : EIATTR_MERCURY_ISA_VERSION
	.align		4
.L_65:
        /*016c*/ 	.byte	0x03, 0x5f
        /*016e*/ 	.short	0x0101


	//----- nvinfo : EIATTR_VRC_CTA_INIT_COUNT
	.align		4
        /*0170*/ 	.byte	0x02, 0x4a
	.zero		1
	.zero		1


	//----- nvinfo : EIATTR_SYSCALL_OFFSETS
	.align		4
        /*0174*/ 	.byte	0x04, 0x46
        /*0176*/ 	.short	(.L_67 - .L_66)


	//   ....[0]....
.L_66:
        /*0178*/ 	.word	0x00000370


	//   ....[1]....
        /*017c*/ 	.word	0x00000550


	//   ....[2]....
        /*0180*/ 	.word	0x000005f0


	//   ....[3]....
        /*0184*/ 	.word	0x00000690


	//   ....[4]....
        /*0188*/ 	.word	0x00000730


	//   ....[5]....
        /*018c*/ 	.word	0x000007d0


	//   ....[6]....
        /*0190*/ 	.word	0x00000870


	//   ....[7]....
        /*0194*/ 	.word	0x00000910


	//   ....[8]....
        /*0198*/ 	.word	0x000009b0


	//   ....[9]....
        /*019c*/ 	.word	0x00000b30


	//   ....[10]....
        /*01a0*/ 	.word	0x00000bd0


	//   ....[11]....
        /*01a4*/ 	.word	0x00000c70


	//   ....[12]....
        /*01a8*/ 	.word	0x00000d10


	//   ....[13]....
        /*01ac*/ 	.word	0x00000e60


	//   ....[14]....
        /*01b0*/ 	.word	0x00000f00


	//   ....[15]....
        /*01b4*/ 	.word	0x00001040


	//   ....[16]....
        /*01b8*/ 	.word	0x000010e0


	//   ....[17]....
        /*01bc*/ 	.word	0x000012a0


	//   ....[18]....
        /*01c0*/ 	.word	0x00001340


	//   ....[19]....
        /*01c4*/ 	.word	0x000013e0


	//   ....[20]....
        /*01c8*/ 	.word	0x00001480


	//   ....[21]....
        /*01cc*/ 	.word	0x00001520


	//   ....[22]....
        /*01d0*/ 	.word	0x000015c0


	//   ....[23]....
        /*01d4*/ 	.word	0x00001660


	//   ....[24]....
        /*01d8*/ 	.word	0x00001700


	//   ....[25]....
        /*01dc*/ 	.word	0x00001880


	//   ....[26]....
        /*01e0*/ 	.word	0x00001920


	//   ....[27]....
        /*01e4*/ 	.word	0x000019c0


	//   ....[28]....
        /*01e8*/ 	.word	0x00001a60


	//   ....[29]....
        /*01ec*/ 	.word	0x00001bb0


	//   ....[30]....
        /*01f0*/ 	.word	0x00001c50


	//   ....[31]....
        /*01f4*/ 	.word	0x00001d90


	//   ....[32]....
        /*01f8*/ 	.word	0x00001e20


	//   ....[33]....
        /*01fc*/ 	.word	0x00001ea0


	//   ....[34]....
        /*0200*/ 	.word	0x00001f10


	//   ....[35]....
        /*0204*/ 	.word	0x00002c60


	//   ....[36]....
        /*0208*/ 	.word	0x00002e40


	//   ....[37]....
        /*020c*/ 	.word	0x00002ee0


	//   ....[38]....
        /*0210*/ 	.word	0x00002f80


	//   ....[39]....
        /*0214*/ 	.word	0x00003020


	//   ....[40]....
        /*0218*/ 	.word	0x000030c0


	//   ....[41]....
        /*021c*/ 	.word	0x00003160


	//   ....[42]....
        /*0220*/ 	.word	0x00003200


	//   ....[43]....
        /*0224*/ 	.word	0x000032a0


	//   ....[44]....
        /*0228*/ 	.word	0x00003420


	//   ....[45]....
        /*022c*/ 	.word	0x000034c0


	//   ....[46]....
        /*0230*/ 	.word	0x00003560


	//   ....[47]....
        /*0234*/ 	.word	0x00003600


	//   ....[48]....
        /*0238*/ 	.word	0x00003750


	//   ....[49]....
        /*023c*/ 	.word	0x000037f0


	//   ....[50]....
        /*0240*/ 	.word	0x00003930


	//   ....[51]....
        /*0244*/ 	.word	0x000039d0


	//   ....[52]....
        /*0248*/ 	.word	0x00003b90


	//   ....[53]....
        /*024c*/ 	.word	0x00003c30


	//   ....[54]....
        /*0250*/ 	.word	0x00003cd0


	//   ....[55]....
        /*0254*/ 	.word	0x00003d70


	//   ....[56]....
        /*0258*/ 	.word	0x00003e10


	//   ....[57]....
        /*025c*/ 	.word	0x00003eb0


	//   ....[58]....
        /*0260*/ 	.word	0x00003f50


	//   ....[59]....
        /*0264*/ 	.word	0x00003ff0


	//   ....[60]....
        /*0268*/ 	.word	0x00004170


	//   ....[61]....
        /*026c*/ 	.word	0x00004210


	//   ....[62]....
        /*0270*/ 	.word	0x000042b0


	//   ....[63]....
        /*0274*/ 	.word	0x00004350


	//   ....[64]....
        /*0278*/ 	.word	0x000044a0


	//   ....[65]....
        /*027c*/ 	.word	0x00004540


	//   ....[66]....
        /*0280*/ 	.word	0x00004680


	//   ....[67]....
        /*0284*/ 	.word	0x00004710


	//   ....[68]....
        /*0288*/ 	.word	0x00004790


	//   ....[69]....
        /*028c*/ 	.word	0x00004800


	//   ....[70]....
        /*0290*/ 	.word	0x00005230


	//   ....[71]....
        /*0294*/ 	.word	0x00005410


	//   ....[72]....
        /*0298*/ 	.word	0x000054b0


	//   ....[73]....
        /*029c*/ 	.word	0x00005550


	//   ....[74]....
        /*02a0*/ 	.word	0x000055f0


	//   ....[75]....
        /*02a4*/ 	.word	0x00005690


	//   ....[76]....
        /*02a8*/ 	.word	0x00005730


	//   ....[77]....
        /*02ac*/ 	.word	0x000057d0


	//   ....[78]....
        /*02b0*/ 	.word	0x00005870


	//   ....[79]....
        /*02b4*/ 	.word	0x000059f0


	//   ....[80]....
        /*02b8*/ 	.word	0x00005a90


	//   ....[81]....
        /*02bc*/ 	.word	0x00005b30


	//   ....[82]....
        /*02c0*/ 	.word	0x00005bd0


	//   ....[83]....
        /*02c4*/ 	.word	0x00005d20


	//   ....[84]....
        /*02c8*/ 	.word	0x00005dc0


	//   ....[85]....
        /*02cc*/ 	.word	0x00005f00


	//   ....[86]....
        /*02d0*/ 	.word	0x00005fa0


	//   ....[87]....
        /*02d4*/ 	.word	0x00006160


	//   ....[88]....
        /*02d8*/ 	.word	0x00006200


	//   ....[89]....
        /*02dc*/ 	.word	0x000062a0


	//   ....[90]....
        /*02e0*/ 	.word	0x00006340


	//   ....[91]....
        /*02e4*/ 	.word	0x000063e0


	//   ....[92]....
        /*02e8*/ 	.word	0x00006480


	//   ....[93]....
        /*02ec*/ 	.word	0x00006520


	//   ....[94]....
        /*02f0*/ 	.word	0x000065c0


	//   ....[95]....
        /*02f4*/ 	.word	0x00006740


	//   ....[96]....
        /*02f8*/ 	.word	0x000067e0


	//   ....[97]....
        /*02fc*/ 	.word	0x00006880


	//   ....[98]....
        /*0300*/ 	.word	0x00006920


	//   ....[99]....
        /*0304*/ 	.word	0x00006a70


	//   ....[100]....
        /*0308*/ 	.word	0x00006b10


	//   ....[101]....
        /*030c*/ 	.word	0x00006c50


	//   ....[102]....
        /*0310*/ 	.word	0x00006ce0


	//   ....[103]....
        /*0314*/ 	.word	0x00006d60


	//   ....[104]....
        /*0318*/ 	.word	0x00006dd0


	//   ....[105]....
        /*031c*/ 	.word	0x000076d0


	//   ....[106]....
        /*0320*/ 	.word	0x000078c0


	//   ....[107]....
        /*0324*/ 	.word	0x00007960


	//   ....[108]....
        /*0328*/ 	.word	0x00007a00


	//   ....[109]....
        /*032c*/ 	.word	0x00007aa0


	//   ....[110]....
        /*0330*/ 	.word	0x00007b40


	//   ....[111]....
        /*0334*/ 	.word	0x00007be0


	//   ....[112]....
        /*0338*/ 	.word	0x00007c80


	//   ....[113]....
        /*033c*/ 	.word	0x00007d20


	//   ....[114]....
        /*0340*/ 	.word	0x00007dc0


	//   ....[115]....
        /*0344*/ 	.word	0x00007e60


	//   ....[116]....
        /*0348*/ 	.word	0x00007f00


	//   ....[117]....
        /*034c*/ 	.word	0x00007fa0


	//   ....[118]....
        /*0350*/ 	.word	0x00008040


	//   ....[119]....
        /*0354*/ 	.word	0x000080e0


	//   ....[120]....
        /*0358*/ 	.word	0x00008180


	//   ....[121]....
        /*035c*/ 	.word	0x00008220


	//   ....[122]....
        /*0360*/ 	.word	0x00008380


	//   ....[123]....
        /*0364*/ 	.word	0x00008420


	//   ....[124]....
        /*0368*/ 	.word	0x000084c0


	//   ....[125]....
        /*036c*/ 	.word	0x00008560


	//   ....[126]....
        /*0370*/ 	.word	0x00008600


	//   ....[127]....
        /*0374*/ 	.word	0x000086a0


	//   ....[128]....
        /*0378*/ 	.word	0x00008740


	//   ....[129]....
        /*037c*/ 	.word	0x000087e0


	//   ....[130]....
        /*0380*/ 	.word	0x00008930


	//   ....[131]....
        /*0384*/ 	.word	0x000089d0


	//   ....[132]....
        /*0388*/ 	.word	0x00008a70


	//   ....[133]....
        /*038c*/ 	.word	0x00008b10


	//   ....[134]....
        /*0390*/ 	.word	0x00008c70


	//   ....[135]....
        /*0394*/ 	.word	0x00008d50


	//   ....[136]....
        /*0398*/ 	.word	0x00008f20


	//   ....[137]....
        /*039c*/ 	.word	0x00008fc0


	//   ....[138]....
        /*03a0*/ 	.word	0x00009060


	//   ....[139]....
        /*03a4*/ 	.word	0x00009100


	//   ....[140]....
        /*03a8*/ 	.word	0x000091a0


	//   ....[141]....
        /*03ac*/ 	.word	0x00009240


	//   ....[142]....
        /*03b0*/ 	.word	0x000092e0


	//   ....[143]....
        /*03b4*/ 	.word	0x00009380


	//   ....[144]....
        /*03b8*/ 	.word	0x00009420


	//   ....[145]....
        /*03bc*/ 	.word	0x000094c0


	//   ....[146]....
        /*03c0*/ 	.word	0x00009560


	//   ....[147]....
        /*03c4*/ 	.word	0x00009600


	//   ....[148]....
        /*03c8*/ 	.word	0x000096a0


	//   ....[149]....
        /*03cc*/ 	.word	0x00009740


	//   ....[150]....
        /*03d0*/ 	.word	0x000097e0


	//   ....[151]....
        /*03d4*/ 	.word	0x00009880


	//   ....[152]....
        /*03d8*/ 	.word	0x000099e0


	//   ....[153]....
        /*03dc*/ 	.word	0x00009a80


	//   ....[154]....
        /*03e0*/ 	.word	0x00009b20


	//   ....[155]....
        /*03e4*/ 	.word	0x00009bc0


	//   ....[156]....
        /*03e8*/ 	.word	0x00009c60


	//   ....[157]....
        /*03ec*/ 	.word	0x00009d00


	//   ....[158]....
        /*03f0*/ 	.word	0x00009da0


	//   ....[159]....
        /*03f4*/ 	.word	0x00009e40


	//   ....[160]....
        /*03f8*/ 	.word	0x00009f80


	//   ....[161]....
        /*03fc*/ 	.word	0x0000a020


	//   ....[162]....
        /*0400*/ 	.word	0x0000a0c0


	//   ....[163]....
        /*0404*/ 	.word	0x0000a160


	//   ....[164]....
        /*0408*/ 	.word	0x0000a2a0


	//   ....[165]....
        /*040c*/ 	.word	0x0000a390


	//   ....[166]....
        /*0410*/ 	.word	0x0000a410


	//   ....[167]....
        /*0414*/ 	.word	0x0000a480


	//   ....[168]....
        /*0418*/ 	.word	0x0000a8b0


	//   ....[169]....
        /*041c*/ 	.word	0x0000aa80


	//   ....[170]....
        /*0420*/ 	.word	0x0000ab20


	//   ....[171]....
        /*0424*/ 	.word	0x0000abc0


	//   ....[172]....
        /*0428*/ 	.word	0x0000ac60


	//   ....[173]....
        /*042c*/ 	.word	0x0000ad00


	//   ....[174]....
        /*0430*/ 	.word	0x0000ada0


	//   ....[175]....
        /*0434*/ 	.word	0x0000ae40


	//   ....[176]....
        /*0438*/ 	.word	0x0000aee0


	//   ....[177]....
        /*043c*/ 	.word	0x0000af80


	//   ....[178]....
        /*0440*/ 	.word	0x0000b020


	//   ....[179]....
        /*0444*/ 	.word	0x0000b0c0


	//   ....[180]....
        /*0448*/ 	.word	0x0000b160


	//   ....[181]....
        /*044c*/ 	.word	0x0000b200


	//   ....[182]....
        /*0450*/ 	.word	0x0000b2a0


	//   ....[183]....
        /*0454*/ 	.word	0x0000b340


	//   ....[184]....
        /*0458*/ 	.word	0x0000b3e0


	//   ....[185]....
        /*045c*/ 	.word	0x0000b590


	//   ....[186]....
        /*0460*/ 	.word	0x0000b630


	//   ....[187]....
        /*0464*/ 	.word	0x0000b6d0


	//   ....[188]....
        /*0468*/ 	.word	0x0000b770


	//   ....[189]....
        /*046c*/ 	.word	0x0000b810


	//   ....[190]....
        /*0470*/ 	.word	0x0000b8b0


	//   ....[191]....
        /*0474*/ 	.word	0x0000b950


	//   ....[192]....
        /*0478*/ 	.word	0x0000b9f0


	//   ....[193]....
        /*047c*/ 	.word	0x0000bb50


	//   ....[194]....
        /*0480*/ 	.word	0x0000bbf0


	//   ....[195]....
        /*0484*/ 	.word	0x0000bc90


	//   ....[196]....
        /*0488*/ 	.word	0x0000bd30


	//   ....[197]....
        /*048c*/ 	.word	0x0000be80


	//   ....[198]....
        /*0490*/ 	.word	0x0000bf60


	//   ....[199]....
        /*0494*/ 	.word	0x0000c020


	//   ....[200]....
        /*0498*/ 	.word	0x0000c0a0


	//   ....[201]....
        /*049c*/ 	.word	0x0000c240


	//   ....[202]....
        /*04a0*/ 	.word	0x0000c2e0


	//   ....[203]....
        /*04a4*/ 	.word	0x0000c380


	//   ....[204]....
        /*04a8*/ 	.word	0x0000c420


	//   ....[205]....
        /*04ac*/ 	.word	0x0000c4c0


	//   ....[206]....
        /*04b0*/ 	.word	0x0000c560


	//   ....[207]....
        /*04b4*/ 	.word	0x0000c600


	//   ....[208]....
        /*04b8*/ 	.word	0x0000c6a0


	//   ....[209]....
        /*04bc*/ 	.word	0x0000c740


	//   ....[210]....
        /*04c0*/ 	.word	0x0000c7e0


	//   ....[211]....
        /*04c4*/ 	.word	0x0000c880


	//   ....[212]....
        /*04c8*/ 	.word	0x0000c920


	//   ....[213]....
        /*04cc*/ 	.word	0x0000c9c0


	//   ....[214]....
        /*04d0*/ 	.word	0x0000ca60


	//   ....[215]....
        /*04d4*/ 	.word	0x0000cb00


	//   ....[216]....
        /*04d8*/ 	.word	0x0000cba0


	//   ....[217]....
        /*04dc*/ 	.word	0x0000cd20


	//   ....[218]....
        /*04e0*/ 	.word	0x0000cdc0


	//   ....[219]....
        /*04e4*/ 	.word	0x0000ce60


	//   ....[220]....
        /*04e8*/ 	.word	0x0000cf00


	//   ....[221]....
        /*04ec*/ 	.word	0x0000cfa0


	//   ....[222]....
        /*04f0*/ 	.word	0x0000d040


	//   ....[223]....
        /*04f4*/ 	.word	0x0000d0e0


	//   ....[224]....
        /*04f8*/ 	.word	0x0000d180


	//   ....[225]....
        /*04fc*/ 	.word	0x0000d2e0


	//   ....[226]....
        /*0500*/ 	.word	0x0000d380


	//   ....[227]....
        /*0504*/ 	.word	0x0000d420


	//   ....[228]....
        /*0508*/ 	.word	0x0000d4c0


	//   ....[229]....
        /*050c*/ 	.word	0x0000d610


	//   ....[230]....
        /*0510*/ 	.word	0x0000d6f0


	//   ....[231]....
        /*0514*/ 	.word	0x0000d7b0


	//   ....[232]....
        /*0518*/ 	.word	0x0000d840


	//   ....[233]....
        /*051c*/ 	.word	0x0000d8c0


	//   ....[234]....
        /*0520*/ 	.word	0x0000d930


	//   ....[235]....
        /*0524*/ 	.word	0x0000daa0


	//   ....[236]....
        /*0528*/ 	.word	0x0000dc80


	//   ....[237]....
        /*052c*/ 	.word	0x0000dd20


	//   ....[238]....
        /*0530*/ 	.word	0x0000ddc0


	//   ....[239]....
        /*0534*/ 	.word	0x0000de60


	//   ....[240]....
        /*0538*/ 	.word	0x0000df00


	//   ....[241]....
        /*053c*/ 	.word	0x0000dfa0


	//   ....[242]....
        /*0540*/ 	.word	0x0000e040


	//   ....[243]....
        /*0544*/ 	.word	0x0000e0e0


	//   ....[244]....
        /*0548*/ 	.word	0x0000e290


	//   ....[245]....
        /*054c*/ 	.word	0x0000e330


	//   ....[246]....
        /*0550*/ 	.word	0x0000e3d0


	//   ....[247]....
        /*0554*/ 	.word	0x0000e470


	//   ....[248]....
        /*0558*/ 	.word	0x0000e5e0


	//   ....[249]....
        /*055c*/ 	.word	0x0000e680


	//   ....[250]....
        /*0560*/ 	.word	0x0000e7c0


	//   ....[251]....
        /*0564*/ 	.word	0x0000e840


	//   ....[252]....
        /*0568*/ 	.word	0x0000e9e0


	//   ....[253]....
        /*056c*/ 	.word	0x0000ea80


	//   ....[254]....
        /*0570*/ 	.word	0x0000eb20


	//   ....[255]....
        /*0574*/ 	.word	0x0000ebc0


	//   ....[0]....
        /*0578*/ 	.word	0x0000ec60


	//   ....[1]....
        /*057c*/ 	.word	0x0000ed00


	//   ....[2]....
        /*0580*/ 	.word	0x0000eda0


	//   ....[3]....
        /*0584*/ 	.word	0x0000ee40


	//   ....[4]....
        /*0588*/ 	.word	0x0000efe0


	//   ....[5]....
        /*058c*/ 	.word	0x0000f080


	//   ....[6]....
        /*0590*/ 	.word	0x0000f120


	//   ....[7]....
        /*0594*/ 	.word	0x0000f1c0


	//   ....[8]....
        /*0598*/ 	.word	0x0000f330


	//   ....[9]....
        /*059c*/ 	.word	0x0000f3d0


	//   ....[10]....
        /*05a0*/ 	.word	0x0000f510


	//   ....[11]....
        /*05a4*/ 	.word	0x0000f5a0


	//   ....[12]....
        /*05a8*/ 	.word	0x0000f620


	//   ....[13]....
        /*05ac*/ 	.word	0x0000f690


	//   ....[14]....
        /*05b0*/ 	.word	0x000105d0


	//   ....[15]....
        /*05b4*/ 	.word	0x000107b0


	//   ....[16]....
        /*05b8*/ 	.word	0x00010850


	//   ....[17]....
        /*05bc*/ 	.word	0x000108f0


	//   ....[18]....
        /*05c0*/ 	.word	0x00010990


	//   ....[19]....
        /*05c4*/ 	.word	0x00010a30


	//   ....[20]....
        /*05c8*/ 	.word	0x00010ad0


	//   ....[21]....
        /*05cc*/ 	.word	0x00010b70


	//   ....[22]....
        /*05d0*/ 	.word	0x00010c10


	//   ....[23]....
        /*05d4*/ 	.word	0x00010dc0


	//   ....[24]....
        /*05d8*/ 	.word	0x00010e60


	//   ....[25]....
        /*05dc*/ 	.word	0x00010f00


	//   ....[26]....
        /*05e0*/ 	.word	0x00010fa0


	//   ....[27]....
        /*05e4*/ 	.word	0x00011110


	//   ....[28]....
        /*05e8*/ 	.word	0x000111b0


	//   ....[29]....
        /*05ec*/ 	.word	0x000112f0


	//   ....[30]....
        /*05f0*/ 	.word	0x00011370


	//   ....[31]....
        /*05f4*/ 	.word	0x00011510


	//   ....[32]....
        /*05f8*/ 	.word	0x000115b0


	//   ....[33]....
        /*05fc*/ 	.word	0x00011650


	//   ....[34]....
        /*0600*/ 	.word	0x000116f0


	//   ....[35]....
        /*0604*/ 	.word	0x00011790


	//   ....[36]....
        /*0608*/ 	.word	0x00011830


	//   ....[37]....
        /*060c*/ 	.word	0x000118d0


	//   ....[38]....
        /*0610*/ 	.word	0x00011970


	//   ....[39]....
        /*0614*/ 	.word	0x00011b10


	//   ....[40]....
        /*0618*/ 	.word	0x00011bb0


	//   ....[41]....
        /*061c*/ 	.word	0x00011c50


	//   ....[42]....
        /*0620*/ 	.word	0x00011cf0


	//   ....[43]....
        /*0624*/ 	.word	0x00011e60


	//   ....[44]....
        /*0628*/ 	.word	0x00011f00


	//   ....[45]....
        /*062c*/ 	.word	0x00012040


	//   ....[46]....
        /*0630*/ 	.word	0x000120d0


	//   ....[47]....
        /*0634*/ 	.word	0x00012150


	//   ....[48]....
        /*0638*/ 	.word	0x000121c0


	//   ....[49]....
        /*063c*/ 	.word	0x00012e30


	//   ....[50]....
        /*0640*/ 	.word	0x00013010


	//   ....[51]....
        /*0644*/ 	.word	0x000130b0


	//   ....[52]....
        /*0648*/ 	.word	0x00013150


	//   ....[53]....
        /*064c*/ 	.word	0x000131f0


	//   ....[54]....
        /*0650*/ 	.word	0x00013290


	//   ....[55]....
        /*0654*/ 	.word	0x00013330


	//   ....[56]....
        /*0658*/ 	.word	0x000133d0


	//   ....[57]....
        /*065c*/ 	.word	0x00013470


	//   ....[58]....
        /*0660*/ 	.word	0x00013620


	//   ....[59]....
        /*0664*/ 	.word	0x000136c0


	//   ....[60]....
        /*0668*/ 	.word	0x00013760


	//   ....[61]....
        /*066c*/ 	.word	0x00013800


	//   ....[62]....
        /*0670*/ 	.word	0x00013970


	//   ....[63]....
        /*0674*/ 	.word	0x00013a10


	//   ....[64]....
        /*0678*/ 	.word	0x00013b50


	//   ....[65]....
        /*067c*/ 	.word	0x00013bd0


	//   ....[66]....
        /*0680*/ 	.word	0x00013d70


	//   ....[67]....
        /*0684*/ 	.word	0x00013e10


	//   ....[68]....
        /*0688*/ 	.word	0x00013eb0


	//   ....[69]....
        /*068c*/ 	.word	0x00013f50


	//   ....[70]....
        /*0690*/ 	.word	0x00013ff0


	//   ....[71]....
        /*0694*/ 	.word	0x00014090


	//   ....[72]....
        /*0698*/ 	.word	0x00014130


	//   ....[73]....
        /*069c*/ 	.word	0x000141d0


	//   ....[74]....
        /*06a0*/ 	.word	0x00014370


	//   ....[75]....
        /*06a4*/ 	.word	0x00014410


	//   ....[76]....
        /*06a8*/ 	.word	0x000144b0


	//   ....[77]....
        /*06ac*/ 	.word	0x00014550


	//   ....[78]....
        /*06b0*/ 	.word	0x000146c0


	//   ....[79]....
        /*06b4*/ 	.word	0x00014760


	//   ....[80]....
        /*06b8*/ 	.word	0x000148a0


	//   ....[81]....
        /*06bc*/ 	.word	0x00014930


	//   ....[82]....
        /*06c0*/ 	.word	0x000149b0


	//   ....[83]....
        /*06c4*/ 	.word	0x00014a20


	//   ....[84]....
        /*06c8*/ 	.word	0x00015420


	//   ....[85]....
        /*06cc*/ 	.word	0x00015600


	//   ....[86]....
        /*06d0*/ 	.word	0x000156a0


	//   ....[87]....
        /*06d4*/ 	.word	0x00015740


	//   ....[88]....
        /*06d8*/ 	.word	0x000157e0


	//   ....[89]....
        /*06dc*/ 	.word	0x00015880


	//   ....[90]....
        /*06e0*/ 	.word	0x00015920


	//   ....[91]....
        /*06e4*/ 	.word	0x000159c0


	//   ....[92]....
        /*06e8*/ 	.word	0x00015a60


	//   ....[93]....
        /*06ec*/ 	.word	0x00015b00


	//   ....[94]....
        /*06f0*/ 	.word	0x00015ba0


	//   ....[95]....
        /*06f4*/ 	.word	0x00015c40


	//   ....[96]....
        /*06f8*/ 	.word	0x00015ce0


	//   ....[97]....
        /*06fc*/ 	.word	0x00015d80


	//   ....[98]....
        /*0700*/ 	.word	0x00015e20


	//   ....[99]....
        /*0704*/ 	.word	0x00015ec0


	//   ....[100]....
        /*0708*/ 	.word	0x00015f60


	//   ....[101]....
        /*070c*/ 	.word	0x00016100


	//   ....[102]....
        /*0710*/ 	.word	0x000161a0


	//   ....[103]....
        /*0714*/ 	.word	0x00016240


	//   ....[104]....
        /*0718*/ 	.word	0x000162e0


	//   ....[105]....
        /*071c*/ 	.word	0x00016380


	//   ....[106]....
        /*0720*/ 	.word	0x00016420


	//   ....[107]....
        /*0724*/ 	.word	0x000164c0


	//   ....[108]....
        /*0728*/ 	.word	0x00016560


	//   ....[109]....
        /*072c*/ 	.word	0x000166c0


	//   ....[110]....
        /*0730*/ 	.word	0x00016760


	//   ....[111]....
        /*0734*/ 	.word	0x00016800


	//   ....[112]....
        /*0738*/ 	.word	0x000168a0


	//   ....[113]....
        /*073c*/ 	.word	0x000169f0


	//   ....[114]....
        /*0740*/ 	.word	0x00016ad0


	//   ....[115]....
        /*0744*/ 	.word	0x00016b90


	//   ....[116]....
        /*0748*/ 	.word	0x00016c10


	//   ....[117]....
        /*074c*/ 	.word	0x00016db0


	//   ....[118]....
        /*0750*/ 	.word	0x00016e50


	//   ....[119]....
        /*0754*/ 	.word	0x00016ef0


	//   ....[120]....
        /*0758*/ 	.word	0x00016f90


	//   ....[121]....
        /*075c*/ 	.word	0x00017030


	//   ....[122]....
        /*0760*/ 	.word	0x000170d0


	//   ....[123]....
        /*0764*/ 	.word	0x00017170


	//   ....[124]....
        /*0768*/ 	.word	0x00017210


	//   ....[125]....
        /*076c*/ 	.word	0x000172b0


	//   ....[126]....
        /*0770*/ 	.word	0x00017350


	//   ....[127]....
        /*0774*/ 	.word	0x000173f0


	//   ....[128]....
        /*0778*/ 	.word	0x00017490


	//   ....[129]....
        /*077c*/ 	.word	0x00017530


	//   ....[130]....
        /*0780*/ 	.word	0x000175d0


	//   ....[131]....
        /*0784*/ 	.word	0x00017670


	//   ....[132]....
        /*0788*/ 	.word	0x00017710


	//   ....[133]....
        /*078c*/ 	.word	0x00017880


	//   ....[134]....
        /*0790*/ 	.word	0x00017920


	//   ....[135]....
        /*0794*/ 	.word	0x000179c0


	//   ....[136]....
        /*0798*/ 	.word	0x00017a60


	//   ....[137]....
        /*079c*/ 	.word	0x00017b00


	//   ....[138]....
        /*07a0*/ 	.word	0x00017ba0


	//   ....[139]....
        /*07a4*/ 	.word	0x00017c40


	//   ....[140]....
        /*07a8*/ 	.word	0x00017ce0


	//   ....[141]....
        /*07ac*/ 	.word	0x00017e40


	//   ....[142]....
        /*07b0*/ 	.word	0x00017ee0


	//   ....[143]....
        /*07b4*/ 	.word	0x00017f80


	//   ....[144]....
        /*07b8*/ 	.word	0x00018020


	//   ....[145]....
        /*07bc*/ 	.word	0x00018170


	//   ....[146]....
        /*07c0*/ 	.word	0x00018250


	//   ....[147]....
        /*07c4*/ 	.word	0x00018310


	//   ....[148]....
        /*07c8*/ 	.word	0x000183a0


	//   ....[149]....
        /*07cc*/ 	.word	0x00018420


	//   ....[150]....
        /*07d0*/ 	.word	0x000184a0


	//   ....[151]....
        /*07d4*/ 	.word	0x00018810


	//   ....[152]....
        /*07d8*/ 	.word	0x00018a50


	//   ....[153]....
        /*07dc*/ 	.word	0x00018af0


	//   ....[154]....
        /*07e0*/ 	.word	0x00018b90


	//   ....[155]....
        /*07e4*/ 	.word	0x00018c30


	//   ....[156]....
        /*07e8*/ 	.word	0x00018cd0


	//   ....[157]....
        /*07ec*/ 	.word	0x00018d70


	//   ....[158]....
        /*07f0*/ 	.word	0x00018e10


	//   ....[159]....
        /*07f4*/ 	.word	0x00018eb0


	//   ....[160]....
        /*07f8*/ 	.word	0x00018f50


	//   ....[161]....
        /*07fc*/ 	.word	0x00018ff0


	//   ....[162]....
        /*0800*/ 	.word	0x00019090


	//   ....[163]....
        /*0804*/ 	.word	0x00019130


	//   ....[164]....
        /*0808*/ 	.word	0x000191d0


	//   ....[165]....
        /*080c*/ 	.word	0x00019270


	//   ....[166]....
        /*0810*/ 	.word	0x00019310


	//   ....[167]....
        /*0814*/ 	.word	0x000193b0


	//   ....[168]....
        /*0818*/ 	.word	0x00019520


	//   ....[169]....
        /*081c*/ 	.word	0x000195c0


	//   ....[170]....
        /*0820*/ 	.word	0x00019660


	//   ....[171]....
        /*0824*/ 	.word	0x00019700


	//   ....[172]....
        /*0828*/ 	.word	0x000197a0


	//   ....[173]....
        /*082c*/ 	.word	0x00019840


	//   ....[174]....
        /*0830*/ 	.word	0x000198e0


	//   ....[175]....
        /*0834*/ 	.word	0x00019980


	//   ....[176]....
        /*0838*/ 	.word	0x00019ad0


	//   ....[177]....
        /*083c*/ 	.word	0x00019b70


	//   ....[178]....
        /*0840*/ 	.word	0x00019c10


	//   ....[179]....
        /*0844*/ 	.word	0x00019cb0


	//   ....[180]....
        /*0848*/ 	.word	0x00019e80


	//   ....[181]....
        /*084c*/ 	.word	0x00019f60


	//   ....[182]....
        /*0850*/ 	.word	0x0001a140


	//   ....[183]....
        /*0854*/ 	.word	0x0001a1e0


	//   ....[184]....
        /*0858*/ 	.word	0x0001a280


	//   ....[185]....
        /*085c*/ 	.word	0x0001a320


	//   ....[186]....
        /*0860*/ 	.word	0x0001a3c0


	//   ....[187]....
        /*0864*/ 	.word	0x0001a460


	//   ....[188]....
        /*0868*/ 	.word	0x0001a500


	//   ....[189]....
        /*086c*/ 	.word	0x0001a5a0


	//   ....[190]....
        /*0870*/ 	.word	0x0001a640


	//   ....[191]....
        /*0874*/ 	.word	0x0001a6e0


	//   ....[192]....
        /*0878*/ 	.word	0x0001a780


	//   ....[193]....
        /*087c*/ 	.word	0x0001a820


	//   ....[194]....
        /*0880*/ 	.word	0x0001a8c0


	//   ....[195]....
        /*0884*/ 	.word	0x0001a960


	//   ....[196]....
        /*0888*/ 	.word	0x0001aa00


	//   ....[197]....
        /*088c*/ 	.word	0x0001aaa0


	//   ....[198]....
        /*0890*/ 	.word	0x0001ac10


	//   ....[199]....
        /*0894*/ 	.word	0x0001acb0


	//   ....[200]....
        /*0898*/ 	.word	0x0001ad50


	//   ....[201]....
        /*089c*/ 	.word	0x0001adf0


	//   ....[202]....
        /*08a0*/ 	.word	0x0001ae90


	//   ....[203]....
        /*08a4*/ 	.word	0x0001af30


	//   ....[204]....
        /*08a8*/ 	.word	0x0001afd0


	//   ....[205]....
        /*08ac*/ 	.word	0x0001b070


	//   ....[206]....
        /*08b0*/ 	.word	0x0001b1b0


	//   ....[207]....
        /*08b4*/ 	.word	0x0001b250


	//   ....[208]....
        /*08b8*/ 	.word	0x0001b2f0


	//   ....[209]....
        /*08bc*/ 	.word	0x0001b390


	//   ....[210]....
        /*08c0*/ 	.word	0x0001b550


	//   ....[211]....
        /*08c4*/ 	.word	0x0001b640


	//   ....[212]....
        /*08c8*/ 	.word	0x0001b6c0


	//   ....[213]....
        /*08cc*/ 	.word	0x0001b730


	//   ....[214]....
        /*08d0*/ 	.word	0x0001c480


	//   ....[215]....
        /*08d4*/ 	.word	0x0001c660


	//   ....[216]....
        /*08d8*/ 	.word	0x0001c700


	//   ....[217]....
        /*08dc*/ 	.word	0x0001c7a0


	//   ....[218]....
        /*08e0*/ 	.word	0x0001c840


	//   ....[219]....
        /*08e4*/ 	.word	0x0001c8e0


	//   ....[220]....
        /*08e8*/ 	.word	0x0001c980


	//   ....[221]....
        /*08ec*/ 	.word	0x0001ca20


	//   ....[222]....
        /*08f0*/ 	.word	0x0001cac0


	//   ....[223]....
        /*08f4*/ 	.word	0x0001cc50


	//   ....[224]....
        /*08f8*/ 	.word	0x0001ccf0


	//   ....[225]....
        /*08fc*/ 	.word	0x0001cd90


	//   ....[226]....
        /*0900*/ 	.word	0x0001ce30


	//   ....[227]....
        /*0904*/ 	.word	0x0001cf80


	//   ....[228]....
        /*0908*/ 	.word	0x0001d020


	//   ....[229]....
        /*090c*/ 	.word	0x0001d160


	//   ....[230]....
        /*0910*/ 	.word	0x0001d200


	//   ....[231]....
        /*0914*/ 	.word	0x0001d3c0


	//   ....[232]....
        /*0918*/ 	.word	0x0001d460


	//   ....[233]....
        /*091c*/ 	.word	0x0001d500


	//   ....[234]....
        /*0920*/ 	.word	0x0001d5a0


	//   ....[235]....
        /*0924*/ 	.word	0x0001d640


	//   ....[236]....
        /*0928*/ 	.word	0x0001d6e0


	//   ....[237]....
        /*092c*/ 	.word	0x0001d780


	//   ....[238]....
        /*0930*/ 	.word	0x0001d820


	//   ....[239]....
        /*0934*/ 	.word	0x0001d9b0


	//   ....[240]....
        /*0938*/ 	.word	0x0001da50


	//   ....[241]....
        /*093c*/ 	.word	0x0001daf0


	//   ....[242]....
        /*0940*/ 	.word	0x0001db90


	//   ....[243]....
        /*0944*/ 	.word	0x0001dce0


	//   ....[244]....
        /*0948*/ 	.word	0x0001dd80


	//   ....[245]....
        /*094c*/ 	.word	0x0001dec0


	//   ....[246]....
        /*0950*/ 	.word	0x0001df50


	//   ....[247]....
        /*0954*/ 	.word	0x0001dfd0


	//   ....[248]....
        /*0958*/ 	.word	0x0001e040


	//   ....[249]....
        /*095c*/ 	.word	0x0001f2d0


	//   ....[250]....
        /*0960*/ 	.word	0x0001f4b0


	//   ....[251]....
        /*0964*/ 	.word	0x0001f550


	//   ....[252]....
        /*0968*/ 	.word	0x0001f5f0


	//   ....[253]....
        /*096c*/ 	.word	0x0001f690


	//   ....[254]....
        /*0970*/ 	.word	0x0001f730


	//   ....[255]....
        /*0974*/ 	.word	0x0001f7d0


	//   ....[0]....
        /*0978*/ 	.word	0x0001f870


	//   ....[1]....
        /*097c*/ 	.word	0x0001f910


	//   ....[2]....
        /*0980*/ 	.word	0x0001faa0


	//   ....[3]....
        /*0984*/ 	.word	0x0001fb40


	//   ....[4]....
        /*0988*/ 	.word	0x0001fbe0


	//   ....[5]....
        /*098c*/ 	.word	0x0001fc80


	//   ....[6]....
        /*0990*/ 	.word	0x0001fdd0


	//   ....[7]....
        /*0994*/ 	.word	0x0001fe70


	//   ....[8]....
        /*0998*/ 	.word	0x0001ffb0


	//   ....[9]....
        /*099c*/ 	.word	0x00020050


	//   ....[10]....
        /*09a0*/ 	.word	0x00020210


	//   ....[11]....
        /*09a4*/ 	.word	0x000202b0


	//   ....[12]....
        /*09a8*/ 	.word	0x00020350


	//   ....[13]....
        /*09ac*/ 	.word	0x000203f0


	//   ....[14]....
        /*09b0*/ 	.word	0x00020490


	//   ....[15]....
        /*09b4*/ 	.word	0x00020530


	//   ....[16]....
        /*09b8*/ 	.word	0x000205d0


	//   ....[17]....
        /*09bc*/ 	.word	0x00020670


	//   ....[18]....
        /*09c0*/ 	.word	0x00020800


	//   ....[19]....
        /*09c4*/ 	.word	0x000208a0


	//   ....[20]....
        /*09c8*/ 	.word	0x00020940


	//   ....[21]....
        /*09cc*/ 	.word	0x000209e0


	//   ....[22]....
        /*09d0*/ 	.word	0x00020b30


	//   ....[23]....
        /*09d4*/ 	.word	0x00020bd0


	//   ....[24]....
        /*09d8*/ 	.word	0x00020d10


	//   ....[25]....
        /*09dc*/ 	.word	0x00020da0


	//   ....[26]....
        /*09e0*/ 	.word	0x00020e20


	//   ....[27]....
        /*09e4*/ 	.word	0x00020e90


	//   ....[28]....
        /*09e8*/ 	.word	0x00020fc0


	//   ....[29]....
        /*09ec*/ 	.word	0x00021200


	//   ....[30]....
        /*09f0*/ 	.word	0x000212a0


	//   ....[31]....
        /*09f4*/ 	.word	0x00021340


	//   ....[32]....
        /*09f8*/ 	.word	0x000213e0


	//   ....[33]....
        /*09fc*/ 	.word	0x00021480


	//   ....[34]....
        /*0a00*/ 	.word	0x00021520


	//   ....[35]....
        /*0a04*/ 	.word	0x000215c0


	//   ....[36]....
        /*0a08*/ 	.word	0x00021660


	//   ....[37]....
        /*0a0c*/ 	.word	0x00021700


	//   ....[38]....
        /*0a10*/ 	.word	0x000217a0


	//   ....[39]....
        /*0a14*/ 	.word	0x00021840


	//   ....[40]....
        /*0a18*/ 	.word	0x000218e0


	//   ....[41]....
        /*0a1c*/ 	.word	0x00021980


	//   ....[42]....
        /*0a20*/ 	.word	0x00021a20


	//   ....[43]....
        /*0a24*/ 	.word	0x00021ac0


	//   ....[44]....
        /*0a28*/ 	.word	0x00021b60


	//   ....[45]....
        /*0a2c*/ 	.word	0x00021cd0


	//   ....[46]....
        /*0a30*/ 	.word	0x00021d70


	//   ....[47]....
        /*0a34*/ 	.word	0x00021e10


	//   ....[48]....
        /*0a38*/ 	.word	0x00021eb0


	//   ....[49]....
        /*0a3c*/ 	.word	0x00021f50


	//   ....[50]....
        /*0a40*/ 	.word	0x00021ff0


	//   ....[51]....
        /*0a44*/ 	.word	0x00022090


	//   ....[52]....
        /*0a48*/ 	.word	0x00022130


	//   ....[53]....
        /*0a4c*/ 	.word	0x00022280


	//   ....[54]....
        /*0a50*/ 	.word	0x00022320


	//   ....[55]....
        /*0a54*/ 	.word	0x000223c0


	//   ....[56]....
        /*0a58*/ 	.word	0x00022460


	//   ....[57]....
        /*0a5c*/ 	.word	0x00022630


	//   ....[58]....
        /*0a60*/ 	.word	0x00022710


	//   ....[59]....
        /*0a64*/ 	.word	0x000228f0


	//   ....[60]....
        /*0a68*/ 	.word	0x00022990


	//   ....[61]....
        /*0a6c*/ 	.word	0x00022a30


	//   ....[62]....
        /*0a70*/ 	.word	0x00022ad0


	//   ....[63]....
        /*0a74*/ 	.word	0x00022b70


	//   ....[64]....
        /*0a78*/ 	.word	0x00022c10


	//   ....[65]....
        /*0a7c*/ 	.word	0x00022cb0


	//   ....[66]....
        /*0a80*/ 	.word	0x00022d50


	//   ....[67]....
        /*0a84*/ 	.word	0x00022df0


	//   ....[68]....
        /*0a88*/ 	.word	0x00022e90


	//   ....[69]....
        /*0a8c*/ 	.word	0x00022f30


	//   ....[70]....
        /*0a90*/ 	.word	0x00022fd0


	//   ....[71]....
        /*0a94*/ 	.word	0x00023070


	//   ....[72]....
        /*0a98*/ 	.word	0x00023110


	//   ....[73]....
        /*0a9c*/ 	.word	0x000231b0


	//   ....[74]....
        /*0aa0*/ 	.word	0x00023250


	//   ....[75]....
        /*0aa4*/ 	.word	0x000233c0


	//   ....[76]....
        /*0aa8*/ 	.word	0x00023460


	//   ....[77]....
        /*0aac*/ 	.word	0x00023500


	//   ....[78]....
        /*0ab0*/ 	.word	0x000235a0


	//   ....[79]....
        /*0ab4*/ 	.word	0x00023640


	//   ....[80]....
        /*0ab8*/ 	.word	0x000236e0


	//   ....[81]....
        /*0abc*/ 	.word	0x00023780


	//   ....[82]....
        /*0ac0*/ 	.word	0x00023820


	//   ....[83]....
        /*0ac4*/ 	.word	0x00023960


	//   ....[84]....
        /*0ac8*/ 	.word	0x00023a00


	//   ....[85]....
        /*0acc*/ 	.word	0x00023aa0


	//   ....[86]....
        /*0ad0*/ 	.word	0x00023b40


	//   ....[87]....
        /*0ad4*/ 	.word	0x00023d00


	//   ....[88]....
        /*0ad8*/ 	.word	0x00023df0


	//   ....[89]....
        /*0adc*/ 	.word	0x00023e70


	//   ....[90]....
        /*0ae0*/ 	.word	0x00023ee0


	//----- nvinfo : EIATTR_EXIT_INSTR_OFFSETS
	.align		4
.L_67:
        /*0ae4*/ 	.byte	0x04, 0x1c
        /*0ae6*/ 	.short	(.L_69 - .L_68)


	//   ....[0]....
.L_68:
        /*0ae8*/ 	.word	0x00023fb0


	//----- nvinfo : EIATTR_CRS_STACK_SIZE
	.align		4
.L_69:
        /*0aec*/ 	.byte	0x04, 0x1e
        /*0aee*/ 	.short	(.L_71 - .L_70)
.L_70:
        /*0af0*/ 	.word	0x00000000


	//----- nvinfo : EIATTR_CBANK_PARAM_SIZE
	.align		4
.L_71:
        /*0af4*/ 	.byte	0x03, 0x19
        /*0af6*/ 	.short	0x0064


	//----- nvinfo : EIATTR_PARAM_CBANK
	.align		4
        /*0af8*/ 	.byte	0x04, 0x0a
        /*0afa*/ 	.short	(.L_73 - .L_72)
	.align		4
.L_72:
        /*0afc*/ 	.word	index@(.nv.constant0._Z3GPUPViPiS1_S0_iiiiiiiiiiiiiiiii)
        /*0b00*/ 	.short	0x0380
        /*0b02*/ 	.short	0x0064


	//----- nvinfo : EIATTR_SW_WAR
	.align		4
.L_73:
        /*0b04*/ 	.byte	0x04, 0x36
        /*0b06*/ 	.short	(.L_75 - .L_74)
.L_74:
        /*0b08*/ 	.word	0x00000008
.L_75:


//--------------------- .nv.callgraph             --------------------------
	.section	.nv.callgraph,"",@"SHT_CUDA_CALLGRAPH"
	.align	4
	.sectionentsize	8
	.align		4
        /*0000*/ 	.word	0x00000000
	.align		4
        /*0004*/ 	.word	0xffffffff
	.align		4
        /*0008*/ 	.word	index@(_Z3GPUPViPiS1_S0_iiiiiiiiiiiiiiiii)
	.align		4
        /*000c*/ 	.word	index@(vprintf)
	.align		4
        /*0010*/ 	.word	0x00000000
	.align		4
        /*0014*/ 	.word	0xfffffffe
	.align		4
        /*0018*/ 	.word	0x00000000
	.align		4
        /*001c*/ 	.word	0xfffffffd
	.align		4
        /*0020*/ 	.word	0x00000000
	.align		4
        /*0024*/ 	.word	0xfffffffc


//--------------------- .nv.constant4             --------------------------
	.section	.nv.constant4,"a",@progbits
	.align	8
	.align		8
.nv.constant4:
        /*0000*/ 	.dword	vprintf
	.align		8
        /*0008*/ 	.dword	row
	.align		8
        /*0010*/ 	.dword	$str
	.align		8
        /*0018*/ 	.dword	$str$1
	.align		8
        /*0020*/ 	.dword	$str$2
	.align		8
        /*0028*/ 	.dword	$str$3
	.align		8
        /*0030*/ 	.dword	$str$4
	.align		8
        /*0038*/ 	.dword	$str$5
	.align		8
        /*0040*/ 	.dword	$str$6
	.align		8
        /*0048*/ 	.dword	$str$7
	.align		8
        /*0050*/ 	.dword	$str$8
	.align		8
        /*0058*/ 	.dword	$str$9
	.align		8
        /*0060*/ 	.dword	$str$10
	.align		8
        /*0068*/ 	.dword	$str$11
	.align		8
        /*0070*/ 	.dword	$str$12


//--------------------- .text._Z3GPUPViPiS1_S0_iiiiiiiiiiiiiiiii --------------------------
	.section	.text._Z3GPUPViPiS1_S0_iiiiiiiiiiiiiiiii,"ax",@progbits
	.align	128
        .global         _Z3GPUPViPiS1_S0_iiiiiiiiiiiiiiiii
        .type           _Z3GPUPViPiS1_S0_iiiiiiiiiiiiiiiii,@function
        .size           _Z3GPUPViPiS1_S0_iiiiiiiiiiiiiiiii,(.L_x_848 - _Z3GPUPViPiS1_S0_iiiiiiiiiiiiiiiii)
        .other          _Z3GPUPViPiS1_S0_iiiiiiiiiiiiiiiii,@"STO_CUDA_ENTRY STV_DEFAULT"
_Z3GPUPViPiS1_S0_iiiiiiiiiiiiiiiii:
.text._Z3GPUPViPiS1_S0_iiiiiiiiiiiiiiiii:
[----:B------:R-:W0:Y:S01]  /*0000*/  LDC R1, c[0x0][0x37c] ;  /* 0x0000df00ff017b82 */ /* 0x000e220000000800 */
[----:B------:R-:W1:Y:S01]  /*0010*/  S2R R23, SR_CTAID.X ;  /* 0x0000000000177919 */ /* 0x000e620000002500 */
[----:B------:R-:W2:Y:S01]  /*0020*/  LDCU UR41, c[0x0][0x2fc] ;  /* 0x00005f80ff2977ac */ /* 0x000ea20008000800 */
[----:B0-----:R-:W-:Y:S01]  /*0030*/  VIADD R1, R1, 0xfffffff0 ;  /* 0xfffffff001017836 */ /* 0x001fe20000000000 */
[----:B------:R-:W1:Y:S01]  /*0040*/  S2R R0, SR_TID.X ;  /* 0x0000000000007919 */ /* 0x000e620000002100 */
[----:B------:R-:W1:Y:S03]  /*0050*/  LDCU UR4, c[0x0][0x360] ;  /* 0x00006c00ff0477ac */ /* 0x000e660008000800 */
[----:B------:R-:W-:Y:S01]  /*0060*/  R2UR UR5, R1 ;  /* 0x00000000010572ca */ /* 0x000fe200000e0000 */
[----:B------:R-:W0:Y:S01]  /*0070*/  LDCU UR42, c[0x0][0x3b8] ;  /* 0x00007700ff2a77ac */ /* 0x000e220008000800 */
[----:B------:R-:W0:Y:S01]  /*0080*/  LDCU UR43, c[0x0][0x3a0] ;  /* 0x00007400ff2b77ac */ /* 0x000e220008000800 */
[----:B------:R-:W3:Y:S01]  /*0090*/  LDCU UR40, c[0x0][0x2f8] ;  /* 0x00005f00ff2877ac */ /* 0x000ee20008000800 */
[----:B------:R-:W4:Y:S01]  /*00a0*/  LDCU.64 UR38, c[0x0][0x398] ;  /* 0x00007300ff2677ac */ /* 0x000f220008000a00 */
[----:B------:R-:W0:Y:S08]  /*00b0*/  LDCU.64 UR36, c[0x0][0x358] ;  /* 0x00006b00ff2477ac */ /* 0x000e300008000a00 */
[----:B---3--:R-:W-:Y:S01]  /*00c0*/  UIADD3 UR40, UP0, UPT, UR5, UR40, URZ ;  /* 0x0000002805287290 */ /* 0x008fe2000ff1e0ff */
[----:B-1----:R-:W-:Y:S01]  /*00d0*/  IMAD R23, R23, UR4, R0 ;  /* 0x0000000417177c24 */ /* 0x002fe2000f8e0200 */
[----:B0-----:R-:W-:-:S02]  /*00e0*/  UIMAD UR4, UR42, UR43, URZ ;  /* 0x0000002b2a0472a4 */ /* 0x001fc4000f8e02ff */
[----:B----4-:R-:W-:Y:S02]  /*00f0*/  UIMAD.WIDE UR38, UR43, 0x4, UR38 ;  /* 0x000000042b2678a5 */ /* 0x010fe4000f8e0226 */
[----:B------:R-:W-:Y:S01]  /*0100*/  ISETP.NE.AND P0, PT, R23, RZ, PT ;  /* 0x000000ff1700720c */ /* 0x000fe20003f05270 */
[----:B--2---:R-:W-:Y:S01]  /*0110*/  UIADD3.X UR41, UPT, UPT, URZ, UR41, URZ, UP0, !UPT ;  /* 0x00000029ff297290 */ /* 0x004fe200087fe4ff */
[----:B------:R-:W-:-:S11]  /*0120*/  IMAD.U32 R22, RZ, RZ, UR4 ;  /* 0x00000004ff167e24 */ /* 0x000fd6000f8e00ff */
[----:B------:R-:W-:Y:S05]  /*0130*/  @P0 BRA `(.L_x_0) ;  /* 0x0000000000240947 */ /* 0x000fea0003800000 */
[----:B------:R-:W0:Y:S08]  /*0140*/  LDC R0, c[0x0][0x3d8] ;  /* 0x0000f600ff007b82 */ /* 0x000e300000000800 */
[----:B------:R-:W0:Y:S02]  /*0150*/  LDC R3, c[0x0][0x3d0] ;  /* 0x0000f400ff037b82 */ /* 0x000e240000000800 */
[----:B0-----:R-:W-:-:S07]  /*0160*/  VIADDMNMX R0, R0, 0x1, R3, PT ;  /* 0x0000000100007846 */ /* 0x001fce0003800103 */
.L_x_1:
[----:B------:R-:W-:Y:S01]  /*0170*/  MOV R3, UR39 ;  /* 0x0000002700037c02 */ /* 0x000fe20008000f00 */
[----:B------:R-:W-:-:S05]  /*0180*/  IMAD.U32 R2, RZ, RZ, UR38 ;  /* 0x00000026ff027e24 */ /* 0x000fca000f8e00ff */
[----:B------:R-:W2:Y:S01]  /*0190*/  LDG.E.STRONG.SYS R3, desc[UR36][R2.64] ;  /* 0x0000002402037981 */ /* 0x000ea2000c1f5900 */
[----:B------:R-:W-:Y:S05]  /*01a0*/  YIELD ;  /* 0x0000000000007946 */ /* 0x000fea0003800000 */
[----:B--2---:R-:W-:-:S13]  /*01b0*/  ISETP.GE.AND P0, PT, R3, R0, PT ;  /* 0x000000000300720c */ /* 0x004fda0003f06270 */
[----:B------:R-:W-:Y:S05]  /*01c0*/  @!P0 BRA `(.L_x_1) ;  /* 0xfffffffc00e88947 */ /* 0x000fea000383ffff */
.L_x_0:
[----:B------:R-:W-:Y:S05]  /*01d0*/  WARPSYNC.ALL ;  /* 0x0000000000007948 */ /* 0x000fea0003800000 */
[----:B------:R-:W0:Y:S08]  /*01e0*/  LDC.64 R4, c[0x4][0x8] ;  /* 0x01000200ff047b82 */ /* 0x000e300000000a00 */
[----:B------:R-:W-:Y:S06]  /*01f0*/  BAR.SYNC.DEFER_BLOCKING 0x0 ;  /* 0x0000000000007b1d */ /* 0x000fec0000010000 */
[----:B------:R-:W1:Y:S02]  /*0200*/  LDCU UR4, c[0x0][0x3c0] ;  /* 0x00007800ff0477ac */ /* 0x000e640008000800 */
[----:B------:R-:W2:Y:S01]  /*0210*/  LDC R2, c[0x0][0x3b4] ;  /* 0x0000ed00ff027b82 */ /* 0x000ea20000000800 */
[----:B------:R-:W2:Y:S01]  /*0220*/  LDCU UR5, c[0x0][0x3bc] ;  /* 0x00007780ff0577ac */ /* 0x000ea20008000800 */
[----:B0-----:R-:W3:Y:S01]  /*0230*/  LDG.E R4, desc[UR36][R4.64] ;  /* 0x0000002404047981 */ /* 0x001ee2000c1e1900 */
[----:B-1----:R-:W-:Y:S01]  /*0240*/  UIADD3 UR42, UPT, UPT, UR42, UR4, URZ ;  /* 0x000000042a2a7290 */ /* 0x002fe2000fffe0ff */
[----:B------:R-:W-:Y:S01]  /*0250*/  BSSY B7, `(.L_x_2) ;  /* 0x00001cd000077945 */ /* 0x000fe20003800000 */
[----:B--2---:R-:W-:Y:S01]  /*0260*/  VIADD R2, R2, UR5 ;  /* 0x0000000502027c36 */ /* 0x004fe20008000000 */
[----:B---3--:R-:W-:-:S04]  /*0270*/  ISETP.NE.AND P0, PT, R4, UR43, PT ;  /* 0x0000002b04007c0c */ /* 0x008fc8000bf05270 */
[----:B------:R-:W-:-:S13]  /*0280*/  ISETP.NE.OR P0, PT, R23, RZ, P0 ;  /* 0x000000ff1700720c */ /* 0x000fda0000705670 */
[----:B------:R-:W-:Y:S05]  /*0290*/  @P0 BRA `(.L_x_3) ;  /* 0x0000001c00200947 */ /* 0x000fea0003800000 */
[----:B------:R-:W0:Y:S01]  /*02a0*/  LDC R14, c[0x0][0x3d0] ;  /* 0x0000f400ff0e7b82 */ /* 0x000e220000000800 */
[----:B------:R-:W-:Y:S01]  /*02b0*/  IMAD.MOV.U32 R13, RZ, RZ, 0x1 ;  /* 0x00000001ff0d7424 */ /* 0x000fe200078e00ff */
[----:B------:R-:W-:Y:S01]  /*02c0*/  MOV R0, 0x0 ;  /* 0x0000000000007802 */ /* 0x000fe20000000f00 */
[----:B------:R-:W-:Y:S01]  /*02d0*/  IMAD.U32 R12, RZ, RZ, UR43 ;  /* 0x0000002bff0c7e24 */ /* 0x000fe2000f8e00ff */
[----:B------:R-:W1:Y:S01]  /*02e0*/  LDCU.64 UR4, c[0x4][0x10] ;  /* 0x01000200ff0477ac */ /* 0x000e620008000a00 */
[----:B------:R-:W-:Y:S02]  /*02f0*/  IMAD.U32 R6, RZ, RZ, UR40 ;  /* 0x00000028ff067e24 */ /* 0x000fe4000f8e00ff */
[----:B------:R-:W-:Y:S01]  /*0300*/  IMAD.U32 R7, RZ, RZ, UR41 ;  /* 0x00000029ff077e24 */ /* 0x000fe2000f8e00ff */
[----:B------:R-:W0:Y:S08]  /*0310*/  LDC R15, c[0x0][0x3a4] ;  /* 0x0000e900ff0f7b82 */ /* 0x000e300000000800 */
[----:B------:R2:W3:Y:S01]  /*0320*/  LDC.64 R8, c[0x4][R0] ;  /* 0x0100000000087b82 */ /* 0x0004e20000000a00 */
[----:B-1----:R-:W-:Y:S01]  /*0330*/  MOV R4, UR4 ;  /* 0x0000000400047c02 */ /* 0x002fe20008000f00 */
[----:B------:R-:W-:Y:S01]  /*0340*/  IMAD.U32 R5, RZ, RZ, UR5 ;  /* 0x00000005ff057e24 */ /* 0x000fe2000f8e00ff */
[----:B0-----:R2:W-:Y:S06]  /*0350*/  STL.128 [R1], R12 ;  /* 0x0000000c01007387 */ /* 0x0015ec0000100c00 */
[----:B------:R-:W-:-:S07]  /*0360*/  LEPC R20, `(.L_x_4) ;  /* 0x000000001014794e */ /* 0x000fce0000000000 */
[----:B--23--:R-:W-:Y:S05]  /*0370*/  CALL.ABS.NOINC R8 ;  /* 0x0000000008007343 */ /* 0x00cfea0003c00000 */
.L_x_4:
[----:B------:R-:W-:-:S13]  /*0380*/  ISETP.GE.AND P0, PT, R2, 0x1, PT ;  /* 0x000000010200780c */ /* 0x000fda0003f06270 */
[----:B------:R-:W-:Y:S05]  /*0390*/  @!P0 BRA `(.L_x_5) ;  /* 0x0000001800848947 */ /* 0x000fea0003800000 */
[C---:B------:R-:W-:Y:S01]  /*03a0*/  IADD3 R18, PT, PT, R2.reuse, -0x1, RZ ;  /* 0xffffffff02127810 */ /* 0x040fe20007ffe0ff */
[----:B------:R-:W-:Y:S01]  /*03b0*/  IMAD.MOV.U32 R25, RZ, RZ, RZ ;  /* 0x000000ffff197224 */ /* 0x000fe200078e00ff */
[----:B------:R-:W-:Y:S02]  /*03c0*/  LOP3.LUT R24, R2, 0x7, RZ, 0xc0, !PT ;  /* 0x0000000702187812 */ /* 0x000fe400078ec0ff */
[----:B------:R-:W-:-:S13]  /*03d0*/  ISETP.GE.U32.AND P0, PT, R18, 0x7, PT ;  /* 0x000000071200780c */ /* 0x000fda0003f06070 */
[----:B------:R-:W-:Y:S05]  /*03e0*/  @!P0 BRA `(.L_x_6) ;  /* 0x0000000400808947 */ /* 0x000fea0003800000 */
[----:B------:R-:W-:Y:S01]  /*03f0*/  BSSY B6, `(.L_x_6) ;  /* 0x000005f000067945 */ /* 0x000fe20003800000 */
[----:B------:R-:W-:Y:S01]  /*0400*/  LOP3.LUT R25, R2, 0x7ffffff8, RZ, 0xc0, !PT ;  /* 0x7ffffff802197812 */ /* 0x000fe200078ec0ff */
[----:B------:R-:W-:-:S07]  /*0410*/  IMAD.MOV.U32 R19, RZ, RZ, RZ ;  /* 0x000000ffff137224 */ /* 0x000fce00078e00ff */
.L_x_15:
[----:B------:R-:W-:Y:S05]  /*0420*/  YIELD ;  /* 0x0000000000007946 */ /* 0x000fea0003800000 */
[----:B------:R-:W0:Y:S01]  /*0430*/  S2UR UR5, SR_CgaCtaId ;  /* 0x00000000000579c3 */ /* 0x000e220000008800 */
[----:B------:R-:W-:Y:S01]  /*0440*/  UMOV UR4, 0x400 ;  /* 0x0000040000047882 */ /* 0x000fe20000000000 */
[C---:B------:R-:W-:Y:S01]  /*0450*/  IMAD.IADD R17, R19.reuse, 0x1, R2 ;  /* 0x0000000113117824 */ /* 0x040fe200078e0202 */
[----:B------:R-:W-:Y:S01]  /*0460*/  MOV R16, 0x0 ;  /* 0x0000000000107802 */ /* 0x000fe20000000f00 */
[----:B------:R-:W-:Y:S01]  /*0470*/  IMAD.U32 R6, RZ, RZ, UR40 ;  /* 0x00000028ff067e24 */ /* 0x000fe2000f8e00ff */
[----:B------:R-:W-:-:S02]  /*0480*/  IADD3 R19, PT, PT, R19, 0x8, RZ ;  /* 0x0000000813137810 */ /* 0x000fc40007ffe0ff */
[----:B------:R-:W-:Y:S01]  /*0490*/  MOV R7, UR41 ;  /* 0x0000002900077c02 */ /* 0x000fe20008000f00 */
[----:B------:R1:W2:Y:S01]  /*04a0*/  LDC.64 R8, c[0x4][R16] ;  /* 0x0100000010087b82 */ /* 0x0002a20000000a00 */
[----:B------:R-:W-:-:S04]  /*04b0*/  ISETP.NE.AND P0, PT, R19, R25, PT ;  /* 0x000000191300720c */ /* 0x000fc80003f05270 */
[----:B------:R-:W-:Y:S01]  /*04c0*/  P2R R26, PR, RZ, 0x1 ;  /* 0x00000001ff1a7803 */ /* 0x000fe20000000000 */
[----:B0-----:R-:W-:-:S06]  /*04d0*/  ULEA UR4, UR5, UR4, 0x18 ;  /* 0x0000000405047291 */ /* 0x001fcc000f8ec0ff */
[----:B------:R-:W-:-:S05]  /*04e0*/  LEA R17, R17, UR4, 0x2 ;  /* 0x0000000411117c11 */ /* 0x000fca000f8e10ff */
[----:B------:R-:W0:Y:S01]  /*04f0*/  LDS R0, [R17] ;  /* 0x0000000011007984 */ /* 0x000e220000000800 */
[----:B------:R-:W3:Y:S02]  /*0500*/  LDCU.64 UR4, c[0x4][0x18] ;  /* 0x01000300ff0477ac */ /* 0x000ee40008000a00 */
[----:B---3--:R-:W-:Y:S02]  /*0510*/  IMAD.U32 R4, RZ, RZ, UR4 ;  /* 0x00000004ff047e24 */ /* 0x008fe4000f8e00ff */
[----:B------:R-:W-:Y:S01]  /*0520*/  IMAD.U32 R5, RZ, RZ, UR5 ;  /* 0x00000005ff057e24 */ /* 0x000fe2000f8e00ff */
[----:B0-2---:R1:W-:Y:S06]  /*0530*/  STL [R1], R0 ;  /* 0x0000000001007387 */ /* 0x0053ec0000100800 */
[----:B------:R-:W-:-:S07]  /*0540*/  LEPC R20, `(.L_x_7) ;  /* 0x000000001014794e */ /* 0x000fce0000000000 */
[----:B-1----:R-:W-:Y:S05]  /*0550*/  CALL.ABS.NOINC R8 ;  /* 0x0000000008007343 */ /* 0x002fea0003c00000 */
.L_x_7:
[----:B------:R-:W0:Y:S01]  /*0560*/  LDS R0, [R17+0x4] ;  /* 0x0000040011007984 */ /* 0x000e220000000800 */
[----:B------:R1:W2:Y:S01]  /*0570*/  LDC.64 R8, c[0x4][R16] ;  /* 0x0100000010087b82 */ /* 0x0002a20000000a00 */
[----:B------:R-:W3:Y:S01]  /*0580*/  LDCU.64 UR4, c[0x4][0x18] ;  /* 0x01000300ff0477ac */ /* 0x000ee20008000a00 */
[----:B------:R-:W-:Y:S01]  /*0590*/  IMAD.U32 R6, RZ, RZ, UR40 ;  /* 0x00000028ff067e24 */ /* 0x000fe2000f8e00ff */
[----:B------:R-:W-:Y:S01]  /*05a0*/  MOV R7, UR41 ;  /* 0x0000002900077c02 */ /* 0x000fe20008000f00 */
[----:B---3--:R-:W-:Y:S02]  /*05b0*/  IMAD.U32 R4, RZ, RZ, UR4 ;  /* 0x00000004ff047e24 */ /* 0x008fe4000f8e00ff */
[----:B------:R-:W-:Y:S01]  /*05c0*/  IMAD.U32 R5, RZ, RZ, UR5 ;  /* 0x00000005ff057e24 */ /* 0x000fe2000f8e00ff */
[----:B0-----:R1:W-:Y:S06]  /*05d0*/  STL [R1], R0 ;  /* 0x0000000001007387 */ /* 0x0013ec0000100800 */
[----:B------:R-:W-:-:S07]  /*05e0*/  LEPC R20, `(.L_x_8) ;  /* 0x000000001014794e */ /* 0x000fce0000000000 */
[----:B-12---:R-:W-:Y:S05]  /*05f0*/  CALL.ABS.NOINC R8 ;  /* 0x0000000008007343 */ /* 0x006fea0003c00000 */
.L_x_8:
        /* <DEDUP_REMOVED lines=10> */
.L_x_9:
        /* <DEDUP_REMOVED lines=10> */
.L_x_10:
        /* <DEDUP_REMOVED lines=10> */
.L_x_11:
        /* <DEDUP_REMOVED lines=10> */
.L_x_12:
        /* <DEDUP_REMOVED lines=10> */
.L_x_13:
        /* <DEDUP_REMOVED lines=10> */
.L_x_14:
[----:B------:R-:W-:-:S13]  /*09c0*/  ISETP.NE.AND P6, PT, R26, RZ, PT ;  /* 0x000000ff1a00720c */ /* 0x000fda0003fc5270 */
[----:B------:R-:W-:Y:S05]  /*09d0*/  @P6 BRA `(.L_x_15) ;  /* 0xfffffff800906947 */ /* 0x000fea000383ffff */
[----:B------:R-:W-:Y:S05]  /*09e0*/  BSYNC B6 ;  /* 0x0000000000067941 */ /* 0x000fea0003800000 */
.L_x_6:
[----:B------:R-:W-:-:S13]  /*09f0*/  ISETP.NE.AND P0, PT, R24, RZ, PT ;  /* 0x000000ff1800720c */ /* 0x000fda0003f05270 */
[----:B------:R-:W-:Y:S05]  /*0a00*/  @!P0 BRA `(.L_x_16) ;  /* 0x0000000400908947 */ /* 0x000fea0003800000 */
[----:B------:R-:W-:Y:S02]  /*0a10*/  ISETP.GE.U32.AND P0, PT, R24, 0x4, PT ;  /* 0x000000041800780c */ /* 0x000fe40003f06070 */
[----:B------:R-:W-:-:S11]  /*0a20*/  LOP3.LUT R19, R2, 0x3, RZ, 0xc0, !PT ;  /* 0x0000000302137812 */ /* 0x000fd600078ec0ff */
[----:B------:R-:W-:Y:S05]  /*0a30*/  @!P0 BRA `(.L_x_17) ;  /* 0x0000000000bc8947 */ /* 0x000fea0003800000 */
[----:B------:R-:W0:Y:S01]  /*0a40*/  S2UR UR5, SR_CgaCtaId ;  /* 0x00000000000579c3 */ /* 0x000e220000008800 */
[----:B------:R-:W-:Y:S01]  /*0a50*/  UMOV UR4, 0x400 ;  /* 0x0000040000047882 */ /* 0x000fe20000000000 */
[----:B------:R-:W-:Y:S01]  /*0a60*/  IMAD.IADD R16, R25, 0x1, R2 ;  /* 0x0000000119107824 */ /* 0x000fe200078e0202 */
[----:B------:R-:W-:Y:S01]  /*0a70*/  MOV R17, 0x0 ;  /* 0x0000000000117802 */ /* 0x000fe20000000f00 */
[----:B------:R-:W-:Y:S01]  /*0a80*/  IMAD.U32 R7, RZ, RZ, UR41 ;  /* 0x00000029ff077e24 */ /* 0x000fe2000f8e00ff */
[----:B------:R-:W-:-:S03]  /*0a90*/  MOV R6, UR40 ;  /* 0x0000002800067c02 */ /* 0x000fc60008000f00 */
[----:B------:R1:W2:Y:S01]  /*0aa0*/  LDC.64 R8, c[0x4][R17] ;  /* 0x0100000011087b82 */ /* 0x0002a20000000a00 */
        /* <DEDUP_REMOVED lines=9> */
.L_x_18:
[----:B------:R-:W0:Y:S01]  /*0b40*/  LDS R0, [R16+0x4] ;  /* 0x0000040010007984 */ /* 0x000e220000000800 */
[----:B------:R1:W2:Y:S01]  /*0b50*/  LDC.64 R8, c[0x4][R17] ;  /* 0x0100000011087b82 */ /* 0x0002a20000000a00 */
[----:B------:R-:W3:Y:S01]  /*0b60*/  LDCU.64 UR4, c[0x4][0x18] ;  /* 0x01000300ff0477ac */ /* 0x000ee20008000a00 */
[----:B------:R-:W-:Y:S01]  /*0b70*/  MOV R6, UR40 ;  /* 0x0000002800067c02 */ /* 0x000fe20008000f00 */
[----:B------:R-:W-:Y:S02]  /*0b80*/  IMAD.U32 R7, RZ, RZ, UR41 ;  /* 0x00000029ff077e24 */ /* 0x000fe4000f8e00ff */
[----:B---3--:R-:W-:Y:S02]  /*0b90*/  IMAD.U32 R4, RZ, RZ, UR4 ;  /* 0x00000004ff047e24 */ /* 0x008fe4000f8e00ff */
[----:B------:R-:W-:Y:S01]  /*0ba0*/  IMAD.U32 R5, RZ, RZ, UR5 ;  /* 0x00000005ff057e24 */ /* 0x000fe2000f8e00ff */
[----:B0-----:R1:W-:Y:S06]  /*0bb0*/  STL [R1], R0 ;  /* 0x0000000001007387 */ /* 0x0013ec0000100800 */
[----:B------:R-:W-:-:S07]  /*0bc0*/  LEPC R20, `(.L_x_19) ;  /* 0x000000001014794e */ /* 0x000fce0000000000 */
[----:B-12---:R-:W-:Y:S05]  /*0bd0*/  CALL.ABS.NOINC R8 ;  /* 0x0000000008007343 */ /* 0x006fea0003c00000 */
.L_x_19:
        /* <DEDUP_REMOVED lines=10> */
.L_x_20:
        /* <DEDUP_REMOVED lines=10> */
.L_x_21:
[----:B------:R-:W-:-:S07]  /*0d20*/  VIADD R25, R25, 0x4 ;  /* 0x0000000419197836 */ /* 0x000fce0000000000 */
.L_x_17:
[----:B------:R-:W-:-:S13]  /*0d30*/  ISETP.NE.AND P0, PT, R19, RZ, PT ;  /* 0x000000ff1300720c */ /* 0x000fda0003f05270 */
[----:B------:R-:W-:Y:S05]  /*0d40*/  @!P0 BRA `(.L_x_16) ;  /* 0x0000000000c08947 */ /* 0x000fea0003800000 */
[----:B------:R-:W-:-:S13]  /*0d50*/  ISETP.NE.AND P0, PT, R19, 0x1, PT ;  /* 0x000000011300780c */ /* 0x000fda0003f05270 */
[----:B------:R-:W-:Y:S05]  /*0d60*/  @!P0 BRA `(.L_x_22) ;  /* 0x00000000006c8947 */ /* 0x000fea0003800000 */
[----:B------:R-:W0:Y:S01]  /*0d70*/  S2UR UR5, SR_CgaCtaId ;  /* 0x00000000000579c3 */ /* 0x000e220000008800 */
[----:B------:R-:W-:Y:S01]  /*0d80*/  UMOV UR4, 0x400 ;  /* 0x0000040000047882 */ /* 0x000fe20000000000 */
[----:B------:R-:W-:Y:S01]  /*0d90*/  IMAD.IADD R16, R25, 0x1, R2 ;  /* 0x0000000119107824 */ /* 0x000fe200078e0202 */
[----:B------:R-:W-:Y:S01]  /*0da0*/  MOV R17, 0x0 ;  /* 0x0000000000117802 */ /* 0x000fe20000000f00 */
[----:B------:R-:W-:Y:S02]  /*0db0*/  IMAD.U32 R6, RZ, RZ, UR40 ;  /* 0x00000028ff067e24 */ /* 0x000fe4000f8e00ff */
[----:B------:R-:W-:Y:S02]  /*0dc0*/  IMAD.U32 R7, RZ, RZ, UR41 ;  /* 0x00000029ff077e24 */ /* 0x000fe4000f8e00ff */
[----:B------:R1:W2:Y:S01]  /*0dd0*/  LDC.64 R8, c[0x4][R17] ;  /* 0x0100000011087b82 */ /* 0x0002a20000000a00 */
[----:B0-----:R-:W-:-:S06]  /*0de0*/  ULEA UR4, UR5, UR4, 0x18 ;  /* 0x0000000405047291 */ /* 0x001fcc000f8ec0ff */
[----:B------:R-:W-:-:S05]  /*0df0*/  LEA R16, R16, UR4, 0x2 ;  /* 0x0000000410107c11 */ /* 0x000fca000f8e10ff */
[----:B------:R-:W0:Y:S01]  /*0e00*/  LDS R0, [R16] ;  /* 0x0000000010007984 */ /* 0x000e220000000800 */
[----:B------:R-:W3:Y:S02]  /*0e10*/  LDCU.64 UR4, c[0x4][0x18] ;  /* 0x01000300ff0477ac */ /* 0x000ee40008000a00 */
[----:B---3--:R-:W-:Y:S01]  /*0e20*/  MOV R4, UR4 ;  /* 0x0000000400047c02 */ /* 0x008fe20008000f00 */
[----:B------:R-:W-:Y:S01]  /*0e30*/  IMAD.U32 R5, RZ, RZ, UR5 ;  /* 0x00000005ff057e24 */ /* 0x000fe2000f8e00ff */
[----:B0-2---:R1:W-:Y:S06]  /*0e40*/  STL [R1], R0 ;  /* 0x0000000001007387 */ /* 0x0053ec0000100800 */
[----:B------:R-:W-:-:S07]  /*0e50*/  LEPC R20, `(.L_x_23) ;  /* 0x000000001014794e */ /* 0x000fce0000000000 */
[----:B-1----:R-:W-:Y:S05]  /*0e60*/  CALL.ABS.NOINC R8 ;  /* 0x0000000008007343 */ /* 0x002fea0003c00000 */
.L_x_23:
[----:B------:R-:W0:Y:S01]  /*0e70*/  LDS R0, [R16+0x4] ;  /* 0x0000040010007984 */ /* 0x000e220000000800 */
[----:B------:R1:W2:Y:S01]  /*0e80*/  LDC.64 R8, c[0x4][R17] ;  /* 0x0100000011087b82 */ /* 0x0002a20000000a00 */
[----:B------:R-:W3:Y:S01]  /*0e90*/  LDCU.64 UR4, c[0x4][0x18] ;  /* 0x01000300ff0477ac */ /* 0x000ee20008000a00 */
[----:B------:R-:W-:Y:S02]  /*0ea0*/  IMAD.U32 R6, RZ, RZ, UR40 ;  /* 0x00000028ff067e24 */ /* 0x000fe4000f8e00ff */
[----:B------:R-:W-:Y:S01]  /*0eb0*/  IMAD.U32 R7, RZ, RZ, UR41 ;  /* 0x00000029ff077e24 */ /* 0x000fe2000f8e00ff */
[----:B---3--:R-:W-:Y:S01]  /*0ec0*/  MOV R4, UR4 ;  /* 0x0000000400047c02 */ /* 0x008fe20008000f00 */
[----:B------:R-:W-:Y:S01]  /*0ed0*/  IMAD.U32 R5, RZ, RZ, UR5 ;  /* 0x00000005ff057e24 */ /* 0x000fe2000f8e00ff */
[----:B0-----:R1:W-:Y:S06]  /*0ee0*/  STL [R1], R0 ;  /* 0x0000000001007387 */ /* 0x0013ec0000100800 */
[----:B------:R-:W-:-:S07]  /*0ef0*/  LEPC R20, `(.L_x_24) ;  /* 0x000000001014794e */ /* 0x000fce0000000000 */
[----:B-12---:R-:W-:Y:S05]  /*0f00*/  CALL.ABS.NOINC R8 ;  /* 0x0000000008007343 */ /* 0x006fea0003c00000 */
.L_x_24:
[----:B------:R-:W-:-:S07]  /*0f10*/  IADD3 R25, PT, PT, R25, 0x2, RZ ;  /* 0x0000000219197810 */ /* 0x000fce0007ffe0ff */
.L_x_22:
[----:B------:R-:W-:-:S04]  /*0f20*/  LOP3.LUT R0, R2, 0x1, RZ, 0xc0, !PT ;  /* 0x0000000102007812 */ /* 0x000fc800078ec0ff */
[----:B------:R-:W-:-:S13]  /*0f30*/  ISETP.NE.U32.AND P0, PT, R0, 0x1, PT ;  /* 0x000000010000780c */ /* 0x000fda0003f05070 */
[----:B------:R-:W-:Y:S05]  /*0f40*/  @P0 BRA `(.L_x_16) ;  /* 0x0000000000400947 */ /* 0x000fea0003800000 */
[----:B------:R-:W0:Y:S01]  /*0f50*/  S2R R4, SR_CgaCtaId ;  /* 0x0000000000047919 */ /* 0x000e220000008800 */
[----:B------:R-:W-:Y:S01]  /*0f60*/  MOV R3, 0x400 ;  /* 0x0000040000037802 */ /* 0x000fe20000000f00 */
[----:B------:R-:W-:Y:S01]  /*0f70*/  IMAD.IADD R0, R25, 0x1, R2 ;  /* 0x0000000119007824 */ /* 0x000fe200078e0202 */
[----:B------:R-:W1:Y:S01]  /*0f80*/  LDCU.64 UR4, c[0x4][0x18] ;  /* 0x01000300ff0477ac */ /* 0x000e620008000a00 */
[----:B------:R-:W-:Y:S02]  /*0f90*/  IMAD.U32 R6, RZ, RZ, UR40 ;  /* 0x00000028ff067e24 */ /* 0x000fe4000f8e00ff */
[----:B------:R-:W-:Y:S01]  /*0fa0*/  IMAD.U32 R7, RZ, RZ, UR41 ;  /* 0x00000029ff077e24 */ /* 0x000fe2000f8e00ff */
[----:B-1----:R-:W-:Y:S02]  /*0fb0*/  MOV R5, UR5 ;  /* 0x0000000500057c02 */ /* 0x002fe40008000f00 */
[----:B0-----:R-:W-:Y:S01]  /*0fc0*/  LEA R3, R4, R3, 0x18 ;  /* 0x0000000304037211 */ /* 0x001fe200078ec0ff */
[----:B------:R-:W-:-:S04]  /*0fd0*/  IMAD.U32 R4, RZ, RZ, UR4 ;  /* 0x00000004ff047e24 */ /* 0x000fc8000f8e00ff */
[----:B------:R-:W-:Y:S01]  /*0fe0*/  IMAD R0, R0, 0x4, R3 ;  /* 0x0000000400007824 */ /* 0x000fe200078e0203 */
[----:B------:R-:W-:-:S04]  /*0ff0*/  MOV R3, 0x0 ;  /* 0x0000000000037802 */ /* 0x000fc80000000f00 */
[----:B------:R0:W1:Y:S01]  /*1000*/  LDC.64 R8, c[0x4][R3] ;  /* 0x0100000003087b82 */ /* 0x0000620000000a00 */
[----:B------:R-:W2:Y:S04]  /*1010*/  LDS R0, [R0] ;  /* 0x0000000000007984 */ /* 0x000ea80000000800 */
[----:B--2---:R0:W-:Y:S02]  /*1020*/  STL [R1], R0 ;  /* 0x0000000001007387 */ /* 0x0041e40000100800 */
[----:B------:R-:W-:-:S07]  /*1030*/  LEPC R20, `(.L_x_16) ;  /* 0x000000001014794e */ /* 0x000fce0000000000 */
[----:B01----:R-:W-:Y:S05]  /*1040*/  CALL.ABS.NOINC R8 ;  /* 0x0000000008007343 */ /* 0x003fea0003c00000 */
.L_x_16:
[----:B------:R-:W0:Y:S01]  /*1050*/  LDCU.64 UR4, c[0x4][0x20] ;  /* 0x01000400ff0477ac */ /* 0x000e220008000a00 */
[----:B------:R-:W-:Y:S02]  /*1060*/  MOV R0, 0x0 ;  /* 0x0000000000007802 */ /* 0x000fe40000000f00 */
[----:B------:R-:W-:Y:S02]  /*1070*/  CS2R R6, SRZ ;  /* 0x0000000000067805 */ /* 0x000fe4000001ff00 */
[----:B------:R-:W-:Y:S01]  /*1080*/  ISETP.GE.U32.AND P0, PT, R18, 0x7, PT ;  /* 0x000000071200780c */ /* 0x000fe20003f06070 */
[----:B------:R1:W2:Y:S03]  /*1090*/  LDC.64 R8, c[0x4][R0] ;  /* 0x0100000000087b82 */ /* 0x0002a60000000a00 */
[----:B-1----:R-:W-:Y:S01]  /*10a0*/  P2R R0, PR, RZ, 0x1 ;  /* 0x00000001ff007803 */ /* 0x002fe20000000000 */
[----:B0-----:R-:W-:Y:S01]  /*10b0*/  IMAD.U32 R4, RZ, RZ, UR4 ;  /* 0x00000004ff047e24 */ /* 0x001fe2000f8e00ff */
[----:B------:R-:W-:-:S07]  /*10c0*/  MOV R5, UR5 ;  /* 0x0000000500057c02 */ /* 0x000fce0008000f00 */
[----:B------:R-:W-:-:S07]  /*10d0*/  LEPC R20, `(.L_x_25) ;  /* 0x000000001014794e */ /* 0x000fce0000000000 */
[----:B--2---:R-:W-:Y:S05]  /*10e0*/  CALL.ABS.NOINC R8 ;  /* 0x0000000008007343 */ /* 0x004fea0003c00000 */
.L_x_25:
[----:B------:R-:W-:Y:S01]  /*10f0*/  ISETP.GE.U32.AND P6, PT, R18, 0x7, PT ;  /* 0x000000071200780c */ /* 0x000fe20003fc6070 */
[----:B------:R-:W-:Y:S01]  /*1100*/  UIADD3 UR4, UPT, UPT, UR42, -0x1, URZ ;  /* 0xffffffff2a047890 */ /* 0x000fe2000fffe0ff */
[----:B------:R-:W-:-:S05]  /*1110*/  IMAD.MOV.U32 R26, RZ, RZ, RZ ;  /* 0x000000ffff1a7224 */ /* 0x000fca00078e00ff */
[----:B------:R-:W-:-:S06]  /*1120*/  IMAD R19, R2, UR4, RZ ;  /* 0x0000000402137c24 */ /* 0x000fcc000f8e02ff */
[----:B------:R-:W-:Y:S05]  /*1130*/  @!P6 BRA `(.L_x_26) ;  /* 0x000000040080e947 */ /* 0x000fea0003800000 */
[----:B------:R-:W-:Y:S01]  /*1140*/  BSSY B6, `(.L_x_26) ;  /* 0x000005f000067945 */ /* 0x000fe20003800000 */
[----:B------:R-:W-:Y:S01]  /*1150*/  LOP3.LUT R26, R2, 0x7ffffff8, RZ, 0xc0, !PT ;  /* 0x7ffffff8021a7812 */ /* 0x000fe200078ec0ff */
[----:B------:R-:W-:-:S07]  /*1160*/  IMAD.MOV.U32 R18, RZ, RZ, RZ ;  /* 0x000000ffff127224 */ /* 0x000fce00078e00ff */
.L_x_35:
[----:B------:R-:W-:Y:S05]  /*1170*/  YIELD ;  /* 0x0000000000007946 */ /* 0x000fea0003800000 */
[----:B------:R-:W0:Y:S01]  /*1180*/  S2UR UR5, SR_CgaCtaId ;  /* 0x00000000000579c3 */ /* 0x000e220000008800 */
[----:B------:R-:W-:Y:S01]  /*1190*/  UMOV UR4, 0x400 ;  /* 0x0000040000047882 */ /* 0x000fe20000000000 */
[----:B------:R-:W-:Y:S01]  /*11a0*/  IMAD.IADD R17, R19, 0x1, R18 ;  /* 0x0000000113117824 */ /* 0x000fe200078e0212 */
        /* <DEDUP_REMOVED lines=16> */
.L_x_27:
        /* <DEDUP_REMOVED lines=10> */
.L_x_28:
        /* <DEDUP_REMOVED lines=10> */
.L_x_29:
        /* <DEDUP_REMOVED lines=10> */
.L_x_30:
        /* <DEDUP_REMOVED lines=10> */
.L_x_31:
        /* <DEDUP_REMOVED lines=10> */
.L_x_32:
        /* <DEDUP_REMOVED lines=10> */
.L_x_33:
        /* <DEDUP_REMOVED lines=10> */
.L_x_34:
[----:B------:R-:W-:-:S13]  /*1710*/  ISETP.NE.AND P6, PT, R25, RZ, PT ;  /* 0x000000ff1900720c */ /* 0x000fda0003fc5270 */
[----:B------:R-:W-:Y:S05]  /*1720*/  @P6 BRA `(.L_x_35) ;  /* 0xfffffff800906947 */ /* 0x000fea000383ffff */
[----:B------:R-:W-:Y:S05]  /*1730*/  BSYNC B6 ;  /* 0x0000000000067941 */ /* 0x000fea0003800000 */
.L_x_26:
        /* <DEDUP_REMOVED lines=21> */
.L_x_38:
        /* <DEDUP_REMOVED lines=10> */
.L_x_39:
        /* <DEDUP_REMOVED lines=10> */
.L_x_40:
        /* <DEDUP_REMOVED lines=10> */
.L_x_41:
[----:B------:R-:W-:-:S07]  /*1a70*/  VIADD R26, R26, 0x4 ;  /* 0x000000041a1a7836 */ /* 0x000fce0000000000 */
.L_x_37:
        /* <DEDUP_REMOVED lines=20> */
.L_x_43:
        /* <DEDUP_REMOVED lines=10> */
.L_x_44:
[----:B------:R-:W-:-:S07]  /*1c60*/  IADD3 R26, PT, PT, R26, 0x2, RZ ;  /* 0x000000021a1a7810 */ /* 0x000fce0007ffe0ff */
.L_x_42:
        /* <DEDUP_REMOVED lines=19> */
.L_x_45:
[----:B------:R-:W-:Y:S05]  /*1da0*/  BRA `(.L_x_36) ;  /* 0x0000000000207947 */ /* 0x000fea0003800000 */
.L_x_5:
[----:B------:R-:W-:Y:S01]  /*1db0*/  MOV R0, 0x0 ;  /* 0x0000000000007802 */ /* 0x000fe20000000f00 */
[----:B------:R-:W0:Y:S01]  /*1dc0*/  LDCU.64 UR4, c[0x4][0x20] ;  /* 0x01000400ff0477ac */ /* 0x000e220008000a00 */
[----:B------:R-:W-:Y:S02]  /*1dd0*/  CS2R R6, SRZ ;  /* 0x0000000000067805 */ /* 0x000fe4000001ff00 */
[----:B------:R1:W2:Y:S01]  /*1de0*/  LDC.64 R8, c[0x4][R0] ;  /* 0x0100000000087b82 */ /* 0x0002a20000000a00 */
[----:B0-----:R-:W-:Y:S01]  /*1df0*/  IMAD.U32 R4, RZ, RZ, UR4 ;  /* 0x00000004ff047e24 */ /* 0x001fe2000f8e00ff */
[----:B-1----:R-:W-:-:S07]  /*1e00*/  MOV R5, UR5 ;  /* 0x0000000500057c02 */ /* 0x002fce0008000f00 */
[----:B------:R-:W-:-:S07]  /*1e10*/  LEPC R20, `(.L_x_36) ;  /* 0x000000001014794e */ /* 0x000fce0000000000 */
[----:B--2---:R-:W-:Y:S05]  /*1e20*/  CALL.ABS.NOINC R8 ;  /* 0x0000000008007343 */ /* 0x004fea0003c00000 */
.L_x_36:
[----:B------:R-:W-:Y:S01]  /*1e30*/  MOV R16, 0x0 ;  /* 0x0000000000107802 */ /* 0x000fe20000000f00 */
[----:B------:R-:W0:Y:S01]  /*1e40*/  LDCU.64 UR4, c[0x4][0x20] ;  /* 0x01000400ff0477ac */ /* 0x000e220008000a00 */
[----:B------:R-:W-:Y:S02]  /*1e50*/  CS2R R6, SRZ ;  /* 0x0000000000067805 */ /* 0x000fe4000001ff00 */
[----:B------:R1:W2:Y:S01]  /*1e60*/  LDC.64 R8, c[0x4][R16] ;  /* 0x0100000010087b82 */ /* 0x0002a20000000a00 */
[----:B0-----:R-:W-:Y:S02]  /*1e70*/  IMAD.U32 R4, RZ, RZ, UR4 ;  /* 0x00000004ff047e24 */ /* 0x001fe4000f8e00ff */
[----:B-1----:R-:W-:-:S07]  /*1e80*/  IMAD.U32 R5, RZ, RZ, UR5 ;  /* 0x00000005ff057e24 */ /* 0x002fce000f8e00ff */
[----:B------:R-:W-:-:S07]  /*1e90*/  LEPC R20, `(.L_x_46) ;  /* 0x000000001014794e */ /* 0x000fce0000000000 */
[----:B--2---:R-:W-:Y:S05]  /*1ea0*/  CALL.ABS.NOINC R8 ;  /* 0x0000000008007343 */ /* 0x004fea0003c00000 */
.L_x_46:
[----:B------:R-:W0:Y:S01]  /*1eb0*/  LDC.64 R16, c[0x4][R16] ;  /* 0x0100000010107b82 */ /* 0x000e220000000a00 */
[----:B------:R-:W1:Y:S01]  /*1ec0*/  LDCU.64 UR4, c[0x4][0x20] ;  /* 0x01000400ff0477ac */ /* 0x000e620008000a00 */
[----:B------:R-:W-:Y:S01]  /*1ed0*/  CS2R R6, SRZ ;  /* 0x0000000000067805 */ /* 0x000fe2000001ff00 */
[----:B-1----:R-:W-:Y:S01]  /*1ee0*/  IMAD.U32 R4, RZ, RZ, UR4 ;  /* 0x00000004ff047e24 */ /* 0x002fe2000f8e00ff */
[----:B------:R-:W-:-:S07]  /*1ef0*/  MOV R5, UR5 ;  /* 0x0000000500057c02 */ /* 0x000fce0008000f00 */
[----:B------:R-:W-:-:S07]  /*1f00*/  LEPC R20, `(.L_x_3) ;  /* 0x000000001014794e */ /* 0x000fce0000000000 */
[----:B0-----:R-:W-:Y:S05]  /*1f10*/  CALL.ABS.NOINC R16 ;  /* 0x0000000010007343 */ /* 0x001fea0003c00000 */
.L_x_3:
[----:B------:R-:W-:Y:S05]  /*1f20*/  BSYNC B7 ;  /* 0x0000000000077941 */ /* 0x000fea0003800000 */
.L_x_2:
[----:B------:R-:W0:Y:S01]  /*1f30*/  LDC R11, c[0x0][0x3a4] ;  /* 0x0000e900ff0b7b82 */ /* 0x000e220000000800 */
[----:B------:R-:W-:Y:S02]  /*1f40*/  ISETP.LT.AND P0, PT, RZ, UR42, PT ;  /* 0x0000002aff007c0c */ /* 0x000fe4000bf01270 */
[----:B------:R-:W-:Y:S02]  /*1f50*/  LOP3.LUT R24, R24, 0xffffffef, RZ, 0xc0, !PT ;  /* 0xffffffef18187812 */ /* 0x000fe400078ec0ff */
[----:B------:R-:W-:-:S13]  /*1f60*/  ISETP.LT.AND P1, PT, R23, R2, P0 ;  /* 0x000000021700720c */ /* 0x000fda0000721270 */
[----:B------:R-:W-:Y:S01]  /*1f70*/  @P1 LOP3.LUT R24, R24, 0x10, RZ, 0xfc, !PT ;  /* 0x0000001018181812 */ /* 0x000fe200078efcff */
[----:B0-----:R-:W-:Y:S01]  /*1f80*/  IMAD.IADD R27, R23, 0x1, R11 ;  /* 0x00000001171b7824 */ /* 0x001fe200078e020b */
[----:B------:R-:W-:Y:S06]  /*1f90*/  @!P1 BRA `(.L_x_47) ;  /* 0x0000000800cc9947 */ /* 0x000fec0003800000 */
[----:B------:R-:W-:Y:S02]  /*1fa0*/  UISETP.GE.U32.AND UP0, UPT, UR42, 0x10, UPT ;  /* 0x000000102a00788c */ /* 0x000fe4000bf06070 */
[----:B------:R-:W-:Y:S01]  /*1fb0*/  IMAD.U32 R4, RZ, RZ, UR42 ;  /* 0x0000002aff047e24 */ /* 0x000fe2000f8e00ff */
[----:B------:R-:W-:Y:S01]  /*1fc0*/  MOV R0, R27 ;  /* 0x0000001b00007202 */ /* 0x000fe20000000f00 */
[----:B------:R-:W-:-:S03]  /*1fd0*/  IMAD.MOV.U32 R3, RZ, RZ, R23 ;  /* 0x000000ffff037224 */ /* 0x000fc600078e0017 */
[----:B------:R-:W-:-:S04]  /*1fe0*/  LOP3.LUT R4, R4, 0xf, RZ, 0xc0, !PT ;  /* 0x0000000f04047812 */ /* 0x000fc800078ec0ff */
[----:B------:R-:W-:Y:S01]  /*1ff0*/  ISETP.NE.AND P1, PT, R4, RZ, PT ;  /* 0x000000ff0400720c */ /* 0x000fe20003f25270 */
[----:B------:R-:W-:-:S12]  /*2000*/  BRA.U !UP0, `(.L_x_48) ;  /* 0x0000000508487547 */ /* 0x000fd8000b800000 */
[----:B------:R-:W0:Y:S01]  /*2010*/  S2R R3, SR_CgaCtaId ;  /* 0x0000000000037919 */ /* 0x000e220000008800 */
[----:B------:R-:W-:Y:S01]  /*2020*/  MOV R6, 0x400 ;  /* 0x0000040000067802 */ /* 0x000fe20000000f00 */
[----:B------:R-:W-:Y:S01]  /*2030*/  IMAD.U32 R5, RZ, RZ, UR42 ;  /* 0x0000002aff057e24 */ /* 0x000fe2000f8e00ff */
[----:B------:R-:W-:Y:S01]  /*2040*/  BSSY B0, `(.L_x_48) ;  /* 0x000004e000007945 */ /* 0x000fe20003800000 */
[----:B------:R-:W-:Y:S01]  /*2050*/  IMAD.MOV.U32 R8, RZ, RZ, RZ ;  /* 0x000000ffff087224 */ /* 0x000fe200078e00ff */
[----:B------:R-:W-:Y:S02]  /*2060*/  MOV R0, R27 ;  /* 0x0000001b00007202 */ /* 0x000fe40000000f00 */
[----:B------:R-:W-:Y:S02]  /*2070*/  LOP3.LUT R5, R5, 0x7ffffff0, RZ, 0xc0, !PT ;  /* 0x7ffffff005057812 */ /* 0x000fe400078ec0ff */
[----:B0-----:R-:W-:Y:S01]  /*2080*/  LEA R6, R3, R6, 0x18 ;  /* 0x0000000603067211 */ /* 0x001fe200078ec0ff */
[----:B------:R-:W-:-:S07]  /*2090*/  IMAD.MOV.U32 R3, RZ, RZ, R23 ;  /* 0x000000ffff037224 */ /* 0x000fce00078e0017 */
.L_x_49:
[----:B---3--:R-:W0:Y:S08]  /*20a0*/  LDC.64 R12, c[0x0][0x380] ;  /* 0x0000e000ff0c7b82 */ /* 0x008e300000000a00 */
[----:B------:R-:W1:Y:S01]  /*20b0*/  LDC R7, c[0x0][0x3c8] ;  /* 0x0000f200ff077b82 */ /* 0x000e620000000800 */
[----:B0-----:R-:W-:-:S05]  /*20c0*/  IMAD.WIDE R12, R0, 0x4, R12 ;  /* 0x00000004000c7825 */ /* 0x001fca00078e020c */
[----:B------:R-:W2:Y:S01]  /*20d0*/  LDG.E.STRONG.SYS R9, desc[UR36][R12.64] ;  /* 0x000000240c097981 */ /* 0x000ea2000c1f5900 */
[----:B------:R-:W-:Y:S02]  /*20e0*/  IMAD R10, R3, 0x4, R6 ;  /* 0x00000004030a7824 */ /* 0x000fe400078e0206 */
[----:B-1----:R-:W-:-:S03]  /*20f0*/  IMAD.WIDE R14, R7, 0x4, R12 ;  /* 0x00000004070e7825 */ /* 0x002fc600078e020c */
[----:B--2---:R0:W-:Y:S04]  /*2100*/  STS [R10], R9 ;  /* 0x000000090a007388 */ /* 0x0041e80000000800 */
[----:B------:R-:W2:Y:S01]  /*2110*/  LDG.E.STRONG.SYS R20, desc[UR36][R14.64] ;  /* 0x000000240e147981 */ /* 0x000ea2000c1f5900 */
[----:B------:R-:W-:Y:S02]  /*2120*/  IMAD R21, R2, 0x4, R10 ;  /* 0x0000000402157824 */ /* 0x000fe400078e020a */
[----:B------:R-:W-:-:S03]  /*2130*/  IMAD.WIDE R16, R7, 0x4, R14 ;  /* 0x0000000407107825 */ /* 0x000fc600078e020e */
[----:B--2---:R1:W-:Y:S04]  /*2140*/  STS [R21], R20 ;  /* 0x0000001415007388 */ /* 0x0043e80000000800 */
[----:B------:R-:W2:Y:S01]  /*2150*/  LDG.E.STRONG.SYS R25, desc[UR36][R16.64] ;  /* 0x0000002410197981 */ /* 0x000ea2000c1f5900 */
[----:B------:R-:W-:Y:S02]  /*2160*/  IMAD R26, R2, 0x4, R21 ;  /* 0x00000004021a7824 */ /* 0x000fe400078e0215 */
[----:B------:R-:W-:-:S03]  /*2170*/  IMAD.WIDE R12, R7, 0x4, R16 ;  /* 0x00000004070c7825 */ /* 0x000fc600078e0210 */
[----:B--2---:R2:W-:Y:S04]  /*2180*/  STS [R26], R25 ;  /* 0x000000191a007388 */ /* 0x0045e80000000800 */
[----:B------:R-:W3:Y:S01]  /*2190*/  LDG.E.STRONG.SYS R28, desc[UR36][R12.64] ;  /* 0x000000240c1c7981 */ /* 0x000ee2000c1f5900 */
[----:B------:R-:W-:Y:S01]  /*21a0*/  LEA R29, R2, R26, 0x2 ;  /* 0x0000001a021d7211 */ /* 0x000fe200078e10ff */
[----:B------:R-:W-:-:S04]  /*21b0*/  IMAD.WIDE R18, R7, 0x4, R12 ;  /* 0x0000000407127825 */ /* 0x000fc800078e020c */
[----:B---3--:R3:W-:Y:S04]  /*21c0*/  STS [R29], R28 ;  /* 0x0000001c1d007388 */ /* 0x0087e80000000800 */
[----:B0-----:R-:W4:Y:S01]  /*21d0*/  LDG.E.STRONG.SYS R9, desc[UR36][R18.64] ;  /* 0x0000002412097981 */ /* 0x001f22000c1f5900 */
[----:B------:R-:W-:Y:S02]  /*21e0*/  IMAD R10, R2, 0x4, R29 ;  /* 0x00000004020a7824 */ /* 0x000fe400078e021d */
[----:B------:R-:W-:-:S03]  /*21f0*/  IMAD.WIDE R14, R7, 0x4, R18 ;  /* 0x00000004070e7825 */ /* 0x000fc600078e0212 */
[----:B----4-:R0:W-:Y:S04]  /*2200*/  STS [R10], R9 ;  /* 0x000000090a007388 */ /* 0x0101e80000000800 */
[----:B-1----:R-:W4:Y:S01]  /*2210*/  LDG.E.STRONG.SYS R20, desc[UR36][R14.64] ;  /* 0x000000240e147981 */ /* 0x002f22000c1f5900 */
[----:B------:R-:W-:Y:S02]  /*2220*/  IMAD R21, R2, 0x4, R10 ;  /* 0x0000000402157824 */ /* 0x000fe400078e020a */
[----:B------:R-:W-:-:S03]  /*2230*/  IMAD.WIDE R16, R7, 0x4, R14 ;  /* 0x0000000407107825 */ /* 0x000fc600078e020e */
[----:B----4-:R1:W-:Y:S04]  /*2240*/  STS [R21], R20 ;  /* 0x0000001415007388 */ /* 0x0103e80000000800 */
[----:B--2---:R-:W2:Y:S01]  /*2250*/  LDG.E.STRONG.SYS R25, desc[UR36][R16.64] ;  /* 0x0000002410197981 */ /* 0x004ea2000c1f5900 */
[----:B------:R-:W-:Y:S02]  /*2260*/  IMAD R26, R2, 0x4, R21 ;  /* 0x00000004021a7824 */ /* 0x000fe400078e0215 */
[----:B------:R-:W-:-:S03]  /*2270*/  IMAD.WIDE R12, R7, 0x4, R16 ;  /* 0x00000004070c7825 */ /* 0x000fc600078e0210 */
[----:B--2---:R2:W-:Y:S04]  /*2280*/  STS [R26], R25 ;  /* 0x000000191a007388 */ /* 0x0045e80000000800 */
[----:B---3--:R-:W3:Y:S01]  /*2290*/  LDG.E.STRONG.SYS R28, desc[UR36][R12.64] ;  /* 0x000000240c1c7981 */ /* 0x008ee2000c1f5900 */
        /* <DEDUP_REMOVED lines=31> */
[----:B------:R-:W2:Y:S01]  /*2490*/  LDG.E.STRONG.SYS R12, desc[UR36][R12.64] ;  /* 0x000000240c0c7981 */ /* 0x000ea2000c1f5900 */
[----:B------:R-:W-:Y:S01]  /*24a0*/  LEA R19, R2, R26, 0x2 ;  /* 0x0000001a02137211 */ /* 0x000fe200078e10ff */
[----:B------:R-:W-:Y:S01]  /*24b0*/  VIADD R8, R8, 0x10 ;  /* 0x0000001008087836 */ /* 0x000fe20000000000 */
[----:B------:R-:W-:Y:S05]  /*24c0*/  YIELD ;  /* 0x0000000000007946 */ /* 0x000fea0003800000 */
[----:B------:R-:W-:Y:S01]  /*24d0*/  ISETP.NE.AND P0, PT, R8, R5, PT ;  /* 0x000000050800720c */ /* 0x000fe20003f05270 */
[----:B------:R-:W-:-:S02]  /*24e0*/  IMAD R0, R7, 0x10, R0 ;  /* 0x0000001007007824 */ /* 0x000fc400078e0200 */
[----:B------:R-:W-:Y:S01]  /*24f0*/  IMAD R3, R2, 0x10, R3 ;  /* 0x0000001002037824 */ /* 0x000fe200078e0203 */
[----:B--2---:R3:W-:Y:S09]  /*2500*/  STS [R19], R12 ;  /* 0x0000000c13007388 */ /* 0x0047f20000000800 */
[----:B------:R-:W-:Y:S05]  /*2510*/  @P0 BRA `(.L_x_49) ;  /* 0xfffffff800e00947 */ /* 0x000fea000383ffff */
[----:B------:R-:W-:Y:S05]  /*2520*/  BSYNC B0 ;  /* 0x0000000000007941 */ /* 0x000fea0003800000 */
.L_x_48:
[----:B------:R-:W-:Y:S05]  /*2530*/  @!P1 BRA `(.L_x_47) ;  /* 0x0000000400649947 */ /* 0x000fea0003800000 */
[----:B------:R-:W-:Y:S01]  /*2540*/  ISETP.GE.U32.AND P0, PT, R4, 0x8, PT ;  /* 0x000000080400780c */ /* 0x000fe20003f06070 */
[----:B------:R-:W-:-:S04]  /*2550*/  ULOP3.LUT UR6, UR42, 0x7, URZ, 0xc0, !UPT ;  /* 0x000000072a067892 */ /* 0x000fc8000f8ec0ff */
[----:B------:R-:W-:-:S08]  /*2560*/  UISETP.NE.AND UP0, UPT, UR6, URZ, UPT ;  /* 0x000000ff0600728c */ /* 0x000fd0000bf05270 */
[----:B------:R-:W-:Y:S05]  /*2570*/  @!P0 BRA `(.L_x_50) ;  /* 0x00000000009c8947 */ /* 0x000fea0003800000 */
[----:B------:R-:W0:Y:S08]  /*2580*/  LDC.64 R6, c[0x0][0x380] ;  /* 0x0000e000ff067b82 */ /* 0x000e300000000a00 */
[----:B------:R-:W1:Y:S08]  /*2590*/  S2UR UR5, SR_CgaCtaId ;  /* 0x00000000000579c3 */ /* 0x000e700000008800 */
[----:B------:R-:W3:Y:S01]  /*25a0*/  LDC R5, c[0x0][0x3c8] ;  /* 0x0000f200ff057b82 */ /* 0x000ee20000000800 */
[----:B0-----:R-:W-:-:S05]  /*25b0*/  IMAD.WIDE R6, R0, 0x4, R6 ;  /* 0x0000000400067825 */ /* 0x001fca00078e0206 */
[----:B------:R-:W2:Y:S01]  /*25c0*/  LDG.E.STRONG.SYS R4, desc[UR36][R6.64] ;  /* 0x0000002406047981 */ /* 0x000ea2000c1f5900 */
[----:B------:R-:W-:Y:S02]  /*25d0*/  UMOV UR4, 0x400 ;  /* 0x0000040000047882 */ /* 0x000fe40000000000 */
[----:B-1----:R-:W-:-:S06]  /*25e0*/  ULEA UR4, UR5, UR4, 0x18 ;  /* 0x0000000405047291 */ /* 0x002fcc000f8ec0ff */
[----:B------:R-:W-:Y:S01]  /*25f0*/  LEA R15, R3, UR4, 0x2 ;  /* 0x00000004030f7c11 */ /* 0x000fe2000f8e10ff */
[----:B---3--:R-:W-:-:S04]  /*2600*/  IMAD.WIDE R8, R5, 0x4, R6 ;  /* 0x0000000405087825 */ /* 0x008fc800078e0206 */
[----:B--2---:R0:W-:Y:S04]  /*2610*/  STS [R15], R4 ;  /* 0x000000040f007388 */ /* 0x0041e80000000800 */
[----:B------:R-:W2:Y:S01]  /*2620*/  LDG.E.STRONG.SYS R10, desc[UR36][R8.64] ;  /* 0x00000024080a7981 */ /* 0x000ea2000c1f5900 */
[----:B------:R-:W-:Y:S01]  /*2630*/  LEA R17, R2, R15, 0x2 ;  /* 0x0000000f02117211 */ /* 0x000fe200078e10ff */
[----:B------:R-:W-:-:S04]  /*2640*/  IMAD.WIDE R12, R5, 0x4, R8 ;  /* 0x00000004050c7825 */ /* 0x000fc800078e0208 */
[----:B--2---:R1:W-:Y:S04]  /*2650*/  STS [R17], R10 ;  /* 0x0000000a11007388 */ /* 0x0043e80000000800 */
[----:B------:R-:W2:Y:S01]  /*2660*/  LDG.E.STRONG.SYS R16, desc[UR36][R12.64] ;  /* 0x000000240c107981 */ /* 0x000ea2000c1f5900 */
[----:B------:R-:W-:Y:S02]  /*2670*/  IMAD R19, R2, 0x4, R17 ;  /* 0x0000000402137824 */ /* 0x000fe400078e0211 */
[----:B------:R-:W-:-:S03]  /*2680*/  IMAD.WIDE R6, R5, 0x4, R12 ;  /* 0x0000000405067825 */ /* 0x000fc600078e020c */
[----:B--2---:R2:W-:Y:S04]  /*2690*/  STS [R19], R16 ;  /* 0x0000001013007388 */ /* 0x0045e80000000800 */
[----:B------:R-:W3:Y:S01]  /*26a0*/  LDG.E.STRONG.SYS R18, desc[UR36][R6.64] ;  /* 0x0000002406127981 */ /* 0x000ee2000c1f5900 */
[----:B------:R-:W-:Y:S02]  /*26b0*/  IMAD R21, R2, 0x4, R19 ;  /* 0x0000000402157824 */ /* 0x000fe400078e0213 */
[----:B0-----:R-:W-:-:S03]  /*26c0*/  IMAD.WIDE R14, R5, 0x4, R6 ;  /* 0x00000004050e7825 */ /* 0x001fc600078e0206 */
[----:B---3--:R0:W-:Y:S04]  /*26d0*/  STS [R21], R18 ;  /* 0x0000001215007388 */ /* 0x0081e80000000800 */
[----:B------:R-:W3:Y:S01]  /*26e0*/  LDG.E.STRONG.SYS R4, desc[UR36][R14.64] ;  /* 0x000000240e047981 */ /* 0x000ee2000c1f5900 */
[----:B------:R-:W-:Y:S02]  /*26f0*/  IMAD R25, R2, 0x4, R21 ;  /* 0x0000000402197824 */ /* 0x000fe400078e0215 */
[----:B------:R-:W-:-:S03]  /*2700*/  IMAD.WIDE R8, R5, 0x4, R14 ;  /* 0x0000000405087825 */ /* 0x000fc600078e020e */
[----:B---3--:R0:W-:Y:S04]  /*2710*/  STS [R25], R4 ;  /* 0x0000000419007388 */ /* 0x0081e80000000800 */
[----:B-1----:R-:W3:Y:S01]  /*2720*/  LDG.E.STRONG.SYS R10, desc[UR36][R8.64] ;  /* 0x00000024080a7981 */ /* 0x002ee2000c1f5900 */
[----:B------:R-:W-:Y:S01]  /*2730*/  LEA R17, R2, R25, 0x2 ;  /* 0x0000001902117211 */ /* 0x000fe200078e10ff */
[----:B------:R-:W-:-:S04]  /*2740*/  IMAD.WIDE R12, R5, 0x4, R8 ;  /* 0x00000004050c7825 */ /* 0x000fc800078e0208 */
[----:B---3--:R0:W-:Y:S04]  /*2750*/  STS [R17], R10 ;  /* 0x0000000a11007388 */ /* 0x0081e80000000800 */
[----:B--2---:R-:W2:Y:S01]  /*2760*/  LDG.E.STRONG.SYS R16, desc[UR36][R12.64] ;  /* 0x000000240c107981 */ /* 0x004ea2000c1f5900 */
[----:B------:R-:W-:Y:S02]  /*2770*/  IMAD R19, R2, 0x4, R17 ;  /* 0x0000000402137824 */ /* 0x000fe400078e0211 */
[----:B------:R-:W-:-:S03]  /*2780*/  IMAD.WIDE R6, R5, 0x4, R12 ;  /* 0x0000000405067825 */ /* 0x000fc600078e020c */
[----:B--2---:R0:W-:Y:S04]  /*2790*/  STS [R19], R16 ;  /* 0x0000001013007388 */ /* 0x0041e80000000800 */
[----:B------:R-:W2:Y:S01]  /*27a0*/  LDG.E.STRONG.SYS R6, desc[UR36][R6.64] ;  /* 0x0000002406067981 */ /* 0x000ea2000c1f5900 */
[C---:B------:R-:W-:Y:S01]  /*27b0*/  IMAD R15, R2.reuse, 0x4, R19 ;  /* 0x00000004020f7824 */ /* 0x040fe200078e0213 */
[----:B------:R-:W-:Y:S01]  /*27c0*/  LEA R3, R2, R3, 0x3 ;  /* 0x0000000302037211 */ /* 0x000fe200078e18ff */
[----:B------:R-:W-:-:S03]  /*27d0*/  IMAD R0, R5, 0x8, R0 ;  /* 0x0000000805007824 */ /* 0x000fc600078e0200 */
[----:B--2---:R0:W-:Y:S04]  /*27e0*/  STS [R15], R6 ;  /* 0x000000060f007388 */ /* 0x0041e80000000800 */
.L_x_50:
[----:B------:R-:W-:Y:S05]  /*27f0*/  BRA.U !UP0, `(.L_x_47) ;  /* 0x0000000108b47547 */ /* 0x000fea000b800000 */
[----:B------:R-:W-:Y:S01]  /*2800*/  UISETP.GE.U32.AND UP0, UPT, UR6, 0x4, UPT ;  /* 0x000000040600788c */ /* 0x000fe2000bf06070 */
[----:B0-----:R-:W-:-:S05]  /*2810*/  IMAD.U32 R4, RZ, RZ, UR42 ;  /* 0x0000002aff047e24 */ /* 0x001fca000f8e00ff */
[----:B------:R-:W-:-:S04]  /*2820*/  LOP3.LUT R4, R4, 0x3, RZ, 0xc0, !PT ;  /* 0x0000000304047812 */ /* 0x000fc800078ec0ff */
[----:B------:R-:W-:Y:S01]  /*2830*/  ISETP.NE.AND P0, PT, R4, RZ, PT ;  /* 0x000000ff0400720c */ /* 0x000fe20003f05270 */
[----:B------:R-:W-:-:S12]  /*2840*/  BRA.U !UP0, `(.L_x_51) ;  /* 0x00000001085c7547 */ /* 0x000fd8000b800000 */
        /* <DEDUP_REMOVED lines=18> */
[----:B------:R-:W2:Y:S01]  /*2970*/  LDG.E.STRONG.SYS R6, desc[UR36][R6.64] ;  /* 0x0000002406067981 */ /* 0x000ea2000c1f5900 */
[C---:B------:R-:W-:Y:S01]  /*2980*/  LEA R25, R2.reuse, R21, 0x2 ;  /* 0x0000001502197211 */ /* 0x040fe200078e10ff */
[----:B------:R-:W-:Y:S02]  /*2990*/  IMAD R0, R17, 0x4, R0 ;  /* 0x0000000411007824 */ /* 0x000fe400078e0200 */
[----:B------:R-:W-:Y:S02]  /*29a0*/  IMAD R3, R2, 0x4, R3 ;  /* 0x0000000402037824 */ /* 0x000fe400078e0203 */
[----:B--2---:R0:W-:Y:S05]  /*29b0*/  STS [R25], R6 ;  /* 0x0000000619007388 */ /* 0x0041ea0000000800 */
.L_x_51:
[----:B------:R-:W-:Y:S05]  /*29c0*/  @!P0 BRA `(.L_x_47) ;  /* 0x0000000000408947 */ /* 0x000fea0003800000 */
[----:B---3--:R-:W1:Y:S01]  /*29d0*/  S2R R9, SR_CgaCtaId ;  /* 0x0000000000097919 */ /* 0x008e620000008800 */
[----:B0-----:R-:W0:Y:S01]  /*29e0*/  LDC.64 R6, c[0x0][0x380] ;  /* 0x0000e000ff067b82 */ /* 0x001e220000000a00 */
[----:B------:R-:W-:Y:S01]  /*29f0*/  MOV R8, 0x400 ;  /* 0x0000040000087802 */ /* 0x000fe20000000f00 */
[----:B------:R-:W-:-:S03]  /*2a00*/  IMAD.MOV.U32 R5, RZ, RZ, RZ ;  /* 0x000000ffff057224 */ /* 0x000fc600078e00ff */
[----:B-1----:R-:W-:-:S07]  /*2a10*/  LEA R10, R9, R8, 0x18 ;  /* 0x00000008090a7211 */ /* 0x002fce00078ec0ff */
.L_x_52:
[----:B01----:R-:W-:-:S06]  /*2a20*/  IMAD.WIDE R8, R0, 0x4, R6 ;  /* 0x0000000400087825 */ /* 0x003fcc00078e0206 */
[----:B------:R-:W2:Y:S01]  /*2a30*/  LDG.E.STRONG.SYS R8, desc[UR36][R8.64] ;  /* 0x0000002408087981 */ /* 0x000ea2000c1f5900 */
[----:B------:R-:W-:Y:S01]  /*2a40*/  LEA R13, R3, R10, 0x2 ;  /* 0x0000000a030d7211 */ /* 0x000fe200078e10ff */
[----:B------:R-:W-:Y:S05]  /*2a50*/  YIELD ;  /* 0x0000000000007946 */ /* 0x000fea0003800000 */
[----:B------:R-:W0:Y:S01]  /*2a60*/  LDCU UR4, c[0x0][0x3c8] ;  /* 0x00007900ff0477ac */ /* 0x000e220008000800 */
[----:B------:R-:W-:Y:S02]  /*2a70*/  VIADD R5, R5, 0x1 ;  /* 0x0000000105057836 */ /* 0x000fe40000000000 */
[----:B------:R-:W-:-:S03]  /*2a80*/  IMAD.IADD R3, R3, 0x1, R2 ;  /* 0x0000000103037824 */ /* 0x000fc600078e0202 */
[----:B------:R-:W-:Y:S01]  /*2a90*/  ISETP.NE.AND P0, PT, R5, R4, PT ;  /* 0x000000040500720c */ /* 0x000fe20003f05270 */
[----:B0-----:R-:W-:Y:S01]  /*2aa0*/  VIADD R0, R0, UR4 ;  /* 0x0000000400007c36 */ /* 0x001fe20008000000 */
[----:B--2---:R1:W-:Y:S11]  /*2ab0*/  STS [R13], R8 ;  /* 0x000000080d007388 */ /* 0x0043f60000000800 */
[----:B------:R-:W-:Y:S05]  /*2ac0*/  @P0 BRA `(.L_x_52) ;  /* 0xfffffffc00d40947 */ /* 0x000fea000383ffff */
.L_x_47:
[----:B------:R-:W-:Y:S05]  /*2ad0*/  WARPSYNC.ALL ;  /* 0x0000000000007948 */ /* 0x000fea0003800000 */
[----:B------:R-:W-:Y:S08]  /*2ae0*/  BAR.SYNC.DEFER_BLOCKING 0x0 ;  /* 0x0000000000007b1d */ /* 0x000ff00000010000 */
[----:B0-----:R-:W0:Y:S01]  /*2af0*/  LDC.64 R4, c[0x4][0x8] ;  /* 0x01000200ff047b82 */ /* 0x001e220000000a00 */
[----:B------:R-:W-:Y:S01]  /*2b00*/  @!PT LDS RZ, [RZ] ;  /* 0x00000000fffff984 */ /* 0x000fe20000000800 */
[----:B------:R-:W-:Y:S01]  /*2b10*/  @!PT LDS RZ, [RZ] ;  /* 0x00000000fffff984 */ /* 0x000fe20000000800 */
[----:B------:R-:W-:Y:S01]  /*2b20*/  @!PT LDS RZ, [RZ] ;  /* 0x00000000fffff984 */ /* 0x000fe20000000800 */
[----:B------:R-:W-:Y:S01]  /*2b30*/  @!PT LDS RZ, [RZ] ;  /* 0x00000000fffff984 */ /* 0x000fe20000000800 */
[----:B------:R0:W-:Y:S06]  /*2b40*/  MEMBAR.SC.CTA ;  /* 0x0000000000007992 */ /* 0x0001ec0000000000 */
[----:B0-----:R-:W2:Y:S01]  /*2b50*/  LDG.E R5, desc[UR36][R4.64] ;  /* 0x0000002404057981 */ /* 0x001ea2000c1e1900 */
[----:B-1----:R-:W2:Y:S01]  /*2b60*/  LDC R8, c[0x0][0x3a0] ;  /* 0x0000e800ff087b82 */ /* 0x002ea20000000800 */
[----:B------:R-:W-:Y:S01]  /*2b70*/  BSSY B7, `(.L_x_53) ;  /* 0x00001ca000077945 */ /* 0x000fe20003800000 */
[----:B--2---:R-:W-:-:S04]  /*2b80*/  ISETP.NE.AND P0, PT, R5, R8, PT ;  /* 0x000000080500720c */ /* 0x004fc80003f05270 */
[----:B------:R-:W-:-:S13]  /*2b90*/  ISETP.NE.OR P0, PT, R23, 0x20, P0 ;  /* 0x000000201700780c */ /* 0x000fda0000705670 */
[----:B------:R-:W-:Y:S05]  /*2ba0*/  @P0 BRA `(.L_x_54) ;  /* 0x0000001c00180947 */ /* 0x000fea0003800000 */
[----:B---3--:R-:W0:Y:S01]  /*2bb0*/  LDC R10, c[0x0][0x3d0] ;  /* 0x0000f400ff0a7b82 */ /* 0x008e220000000800 */
[----:B------:R-:W-:Y:S01]  /*2bc0*/  HFMA2 R9, -RZ, RZ, 0, 5.9604644775390625e-08 ;  /* 0x00000001ff097431 */ /* 0x000fe200000001ff */
[----:B------:R-:W-:Y:S01]  /*2bd0*/  MOV R0, 0x0 ;  /* 0x0000000000007802 */ /* 0x000fe20000000f00 */
[----:B------:R-:W1:Y:S01]  /*2be0*/  LDCU.64 UR4, c[0x4][0x28] ;  /* 0x01000500ff0477ac */ /* 0x000e620008000a00 */
[----:B------:R-:W-:Y:S01]  /*2bf0*/  IMAD.U32 R6, RZ, RZ, UR40 ;  /* 0x00000028ff067e24 */ /* 0x000fe2000f8e00ff */
[----:B------:R-:W-:-:S03]  /*2c00*/  MOV R7, UR41 ;  /* 0x0000002900077c02 */ /* 0x000fc60008000f00 */
[----:B------:R2:W3:Y:S01]  /*2c10*/  LDC.64 R12, c[0x4][R0] ;  /* 0x01000000000c7b82 */ /* 0x0004e20000000a00 */
[----:B-1----:R-:W-:Y:S02]  /*2c20*/  IMAD.U32 R4, RZ, RZ, UR4 ;  /* 0x00000004ff047e24 */ /* 0x002fe4000f8e00ff */
[----:B------:R-:W-:Y:S01]  /*2c30*/  IMAD.U32 R5, RZ, RZ, UR5 ;  /* 0x00000005ff057e24 */ /* 0x000fe2000f8e00ff */
[----:B0-----:R2:W-:Y:S06]  /*2c40*/  STL.128 [R1], R8 ;  /* 0x0000000801007387 */ /* 0x0015ec0000100c00 */
[----:B------:R-:W-:-:S07]  /*2c50*/  LEPC R20, `(.L_x_55) ;  /* 0x000000001014794e */ /* 0x000fce0000000000 */
[----:B--23--:R-:W-:Y:S05]  /*2c60*/  CALL.ABS.NOINC R12 ;  /* 0x000000000c007343 */ /* 0x00cfea0003c00000 */
.L_x_55:
[----:B------:R-:W-:-:S13]  /*2c70*/  ISETP.GE.AND P0, PT, R2, 0x1, PT ;  /* 0x000000010200780c */ /* 0x000fda0003f06270 */
[----:B------:R-:W-:Y:S05]  /*2c80*/  @!P0 BRA `(.L_x_56) ;  /* 0x0000001800848947 */ /* 0x000fea0003800000 */
[C---:B------:R-:W-:Y:S01]  /*2c90*/  VIADD R18, R2.reuse, 0xffffffff ;  /* 0xffffffff02127836 */ /* 0x040fe20000000000 */
[----:B------:R-:W-:Y:S01]  /*2ca0*/  LOP3.LUT R25, R2, 0x7, RZ, 0xc0, !PT ;  /* 0x0000000702197812 */ /* 0x000fe200078ec0ff */
[----:B------:R-:W-:-:S03]  /*2cb0*/  IMAD.MOV.U32 R29, RZ, RZ, RZ ;  /* 0x000000ffff1d7224 */ /* 0x000fc600078e00ff */
[----:B------:R-:W-:-:S13]  /*2cc0*/  ISETP.GE.U32.AND P0, PT, R18, 0x7, PT ;  /* 0x000000071200780c */ /* 0x000fda0003f06070 */
[----:B------:R-:W-:Y:S05]  /*2cd0*/  @!P0 BRA `(.L_x_57) ;  /* 0x0000000400808947 */ /* 0x000fea0003800000 */
[----:B------:R-:W-:Y:S01]  /*2ce0*/  BSSY B6, `(.L_x_57) ;  /* 0x000005f000067945 */ /* 0x000fe20003800000 */
[----:B------:R-:W-:Y:S01]  /*2cf0*/  LOP3.LUT R29, R2, 0x7ffffff8, RZ, 0xc0, !PT ;  /* 0x7ffffff8021d7812 */ /* 0x000fe200078ec0ff */
[----:B------:R-:W-:-:S07]  /*2d00*/  IMAD.MOV.U32 R19, RZ, RZ, RZ ;  /* 0x000000ffff137224 */ /* 0x000fce00078e00ff */
.L_x_66:
[----:B------:R-:W-:Y:S05]  /*2d10*/  YIELD ;  /* 0x0000000000007946 */ /* 0x000fea0003800000 */
[----:B------:R-:W0:Y:S01]  /*2d20*/  S2UR UR5, SR_CgaCtaId ;  /* 0x00000000000579c3 */ /* 0x000e220000008800 */
[----:B------:R-:W-:Y:S01]  /*2d30*/  UMOV UR4, 0x400 ;  /* 0x0000040000047882 */ /* 0x000fe20000000000 */
[C---:B------:R-:W-:Y:S01]  /*2d40*/  IADD3 R17, PT, PT, R19.reuse, R2, RZ ;  /* 0x0000000213117210 */ /* 0x040fe20007ffe0ff */
[----:B------:R-:W-:Y:S01]  /*2d50*/  VIADD R19, R19, 0x8 ;  /* 0x0000000813137836 */ /* 0x000fe20000000000 */
[----:B------:R-:W-:Y:S01]  /*2d60*/  MOV R16, 0x0 ;  /* 0x0000000000107802 */ /* 0x000fe20000000f00 */
[----:B------:R-:W-:Y:S01]  /*2d70*/  IMAD.U32 R7, RZ, RZ, UR41 ;  /* 0x00000029ff077e24 */ /* 0x000fe2000f8e00ff */
[----:B------:R-:W-:-:S02]  /*2d80*/  MOV R6, UR40 ;  /* 0x0000002800067c02 */ /* 0x000fc40008000f00 */
        /* <DEDUP_REMOVED lines=12> */
.L_x_58:
        /* <DEDUP_REMOVED lines=10> */
.L_x_59:
        /* <DEDUP_REMOVED lines=10> */
.L_x_60:
        /* <DEDUP_REMOVED lines=10> */
.L_x_61:
        /* <DEDUP_REMOVED lines=10> */
.L_x_62:
        /* <DEDUP_REMOVED lines=10> */
.L_x_63:
        /* <DEDUP_REMOVED lines=10> */
.L_x_64:
        /* <DEDUP_REMOVED lines=10> */
.L_x_65:
[----:B------:R-:W-:-:S13]  /*32b0*/  ISETP.NE.AND P6, PT, R26, RZ, PT ;  /* 0x000000ff1a00720c */ /* 0x000fda0003fc5270 */
[----:B------:R-:W-:Y:S05]  /*32c0*/  @P6 BRA `(.L_x_66) ;  /* 0xfffffff800906947 */ /* 0x000fea000383ffff */
[----:B------:R-:W-:Y:S05]  /*32d0*/  BSYNC B6 ;  /* 0x0000000000067941 */ /* 0x000fea0003800000 */
.L_x_57:
        /* <DEDUP_REMOVED lines=16> */
[----:B---3--:R-:W-:Y:S01]  /*33e0*/  IMAD.U32 R4, RZ, RZ, UR4 ;  /* 0x00000004ff047e24 */ /* 0x008fe2000f8e00ff */
[----:B------:R-:W-:Y:S01]  /*33f0*/  MOV R5, UR5 ;  /* 0x0000000500057c02 */ /* 0x000fe20008000f00 */
[----:B0-2---:R1:W-:Y:S06]  /*3400*/  STL [R1], R0 ;  /* 0x0000000001007387 */ /* 0x0053ec0000100800 */
[----:B------:R-:W-:-:S07]  /*3410*/  LEPC R20, `(.L_x_69) ;  /* 0x000000001014794e */ /* 0x000fce0000000000 */
[----:B-1----:R-:W-:Y:S05]  /*3420*/  CALL.ABS.NOINC R8 ;  /* 0x0000000008007343 */ /* 0x002fea0003c00000 */
.L_x_69:
[----:B------:R-:W0:Y:S01]  /*3430*/  LDS R0, [R16+0x4] ;  /* 0x0000040010007984 */ /* 0x000e220000000800 */
[----:B------:R1:W2:Y:S01]  /*3440*/  LDC.64 R8, c[0x4][R17] ;  /* 0x0100000011087b82 */ /* 0x0002a20000000a00 */
[----:B------:R-:W3:Y:S01]  /*3450*/  LDCU.64 UR4, c[0x4][0x18] ;  /* 0x01000300ff0477ac */ /* 0x000ee20008000a00 */
[----:B------:R-:W-:Y:S02]  /*3460*/  IMAD.U32 R6, RZ, RZ, UR40 ;  /* 0x00000028ff067e24 */ /* 0x000fe4000f8e00ff */
[----:B------:R-:W-:Y:S02]  /*3470*/  IMAD.U32 R7, RZ, RZ, UR41 ;  /* 0x00000029ff077e24 */ /* 0x000fe4000f8e00ff */
[----:B---3--:R-:W-:Y:S01]  /*3480*/  IMAD.U32 R4, RZ, RZ, UR4 ;  /* 0x00000004ff047e24 */ /* 0x008fe2000f8e00ff */
[----:B------:R-:W-:Y:S01]  /*3490*/  MOV R5, UR5 ;  /* 0x0000000500057c02 */ /* 0x000fe20008000f00 */
[----:B0-----:R1:W-:Y:S06]  /*34a0*/  STL [R1], R0 ;  /* 0x0000000001007387 */ /* 0x0013ec0000100800 */
[----:B------:R-:W-:-:S07]  /*34b0*/  LEPC R20, `(.L_x_70) ;  /* 0x000000001014794e */ /* 0x000fce0000000000 */
[----:B-12---:R-:W-:Y:S05]  /*34c0*/  CALL.ABS.NOINC R8 ;  /* 0x0000000008007343 */ /* 0x006fea0003c00000 */
.L_x_70:
        /* <DEDUP_REMOVED lines=10> */
.L_x_71:
        /* <DEDUP_REMOVED lines=10> */
.L_x_72:
[----:B------:R-:W-:-:S07]  /*3610*/  VIADD R29, R29, 0x4 ;  /* 0x000000041d1d7836 */ /* 0x000fce0000000000 */
.L_x_68:
[----:B------:R-:W-:-:S13]  /*3620*/  ISETP.NE.AND P0, PT, R19, RZ, PT ;  /* 0x000000ff1300720c */ /* 0x000fda0003f05270 */
[----:B------:R-:W-:Y:S05]  /*3630*/  @!P0 BRA `(.L_x_67) ;  /* 0x0000000000c08947 */ /* 0x000fea0003800000 */
[----:B------:R-:W-:-:S13]  /*3640*/  ISETP.NE.AND P0, PT, R19, 0x1, PT ;  /* 0x000000011300780c */ /* 0x000fda0003f05270 */
[----:B------:R-:W-:Y:S05]  /*3650*/  @!P0 BRA `(.L_x_73) ;  /* 0x00000000006c8947 */ /* 0x000fea0003800000 */
[----:B------:R-:W0:Y:S01]  /*3660*/  S2UR UR5, SR_CgaCtaId ;  /* 0x00000000000579c3 */ /* 0x000e220000008800 */
[----:B------:R-:W-:Y:S01]  /*3670*/  UMOV UR4, 0x400 ;  /* 0x0000040000047882 */ /* 0x000fe20000000000 */
[----:B------:R-:W-:Y:S01]  /*3680*/  IADD3 R16, PT, PT, R29, R2, RZ ;  /* 0x000000021d107210 */ /* 0x000fe20007ffe0ff */
[----:B------:R-:W-:Y:S01]  /*3690*/  IMAD.U32 R6, RZ, RZ, UR40 ;  /* 0x00000028ff067e24 */ /* 0x000fe2000f8e00ff */
[----:B------:R-:W-:Y:S02]  /*36a0*/  MOV R17, 0x0 ;  /* 0x0000000000117802 */ /* 0x000fe40000000f00 */
[----:B------:R-:W-:Y:S02]  /*36b0*/  MOV R7, UR41 ;  /* 0x0000002900077c02 */ /* 0x000fe40008000f00 */
        /* <DEDUP_REMOVED lines=10> */
.L_x_74:
        /* <DEDUP_REMOVED lines=10> */
.L_x_75:
[----:B------:R-:W-:-:S07]  /*3800*/  VIADD R29, R29, 0x2 ;  /* 0x000000021d1d7836 */ /* 0x000fce0000000000 */
.L_x_73:
        /* <DEDUP_REMOVED lines=8> */
[----:B------:R-:W-:Y:S02]  /*3890*/  IMAD.U32 R7, RZ, RZ, UR41 ;  /* 0x00000029ff077e24 */ /* 0x000fe4000f8e00ff */
[----:B-1----:R-:W-:Y:S01]  /*38a0*/  IMAD.U32 R5, RZ, RZ, UR5 ;  /* 0x00000005ff057e24 */ /* 0x002fe2000f8e00ff */
[----:B0-----:R-:W-:Y:S02]  /*38b0*/  LEA R3, R4, R3, 0x18 ;  /* 0x0000000304037211 */ /* 0x001fe400078ec0ff */
[----:B------:R-:W-:-:S03]  /*38c0*/  MOV R4, UR4 ;  /* 0x0000000400047c02 */ /* 0x000fc60008000f00 */
[----:B------:R-:W-:Y:S01]  /*38d0*/  IMAD R0, R0, 0x4, R3 ;  /* 0x0000000400007824 */ /* 0x000fe200078e0203 */
[----:B------:R-:W-:-:S04]  /*38e0*/  MOV R3, 0x0 ;  /* 0x0000000000037802 */ /* 0x000fc80000000f00 */
[----:B------:R0:W1:Y:S01]  /*38f0*/  LDC.64 R8, c[0x4][R3] ;  /* 0x0100000003087b82 */ /* 0x0000620000000a00 */
[----:B------:R-:W2:Y:S04]  /*3900*/  LDS R0, [R0] ;  /* 0x0000000000007984 */ /* 0x000ea80000000800 */
[----:B--2---:R0:W-:Y:S02]  /*3910*/  STL [R1], R0 ;  /* 0x0000000001007387 */ /* 0x0041e40000100800 */
[----:B------:R-:W-:-:S07]  /*3920*/  LEPC R20, `(.L_x_67) ;  /* 0x000000001014794e */ /* 0x000fce0000000000 */
[----:B01----:R-:W-:Y:S05]  /*3930*/  CALL.ABS.NOINC R8 ;  /* 0x0000000008007343 */ /* 0x003fea0003c00000 */
.L_x_67:
[----:B------:R-:W0:Y:S01]  /*3940*/  LDCU.64 UR4, c[0x4][0x20] ;  /* 0x01000400ff0477ac */ /* 0x000e220008000a00 */
[----:B------:R-:W-:Y:S02]  /*3950*/  MOV R0, 0x0 ;  /* 0x0000000000007802 */ /* 0x000fe40000000f00 */
[----:B------:R-:W-:Y:S02]  /*3960*/  CS2R R6, SRZ ;  /* 0x0000000000067805 */ /* 0x000fe4000001ff00 */
[----:B------:R-:W-:Y:S01]  /*3970*/  ISETP.GE.U32.AND P0, PT, R18, 0x7, PT ;  /* 0x000000071200780c */ /* 0x000fe20003f06070 */
[----:B------:R1:W2:Y:S03]  /*3980*/  LDC.64 R8, c[0x4][R0] ;  /* 0x0100000000087b82 */ /* 0x0002a60000000a00 */
[----:B-1----:R-:W-:Y:S02]  /*3990*/  P2R R0, PR, RZ, 0x1 ;  /* 0x00000001ff007803 */ /* 0x002fe40000000000 */
[----:B0-----:R-:W-:Y:S01]  /*39a0*/  MOV R4, UR4 ;  /* 0x0000000400047c02 */ /* 0x001fe20008000f00 */
[----:B------:R-:W-:-:S07]  /*39b0*/  IMAD.U32 R5, RZ, RZ, UR5 ;  /* 0x00000005ff057e24 */ /* 0x000fce000f8e00ff */
[----:B------:R-:W-:-:S07]  /*39c0*/  LEPC R20, `(.L_x_76) ;  /* 0x000000001014794e */ /* 0x000fce0000000000 */
[----:B--2---:R-:W-:Y:S05]  /*39d0*/  CALL.ABS.NOINC R8 ;  /* 0x0000000008007343 */ /* 0x004fea0003c00000 */
.L_x_76:
        /* <DEDUP_REMOVED lines=8> */
.L_x_86:
[----:B------:R-:W-:Y:S05]  /*3a60*/  YIELD ;  /* 0x0000000000007946 */ /* 0x000fea0003800000 */
[----:B------:R-:W0:Y:S01]  /*3a70*/  S2UR UR5, SR_CgaCtaId ;  /* 0x00000000000579c3 */ /* 0x000e220000008800 */
[----:B------:R-:W-:Y:S01]  /*3a80*/  UMOV UR4, 0x400 ;  /* 0x0000040000047882 */ /* 0x000fe20000000000 */
[----:B------:R-:W-:Y:S01]  /*3a90*/  IADD3 R17, PT, PT, R19, R18, RZ ;  /* 0x0000001213117210 */ /* 0x000fe20007ffe0ff */
        /* <DEDUP_REMOVED lines=16> */
.L_x_78:
        /* <DEDUP_REMOVED lines=10> */
.L_x_79:
        /* <DEDUP_REMOVED lines=10> */
.L_x_80:
        /* <DEDUP_REMOVED lines=10> */
.L_x_81:
        /* <DEDUP_REMOVED lines=10> */
.L_x_82:
        /* <DEDUP_REMOVED lines=10> */
.L_x_83:
        /* <DEDUP_REMOVED lines=10> */
.L_x_84:
        /* <DEDUP_REMOVED lines=10> */
.L_x_85:
[----:B------:R-:W-:-:S13]  /*4000*/  ISETP.NE.AND P6, PT, R28, RZ, PT ;  /* 0x000000ff1c00720c */ /* 0x000fda0003fc5270 */
[----:B------:R-:W-:Y:S05]  /*4010*/  @P6 BRA `(.L_x_86) ;  /* 0xfffffff800906947 */ /* 0x000fea000383ffff */
[----:B------:R-:W-:Y:S05]  /*4020*/  BSYNC B6 ;  /* 0x0000000000067941 */ /* 0x000fea0003800000 */
.L_x_77:
        /* <DEDUP_REMOVED lines=21> */
.L_x_89:
        /* <DEDUP_REMOVED lines=10> */
.L_x_90:
        /* <DEDUP_REMOVED lines=10> */
.L_x_91:
        /* <DEDUP_REMOVED lines=10> */
.L_x_92:
[----:B------:R-:W-:-:S07]  /*4360*/  VIADD R26, R26, 0x4 ;  /* 0x000000041a1a7836 */ /* 0x000fce0000000000 */
.L_x_88:
        /* <DEDUP_REMOVED lines=20> */
.L_x_94:
        /* <DEDUP_REMOVED lines=10> */
.L_x_95:
[----:B------:R-:W-:-:S07]  /*4550*/  VIADD R26, R26, 0x2 ;  /* 0x000000021a1a7836 */ /* 0x000fce0000000000 */
.L_x_93:
        /* <DEDUP_REMOVED lines=19> */
.L_x_96:
[----:B------:R-:W-:Y:S05]  /*4690*/  BRA `(.L_x_87) ;  /* 0x0000000000207947 */ /* 0x000fea0003800000 */
.L_x_56:
[----:B------:R-:W-:Y:S01]  /*46a0*/  MOV R0, 0x0 ;  /* 0x0000000000007802 */ /* 0x000fe20000000f00 */
[----:B------:R-:W0:Y:S01]  /*46b0*/  LDCU.64 UR4, c[0x4][0x20] ;  /* 0x01000400ff0477ac */ /* 0x000e220008000a00 */
[----:B------:R-:W-:Y:S02]  /*46c0*/  CS2R R6, SRZ ;  /* 0x0000000000067805 */ /* 0x000fe4000001ff00 */
[----:B------:R1:W2:Y:S01]  /*46d0*/  LDC.64 R8, c[0x4][R0] ;  /* 0x0100000000087b82 */ /* 0x0002a20000000a00 */
[----:B0-----:R-:W-:Y:S01]  /*46e0*/  MOV R4, UR4 ;  /* 0x0000000400047c02 */ /* 0x001fe20008000f00 */
[----:B-1----:R-:W-:-:S07]  /*46f0*/  IMAD.U32 R5, RZ, RZ, UR5 ;  /* 0x00000005ff057e24 */ /* 0x002fce000f8e00ff */
[----:B------:R-:W-:-:S07]  /*4700*/  LEPC R20, `(.L_x_87) ;  /* 0x000000001014794e */ /* 0x000fce0000000000 */
[----:B--2---:R-:W-:Y:S05]  /*4710*/  CALL.ABS.NOINC R8 ;  /* 0x0000000008007343 */ /* 0x004fea0003c00000 */
.L_x_87:
        /* <DEDUP_REMOVED lines=8> */
.L_x_97:
[----:B------:R-:W0:Y:S01]  /*47a0*/  LDC.64 R16, c[0x4][R16] ;  /* 0x0100000010107b82 */ /* 0x000e220000000a00 */
[----:B------:R-:W1:Y:S01]  /*47b0*/  LDCU.64 UR4, c[0x4][0x20] ;  /* 0x01000400ff0477ac */ /* 0x000e620008000a00 */
[----:B------:R-:W-:Y:S02]  /*47c0*/  CS2R R6, SRZ ;  /* 0x0000000000067805 */ /* 0x000fe4000001ff00 */
[----:B-1----:R-:W-:Y:S01]  /*47d0*/  MOV R4, UR4 ;  /* 0x0000000400047c02 */ /* 0x002fe20008000f00 */
[----:B------:R-:W-:-:S07]  /*47e0*/  IMAD.U32 R5, RZ, RZ, UR5 ;  /* 0x00000005ff057e24 */ /* 0x000fce000f8e00ff */
[----:B------:R-:W-:-:S07]  /*47f0*/  LEPC R20, `(.L_x_54) ;  /* 0x000000001014794e */ /* 0x000fce0000000000 */
[----:B0-----:R-:W-:Y:S05]  /*4800*/  CALL.ABS.NOINC R16 ;  /* 0x0000000010007343 */ /* 0x001fea0003c00000 */
.L_x_54:
[----:B------:R-:W-:Y:S05]  /*4810*/  BSYNC B7 ;  /* 0x0000000000077941 */ /* 0x000fea0003800000 */
.L_x_53:
[----:B------:R-:W0:Y:S01]  /*4820*/  LDC R6, c[0x0][0x3ac] ;  /* 0x0000eb00ff067b82 */ /* 0x000e220000000800 */
[----:B------:R-:W1:Y:S01]  /*4830*/  LDCU UR4, c[0x0][0x3c0] ;  /* 0x00007800ff0477ac */ /* 0x000e620008000800 */
[----:B------:R-:W-:-:S06]  /*4840*/  IMAD.IADD R3, R23, 0x1, R22 ;  /* 0x0000000117037824 */ /* 0x000fcc00078e0216 */
[----:B------:R-:W1:Y:S08]  /*4850*/  LDC R5, c[0x0][0x3bc] ;  /* 0x0000ef00ff057b82 */ /* 0x000e700000000800 */
[----:B---3--:R-:W2:Y:S01]  /*4860*/  LDC.64 R28, c[0x0][0x390] ;  /* 0x0000e400ff1c7b82 */ /* 0x008ea20000000a00 */
[----:B0-----:R-:W-:Y:S01]  /*4870*/  ISETP.GE.AND P0, PT, R6, 0x1, PT ;  /* 0x000000010600780c */ /* 0x001fe20003f06270 */
[----:B-1----:R-:W-:-:S02]  /*4880*/  IMAD R4, R2, UR4, R5 ;  /* 0x0000000402047c24 */ /* 0x002fc4000f8e0205 */
[----:B--2---:R-:W-:-:S10]  /*4890*/  IMAD.WIDE R28, R3, 0x4, R28 ;  /* 0x00000004031c7825 */ /* 0x004fd400078e021c */
[----:B------:R-:W-:Y:S05]  /*48a0*/  @!P0 BRA `(.L_x_98) ;  /* 0x0000000800288947 */ /* 0x000fea0003800000 */
[----:B------:R-:W-:Y:S01]  /*48b0*/  VIADD R0, R6, 0xffffffff ;  /* 0xffffffff06007836 */ /* 0x000fe20000000000 */
[----:B------:R-:W-:Y:S01]  /*48c0*/  IADD3 R3, PT, PT, R2, -0x1, RZ ;  /* 0xffffffff02037810 */ /* 0x000fe20007ffe0ff */
[----:B------:R-:W-:-:S03]  /*48d0*/  IMAD.MOV.U32 R8, RZ, RZ, RZ ;  /* 0x000000ffff087224 */ /* 0x000fc600078e00ff */
[----:B------:R-:W-:Y:S01]  /*48e0*/  ISETP.GE.U32.AND P0, PT, R0, 0x3, PT ;  /* 0x000000030000780c */ /* 0x000fe20003f06070 */
[----:B------:R-:W-:Y:S01]  /*48f0*/  IMAD R3, R23, R3, R4 ;  /* 0x0000000317037224 */ /* 0x000fe200078e0204 */
[----:B------:R-:W-:-:S11]  /*4900*/  LOP3.LUT R0, R6, 0x3, RZ, 0xc0, !PT ;  /* 0x0000000306007812 */ /* 0x000fd600078ec0ff */
[----:B------:R-:W-:Y:S05]  /*4910*/  @!P0 BRA `(.L_x_99) ;  /* 0x00000004008c8947 */ /* 0x000fea0003800000 */
[----:B------:R-:W0:Y:S01]  /*4920*/  LDC.64 R4, c[0x0][0x388] ;  /* 0x0000e200ff047b82 */ /* 0x000e220000000a00 */
[----:B------:R-:W-:Y:S01]  /*4930*/  LOP3.LUT R8, R6, 0x7ffffffc, RZ, 0xc0, !PT ;  /* 0x7ffffffc06087812 */ /* 0x000fe200078ec0ff */
[----:B------:R-:W-:-:S07]  /*4940*/  IMAD.MOV.U32 R10, RZ, RZ, RZ ;  /* 0x000000ffff0a7224 */ /* 0x000fce00078e00ff */
.L_x_107:
[C---:B------:R-:W-:Y:S01]  /*4950*/  ISETP.GE.AND P1, PT, R10.reuse, R23, PT ;  /* 0x000000170a00720c */ /* 0x040fe20003f26270 */
[C---:B---3--:R-:W-:Y:S01]  /*4960*/  VIADD R6, R10.reuse, 0x1 ;  /* 0x000000010a067836 */ /* 0x048fe20000000000 */
[C---:B------:R-:W-:Y:S01]  /*4970*/  IADD3 R12, PT, PT, R10.reuse, 0x2, RZ ;  /* 0x000000020a0c7810 */ /* 0x040fe20007ffe0ff */
[----:B------:R-:W-:Y:S01]  /*4980*/  IMAD.IADD R7, R10, 0x1, -R23 ;  /* 0x000000010a077824 */ /* 0x000fe200078e0a17 */
[----:B------:R-:W-:Y:S05]  /*4990*/  YIELD ;  /* 0x0000000000007946 */ /* 0x000fea0003800000 */
[----:B------:R-:W-:Y:S01]  /*49a0*/  ISETP.GT.AND P2, PT, R23, R6, PT ;  /* 0x000000061700720c */ /* 0x000fe20003f44270 */
[----:B0-----:R-:W-:Y:S01]  /*49b0*/  IMAD.WIDE R6, R7, 0x4, R4 ;  /* 0x0000000407067825 */ /* 0x001fe200078e0204 */
[----:B------:R-:W-:-:S02]  /*49c0*/  ISETP.GT.AND P0, PT, R23, R12, PT ;  /* 0x0000000c1700720c */ /* 0x000fc40003f04270 */
[----:B-12---:R-:W-:Y:S11]  /*49d0*/  @!P1 BRA `(.L_x_100) ;  /* 0x0000000000449947 */ /* 0x006ff60003800000 */
[----:B------:R-:W2:Y:S04]  /*49e0*/  LDG.E R13, desc[UR36][R6.64] ;  /* 0x00000024060d7981 */ /* 0x000ea8000c1e1900 */
[----:B------:R-:W2:Y:S01]  /*49f0*/  LDG.E R14, desc[UR36][R28.64] ;  /* 0x000000241c0e7981 */ /* 0x000ea2000c1e1900 */
[----:B------:R-:W0:Y:S01]  /*4a00*/  S2UR UR5, SR_CgaCtaId ;  /* 0x00000000000579c3 */ /* 0x000e220000008800 */
[----:B------:R-:W-:Y:S01]  /*4a10*/  UMOV UR4, 0x400 ;  /* 0x0000040000047882 */ /* 0x000fe20000000000 */
[----:B------:R-:W-:-:S04]  /*4a20*/  IMAD.IADD R9, R3, 0x1, R10 ;  /* 0x0000000103097824 */ /* 0x000fc800078e020a */
[----:B------:R-:W-:Y:S01]  /*4a30*/  IMAD.IADD R11, R9, 0x1, -R2 ;  /* 0x00000001090b7824 */ /* 0x000fe200078e0a02 */
[----:B0-----:R-:W-:-:S06]  /*4a40*/  ULEA UR4, UR5, UR4, 0x18 ;  /* 0x0000000405047291 */ /* 0x001fcc000f8ec0ff */
[----:B------:R-:W-:Y:S02]  /*4a50*/  LEA R16, R9, UR4, 0x2 ;  /* 0x0000000409107c11 */ /* 0x000fe4000f8e10ff */
[----:B------:R-:W-:-:S03]  /*4a60*/  LEA R15, R11, UR4, 0x2 ;  /* 0x000000040b0f7c11 */ /* 0x000fc6000f8e10ff */
[----:B------:R-:W-:Y:S04]  /*4a70*/  LDS R9, [R16+-0x4] ;  /* 0xfffffc0010097984 */ /* 0x000fe80000000800 */
[----:B------:R-:W0:Y:S02]  /*4a80*/  LDS R12, [R15] ;  /* 0x000000000f0c7984 */ /* 0x000e240000000800 */
[----:B0-----:R-:W-:-:S05]  /*4a90*/  VIMNMX R9, PT, PT, R9, R12, !PT ;  /* 0x0000000c09097248 */ /* 0x001fca0007fe0100 */
[----:B------:R-:W-:Y:S01]  /*4aa0*/  STS [R16], R9 ;  /* 0x0000000910007388 */ /* 0x000fe20000000800 */
[----:B--2---:R-:W-:-:S13]  /*4ab0*/  ISETP.NE.AND P1, PT, R13, R14, PT ;  /* 0x0000000e0d00720c */ /* 0x004fda0003f25270 */
[----:B------:R-:W0:Y:S02]  /*4ac0*/  @!P1 LDS R11, [R15+-0x4] ;  /* 0xfffffc000f0b9984 */ /* 0x000e240000000800 */
[----:B0-----:R-:W-:-:S05]  /*4ad0*/  @!P1 IADD3 R11, PT, PT, R11, 0x1, RZ ;  /* 0x000000010b0b9810 */ /* 0x001fca0007ffe0ff */
[----:B------:R0:W-:Y:S02]  /*4ae0*/  @!P1 STS [R16], R11 ;  /* 0x0000000b10009388 */ /* 0x0001e40000000800 */
.L_x_100:
[----:B------:R-:W-:Y:S05]  /*4af0*/  WARPSYNC.ALL ;  /* 0x0000000000007948 */ /* 0x000fea0003800000 */
[----:B------:R-:W-:Y:S06]  /*4b00*/  BAR.SYNC.DEFER_BLOCKING 0x0 ;  /* 0x0000000000007b1d */ /* 0x000fec0000010000 */
[----:B------:R-:W-:Y:S04]  /*4b10*/  BSSY.RECONVERGENT B0, `(.L_x_101) ;  /* 0x0000013000007945 */ /* 0x000fe80003800200 */
[----:B------:R-:W-:Y:S05]  /*4b20*/  @P2 BRA `(.L_x_102) ;  /* 0x0000000000442947 */ /* 0x000fea0003800000 */
[----:B0-----:R-:W2:Y:S04]  /*4b30*/  LDG.E R11, desc[UR36][R6.64+0x4] ;  /* 0x00000424060b7981 */ /* 0x001ea8000c1e1900 */
        /* <DEDUP_REMOVED lines=8> */
[----:B------:R-:W-:Y:S04]  /*4bc0*/  LDS R9, [R16] ;  /* 0x0000000010097984 */ /* 0x000fe80000000800 */
[----:B------:R-:W0:Y:S02]  /*4bd0*/  LDS R12, [R13+0x4] ;  /* 0x000004000d0c7984 */ /* 0x000e240000000800 */
[----:B0-----:R-:W-:-:S05]  /*4be0*/  VIMNMX R9, PT, PT, R9, R12, !PT ;  /* 0x0000000c09097248 */ /* 0x001fca0007fe0100 */
[----:B------:R-:W-:Y:S01]  /*4bf0*/  STS [R16+0x4], R9 ;  /* 0x0000040910007388 */ /* 0x000fe20000000800 */
[----:B--2---:R-:W-:-:S13]  /*4c00*/  ISETP.NE.AND P1, PT, R11, R14, PT ;  /* 0x0000000e0b00720c */ /* 0x004fda0003f25270 */
[----:B------:R-:W0:Y:S02]  /*4c10*/  @!P1 LDS R11, [R13] ;  /* 0x000000000d0b9984 */ /* 0x000e240000000800 */
[----:B0-----:R-:W-:-:S05]  /*4c20*/  @!P1 VIADD R11, R11, 0x1 ;  /* 0x000000010b0b9836 */ /* 0x001fca0000000000 */
[----:B------:R1:W-:Y:S02]  /*4c30*/  @!P1 STS [R16+0x4], R11 ;  /* 0x0000040b10009388 */ /* 0x0003e40000000800 */
.L_x_102:
[----:B------:R-:W-:Y:S05]  /*4c40*/  BSYNC.RECONVERGENT B0 ;  /* 0x0000000000007941 */ /* 0x000fea0003800200 */
.L_x_101:
[----:B------:R-:W-:Y:S06]  /*4c50*/  BAR.SYNC.DEFER_BLOCKING 0x0 ;  /* 0x0000000000007b1d */ /* 0x000fec0000010000 */
[----:B------:R-:W-:Y:S04]  /*4c60*/  BSSY.RECONVERGENT B0, `(.L_x_103) ;  /* 0x0000013000007945 */ /* 0x000fe80003800200 */
[----:B------:R-:W-:Y:S05]  /*4c70*/  @P0 BRA `(.L_x_104) ;  /* 0x0000000000440947 */ /* 0x000fea0003800000 */
[----:B01----:R-:W2:Y:S04]  /*4c80*/  LDG.E R11, desc[UR36][R6.64+0x8] ;  /* 0x00000824060b7981 */ /* 0x003ea8000c1e1900 */
[----:B------:R-:W2:Y:S01]  /*4c90*/  LDG.E R14, desc[UR36][R28.64] ;  /* 0x000000241c0e7981 */ /* 0x000ea2000c1e1900 */
[----:B------:R-:W0:Y:S01]  /*4ca0*/  S2UR UR5, SR_CgaCtaId ;  /* 0x00000000000579c3 */ /* 0x000e220000008800 */
[----:B------:R-:W-:Y:S01]  /*4cb0*/  IADD3 R9, PT, PT, R3, R10, RZ ;  /* 0x0000000a03097210 */ /* 0x000fe20007ffe0ff */
[----:B------:R-:W-:-:S04]  /*4cc0*/  UMOV UR4, 0x400 ;  /* 0x0000040000047882 */ /* 0x000fc80000000000 */
[----:B------:R-:W-:Y:S01]  /*4cd0*/  IMAD.IADD R12, R9, 0x1, -R2 ;  /* 0x00000001090c7824 */ /* 0x000fe200078e0a02 */
[----:B0-----:R-:W-:-:S06]  /*4ce0*/  ULEA UR4, UR5, UR4, 0x18 ;  /* 0x0000000405047291 */ /* 0x001fcc000f8ec0ff */
[----:B------:R-:W-:Y:S02]  /*4cf0*/  LEA R16, R9, UR4, 0x2 ;  /* 0x0000000409107c11 */ /* 0x000fe4000f8e10ff */
[----:B------:R-:W-:-:S03]  /*4d00*/  LEA R13, R12, UR4, 0x2 ;  /* 0x000000040c0d7c11 */ /* 0x000fc6000f8e10ff */
[----:B------:R-:W-:Y:S04]  /*4d10*/  LDS R9, [R16+0x4] ;  /* 0x0000040010097984 */ /* 0x000fe80000000800 */
[----:B------:R-:W0:Y:S02]  /*4d20*/  LDS R12, [R13+0x8] ;  /* 0x000008000d0c7984 */ /* 0x000e240000000800 */
[----:B0-----:R-:W-:-:S05]  /*4d30*/  VIMNMX R9, PT, PT, R9, R12, !PT ;  /* 0x0000000c09097248 */ /* 0x001fca0007fe0100 */
[----:B------:R-:W-:Y:S01]  /*4d40*/  STS [R16+0x8], R9 ;  /* 0x0000080910007388 */ /* 0x000fe20000000800 */
[----:B--2---:R-:W-:-:S13]  /*4d50*/  ISETP.NE.AND P0, PT, R11, R14, PT ;  /* 0x0000000e0b00720c */ /* 0x004fda0003f05270 */
[----:B------:R-:W0:Y:S02]  /*4d60*/  @!P0 LDS R11, [R13+0x4] ;  /* 0x000004000d0b8984 */ /* 0x000e240000000800 */
[----:B0-----:R-:W-:-:S05]  /*4d70*/  @!P0 VIADD R11, R11, 0x1 ;  /* 0x000000010b0b8836 */ /* 0x001fca0000000000 */
[----:B------:R2:W-:Y:S02]  /*4d80*/  @!P0 STS [R16+0x8], R11 ;  /* 0x0000080b10008388 */ /* 0x0005e40000000800 */
.L_x_104:
[----:B------:R-:W-:Y:S05]  /*4d90*/  BSYNC.RECONVERGENT B0 ;  /* 0x0000000000007941 */ /* 0x000fea0003800200 */
.L_x_103:
[----:B------:R-:W-:Y:S01]  /*4da0*/  VIADD R12, R10, 0x3 ;  /* 0x000000030a0c7836 */ /* 0x000fe20000000000 */
[----:B------:R-:W-:Y:S04]  /*4db0*/  BAR.SYNC.DEFER_BLOCKING 0x0 ;  /* 0x0000000000007b1d */ /* 0x000fe80000010000 */
[----:B------:R-:W-:Y:S02]  /*4dc0*/  ISETP.GT.AND P0, PT, R23, R12, PT ;  /* 0x0000000c1700720c */ /* 0x000fe40003f04270 */
[----:B------:R-:W-:Y:S11]  /*4dd0*/  BSSY.RECONVERGENT B0, `(.L_x_105) ;  /* 0x0000013000007945 */ /* 0x000ff60003800200 */
[----:B------:R-:W-:Y:S05]  /*4de0*/  @P0 BRA `(.L_x_106) ;  /* 0x0000000000440947 */ /* 0x000fea0003800000 */
[----:B------:R-:W3:Y:S04]  /*4df0*/  LDG.E R6, desc[UR36][R6.64+0xc] ;  /* 0x00000c2406067981 */ /* 0x000ee8000c1e1900 */
[----:B012---:R-:W3:Y:S01]  /*4e00*/  LDG.E R11, desc[UR36][R28.64] ;  /* 0x000000241c0b7981 */ /* 0x007ee2000c1e1900 */
        /* <DEDUP_REMOVED lines=11> */
[----:B---3--:R-:W-:-:S13]  /*4ec0*/  ISETP.NE.AND P0, PT, R6, R11, PT ;  /* 0x0000000b0600720c */ /* 0x008fda0003f05270 */
[----:B------:R-:W0:Y:S02]  /*4ed0*/  @!P0 LDS R6, [R14+0x8] ;  /* 0x000008000e068984 */ /* 0x000e240000000800 */
[----:B0-----:R-:W-:-:S05]  /*4ee0*/  @!P0 VIADD R6, R6, 0x1 ;  /* 0x0000000106068836 */ /* 0x001fca0000000000 */
[----:B------:R3:W-:Y:S02]  /*4ef0*/  @!P0 STS [R13+0xc], R6 ;  /* 0x00000c060d008388 */ /* 0x0007e40000000800 */
.L_x_106:
[----:B------:R-:W-:Y:S05]  /*4f00*/  BSYNC.RECONVERGENT B0 ;  /* 0x0000000000007941 */ /* 0x000fea0003800200 */
.L_x_105:
[----:B------:R-:W-:Y:S01]  /*4f10*/  VIADD R10, R10, 0x4 ;  /* 0x000000040a0a7836 */ /* 0x000fe20000000000 */
[----:B------:R-:W-:Y:S04]  /*4f20*/  BAR.SYNC.DEFER_BLOCKING 0x0 ;  /* 0x0000000000007b1d */ /* 0x000fe80000010000 */
[----:B------:R-:W-:-:S13]  /*4f30*/  ISETP.NE.AND P0, PT, R10, R8, PT ;  /* 0x000000080a00720c */ /* 0x000fda0003f05270 */
[----:B------:R-:W-:Y:S05]  /*4f40*/  @P0 BRA `(.L_x_107) ;  /* 0xfffffff800800947 */ /* 0x000fea000383ffff */
.L_x_99:
[----:B------:R-:W-:-:S13]  /*4f50*/  ISETP.NE.AND P0, PT, R0, RZ, PT ;  /* 0x000000ff0000720c */ /* 0x000fda0003f05270 */
[----:B------:R-:W-:Y:S05]  /*4f60*/  @!P0 BRA `(.L_x_98) ;  /* 0x0000000000788947 */ /* 0x000fea0003800000 */
[----:B------:R-:W4:Y:S01]  /*4f70*/  LDC.64 R4, c[0x0][0x388] ;  /* 0x0000e200ff047b82 */ /* 0x000f220000000a00 */
[----:B------:R-:W-:-:S07]  /*4f80*/  HFMA2 R9, -RZ, RZ, 0, 0 ;  /* 0x00000000ff097431 */ /* 0x000fce00000001ff */
.L_x_109:
[----:B------:R-:W-:Y:S01]  /*4f90*/  ISETP.GE.AND P0, PT, R8, R23, PT ;  /* 0x000000170800720c */ /* 0x000fe20003f06270 */
[----:B------:R-:W-:-:S12]  /*4fa0*/  YIELD ;  /* 0x0000000000007946 */ /* 0x000fd80003800000 */
[----:B0-----:R-:W-:Y:S05]  /*4fb0*/  @!P0 BRA `(.L_x_108) ;  /* 0x00000000004c8947 */ /* 0x001fea0003800000 */
[----:B------:R-:W-:Y:S01]  /*4fc0*/  IMAD.IADD R7, R8, 0x1, -R23 ;  /* 0x0000000108077824 */ /* 0x000fe200078e0a17 */
[----:B---3--:R-:W3:Y:S03]  /*4fd0*/  LDG.E R13, desc[UR36][R28.64] ;  /* 0x000000241c0d7981 */ /* 0x008ee6000c1e1900 */
[----:B----4-:R-:W-:-:S06]  /*4fe0*/  IMAD.WIDE R6, R7, 0x4, R4 ;  /* 0x0000000407067825 */ /* 0x010fcc00078e0204 */
[----:B------:R-:W3:Y:S01]  /*4ff0*/  LDG.E R6, desc[UR36][R6.64] ;  /* 0x0000002406067981 */ /* 0x000ee2000c1e1900 */
[----:B------:R-:W4:Y:S01]  /*5000*/  S2UR UR5, SR_CgaCtaId ;  /* 0x00000000000579c3 */ /* 0x000f220000008800 */
[----:B------:R-:W-:Y:S01]  /*5010*/  UMOV UR4, 0x400 ;  /* 0x0000040000047882 */ /* 0x000fe20000000000 */
[----:B012---:R-:W-:-:S04]  /*5020*/  IMAD.IADD R11, R3, 0x1, R8 ;  /* 0x00000001030b7824 */ /* 0x007fc800078e0208 */
[----:B------:R-:W-:Y:S01]  /*5030*/  IMAD.IADD R10, R11, 0x1, -R2 ;  /* 0x000000010b0a7824 */ /* 0x000fe200078e0a02 */
[----:B----4-:R-:W-:-:S06]  /*5040*/  ULEA UR4, UR5, UR4, 0x18 ;  /* 0x0000000405047291 */ /* 0x010fcc000f8ec0ff */
[----:B------:R-:W-:Y:S02]  /*5050*/  LEA R15, R11, UR4, 0x2 ;  /* 0x000000040b0f7c11 */ /* 0x000fe4000f8e10ff */
[----:B------:R-:W-:-:S03]  /*5060*/  LEA R12, R10, UR4, 0x2 ;  /* 0x000000040a0c7c11 */ /* 0x000fc6000f8e10ff */
[----:B------:R-:W-:Y:S04]  /*5070*/  LDS R10, [R15+-0x4] ;  /* 0xfffffc000f0a7984 */ /* 0x000fe80000000800 */
[----:B------:R-:W0:Y:S02]  /*5080*/  LDS R11, [R12] ;  /* 0x000000000c0b7984 */ /* 0x000e240000000800 */
[----:B0-----:R-:W-:-:S05]  /*5090*/  VIMNMX R10, PT, PT, R10, R11, !PT ;  /* 0x0000000b0a0a7248 */ /* 0x001fca0007fe0100 */
[----:B------:R-:W-:Y:S01]  /*50a0*/  STS [R15], R10 ;  /* 0x0000000a0f007388 */ /* 0x000fe20000000800 */
[----:B---3--:R-:W-:-:S13]  /*50b0*/  ISETP.NE.AND P0, PT, R6, R13, PT ;  /* 0x0000000d0600720c */ /* 0x008fda0003f05270 */
[----:B------:R-:W0:Y:S02]  /*50c0*/  @!P0 LDS R6, [R12+-0x4] ;  /* 0xfffffc000c068984 */ /* 0x000e240000000800 */
[----:B0-----:R-:W-:-:S05]  /*50d0*/  @!P0 IADD3 R6, PT, PT, R6, 0x1, RZ ;  /* 0x0000000106068810 */ /* 0x001fca0007ffe0ff */
[----:B------:R0:W-:Y:S02]  /*50e0*/  @!P0 STS [R15], R6 ;  /* 0x000000060f008388 */ /* 0x0001e40000000800 */
.L_x_108:
[----:B------:R-:W-:Y:S01]  /*50f0*/  VIADD R9, R9, 0x1 ;  /* 0x0000000109097836 */ /* 0x000fe20000000000 */
[----:B------:R-:W-:Y:S05]  /*5100*/  WARPSYNC.ALL ;  /* 0x0000000000007948 */ /* 0x000fea0003800000 */
[----:B------:R-:W-:Y:S01]  /*5110*/  BAR.SYNC.DEFER_BLOCKING 0x0 ;  /* 0x0000000000007b1d */ /* 0x000fe20000010000 */
[----:B------:R-:W-:Y:S01]  /*5120*/  ISETP.NE.AND P0, PT, R9, R0, PT ;  /* 0x000000000900720c */ /* 0x000fe20003f05270 */
[----:B------:R-:W-:-:S12]  /*5130*/  VIADD R8, R8, 0x1 ;  /* 0x0000000108087836 */ /* 0x000fd80000000000 */
[----:B------:R-:W-:Y:S05]  /*5140*/  @P0 BRA `(.L_x_109) ;  /* 0xfffffffc00900947 */ /* 0x000fea000383ffff */
.L_x_98:
[----:B----4-:R-:W4:Y:S01]  /*5150*/  LDC.64 R4, c[0x4][0x8] ;  /* 0x01000200ff047b82 */ /* 0x010f220000000a00 */
[----:B------:R-:W5:Y:S01]  /*5160*/  LDCU UR4, c[0x0][0x3a0] ;  /* 0x00007400ff0477ac */ /* 0x000f620008000800 */
[----:B----4-:R-:W5:Y:S01]  /*5170*/  LDG.E R4, desc[UR36][R4.64] ;  /* 0x0000002404047981 */ /* 0x010f62000c1e1900 */
[----:B------:R-:W-:Y:S01]  /*5180*/  BSSY B7, `(.L_x_110) ;  /* 0x00001c6000077945 */ /* 0x000fe20003800000 */
[----:B-----5:R-:W-:-:S04]  /*5190*/  ISETP.NE.AND P0, PT, R4, UR4, PT ;  /* 0x0000000404007c0c */ /* 0x020fc8000bf05270 */
[----:B------:R-:W-:-:S13]  /*51a0*/  ISETP.NE.OR P0, PT, R23, 0x20, P0 ;  /* 0x000000201700780c */ /* 0x000fda0000705670 */
[----:B------:R-:W-:Y:S05]  /*51b0*/  @P0 BRA `(.L_x_111) ;  /* 0x0000001c00080947 */ /* 0x000fea0003800000 */
[----:B------:R-:W-:Y:S01]  /*51c0*/  MOV R0, 0x0 ;  /* 0x0000000000007802 */ /* 0x000fe20000000f00 */
[----:B------:R-:W4:Y:S01]  /*51d0*/  LDCU.64 UR4, c[0x4][0x30] ;  /* 0x01000600ff0477ac */ /* 0x000f220008000a00 */
[----:B0--3--:R-:W-:Y:S02]  /*51e0*/  CS2R R6, SRZ ;  /* 0x0000000000067805 */ /* 0x009fe4000001ff00 */
[----:B------:R0:W3:Y:S01]  /*51f0*/  LDC.64 R8, c[0x4][R0] ;  /* 0x0100000000087b82 */ /* 0x0000e20000000a00 */
[----:B----4-:R-:W-:Y:S01]  /*5200*/  IMAD.U32 R4, RZ, RZ, UR4 ;  /* 0x00000004ff047e24 */ /* 0x010fe2000f8e00ff */
[----:B0-----:R-:W-:-:S07]  /*5210*/  MOV R5, UR5 ;  /* 0x0000000500057c02 */ /* 0x001fce0008000f00 */
[----:B------:R-:W-:-:S07]  /*5220*/  LEPC R20, `(.L_x_112) ;  /* 0x000000001014794e */ /* 0x000fce0000000000 */
[----:B-123--:R-:W-:Y:S05]  /*5230*/  CALL.ABS.NOINC R8 ;  /* 0x0000000008007343 */ /* 0x00efea0003c00000 */
.L_x_112:
        /* <DEDUP_REMOVED lines=10> */
.L_x_123:
        /* <DEDUP_REMOVED lines=20> */
.L_x_115:
        /* <DEDUP_REMOVED lines=10> */
.L_x_116:
        /* <DEDUP_REMOVED lines=10> */
.L_x_117:
        /* <DEDUP_REMOVED lines=10> */
.L_x_118:
        /* <DEDUP_REMOVED lines=10> */
.L_x_119:
        /* <DEDUP_REMOVED lines=10> */
.L_x_120:
        /* <DEDUP_REMOVED lines=10> */
.L_x_121:
        /* <DEDUP_REMOVED lines=10> */
.L_x_122:
[----:B------:R-:W-:-:S13]  /*5880*/  ISETP.NE.AND P6, PT, R26, RZ, PT ;  /* 0x000000ff1a00720c */ /* 0x000fda0003fc5270 */
[----:B------:R-:W-:Y:S05]  /*5890*/  @P6 BRA `(.L_x_123) ;  /* 0xfffffff800906947 */ /* 0x000fea000383ffff */
[----:B------:R-:W-:Y:S05]  /*58a0*/  BSYNC B6 ;  /* 0x0000000000067941 */ /* 0x000fea0003800000 */
.L_x_114:
        /* <DEDUP_REMOVED lines=21> */
.L_x_126:
        /* <DEDUP_REMOVED lines=10> */
.L_x_127:
        /* <DEDUP_REMOVED lines=10> */
.L_x_128:
        /* <DEDUP_REMOVED lines=10> */
.L_x_129:
[----:B------:R-:W-:-:S07]  /*5be0*/  VIADD R31, R31, 0x4 ;  /* 0x000000041f1f7836 */ /* 0x000fce0000000000 */
.L_x_125:
        /* <DEDUP_REMOVED lines=20> */
.L_x_131:
        /* <DEDUP_REMOVED lines=10> */
.L_x_132:
[----:B------:R-:W-:-:S07]  /*5dd0*/  VIADD R31, R31, 0x2 ;  /* 0x000000021f1f7836 */ /* 0x000fce0000000000 */
.L_x_130:
        /* <DEDUP_REMOVED lines=19> */
.L_x_124:
        /* <DEDUP_REMOVED lines=10> */
.L_x_133:
        /* <DEDUP_REMOVED lines=8> */
.L_x_143:
        /* <DEDUP_REMOVED lines=20> */
.L_x_135:
        /* <DEDUP_REMOVED lines=10> */
.L_x_136:
        /* <DEDUP_REMOVED lines=10> */
.L_x_137:
        /* <DEDUP_REMOVED lines=10> */
.L_x_138:
        /* <DEDUP_REMOVED lines=10> */
.L_x_139:
        /* <DEDUP_REMOVED lines=10> */
.L_x_140:
        /* <DEDUP_REMOVED lines=10> */
.L_x_141:
        /* <DEDUP_REMOVED lines=10> */
.L_x_142:
[----:B------:R-:W-:-:S13]  /*65d0*/  ISETP.NE.AND P6, PT, R30, RZ, PT ;  /* 0x000000ff1e00720c */ /* 0x000fda0003fc5270 */
[----:B------:R-:W-:Y:S05]  /*65e0*/  @P6 BRA `(.L_x_143) ;  /* 0xfffffff800906947 */ /* 0x000fea000383ffff */
[----:B------:R-:W-:Y:S05]  /*65f0*/  BSYNC B6 ;  /* 0x0000000000067941 */ /* 0x000fea0003800000 */
.L_x_134:
        /* <DEDUP_REMOVED lines=21> */
.L_x_146:
        /* <DEDUP_REMOVED lines=10> */
.L_x_147:
        /* <DEDUP_REMOVED lines=10> */
.L_x_148:
        /* <DEDUP_REMOVED lines=10> */
.L_x_149:
[----:B------:R-:W-:-:S07]  /*6930*/  VIADD R26, R26, 0x4 ;  /* 0x000000041a1a7836 */ /* 0x000fce0000000000 */
.L_x_145:
        /* <DEDUP_REMOVED lines=20> */
.L_x_151:
        /* <DEDUP_REMOVED lines=10> */
.L_x_152:
[----:B------:R-:W-:-:S07]  /*6b20*/  VIADD R26, R26, 0x2 ;  /* 0x000000021a1a7836 */ /* 0x000fce0000000000 */
.L_x_150:
        /* <DEDUP_REMOVED lines=19> */
.L_x_153:
[----:B------:R-:W-:Y:S05]  /*6c60*/  BRA `(.L_x_144) ;  /* 0x0000000000207947 */ /* 0x000fea0003800000 */
.L_x_113:
        /* <DEDUP_REMOVED lines=8> */
.L_x_144:
        /* <DEDUP_REMOVED lines=8> */
.L_x_154:
[----:B------:R-:W0:Y:S01]  /*6d70*/  LDC.64 R16, c[0x4][R16] ;  /* 0x0100000010107b82 */ /* 0x000e220000000a00 */
[----:B------:R-:W1:Y:S01]  /*6d80*/  LDCU.64 UR4, c[0x4][0x20] ;  /* 0x01000400ff0477ac */ /* 0x000e620008000a00 */
[----:B------:R-:W-:Y:S02]  /*6d90*/  CS2R R6, SRZ ;  /* 0x0000000000067805 */ /* 0x000fe4000001ff00 */
[----:B-1----:R-:W-:Y:S01]  /*6da0*/  MOV R4, UR4 ;  /* 0x0000000400047c02 */ /* 0x002fe20008000f00 */
[----:B------:R-:W-:-:S07]  /*6db0*/  IMAD.U32 R5, RZ, RZ, UR5 ;  /* 0x00000005ff057e24 */ /* 0x000fce000f8e00ff */
[----:B------:R-:W-:-:S07]  /*6dc0*/  LEPC R20, `(.L_x_111) ;  /* 0x000000001014794e */ /* 0x000fce0000000000 */
[----:B0-----:R-:W-:Y:S05]  /*6dd0*/  CALL.ABS.NOINC R16 ;  /* 0x0000000010007343 */ /* 0x001fea0003c00000 */
.L_x_111:
[----:B------:R-:W-:Y:S05]  /*6de0*/  BSYNC B7 ;  /* 0x0000000000077941 */ /* 0x000fea0003800000 */
.L_x_110:
[----:B------:R-:W-:Y:S01]  /*6df0*/  LOP3.LUT P6, RZ, R24, 0x10, RZ, 0xc0, !PT ;  /* 0x0000001018ff7812 */ /* 0x000fe200078cc0ff */
[----:B------:R-:W-:-:S12]  /*6e00*/  BSSY B0, `(.L_x_155) ;  /* 0x0000072000007945 */ /* 0x000fd80003800000 */
[----:B------:R-:W-:Y:S05]  /*6e10*/  @!P6 BRA `(.L_x_156) ;  /* 0x0000000400c0e947 */ /* 0x000fea0003800000 */
[----:B------:R-:W-:Y:S02]  /*6e20*/  UISETP.GE.U32.AND UP0, UPT, UR42, 0x8, UPT ;  /* 0x000000082a00788c */ /* 0x000fe4000bf06070 */
[----:B0--3--:R-:W-:Y:S02]  /*6e30*/  IMAD.U32 R6, RZ, RZ, UR42 ;  /* 0x0000002aff067e24 */ /* 0x009fe4000f8e00ff */
[----:B------:R-:W-:-:S03]  /*6e40*/  IMAD.MOV.U32 R3, RZ, RZ, R23 ;  /* 0x000000ffff037224 */ /* 0x000fc600078e0017 */
[----:B------:R-:W-:-:S04]  /*6e50*/  LOP3.LUT R6, R6, 0x7, RZ, 0xc0, !PT ;  /* 0x0000000706067812 */ /* 0x000fc800078ec0ff */
[----:B------:R-:W-:Y:S01]  /*6e60*/  ISETP.NE.AND P1, PT, R6, RZ, PT ;  /* 0x000000ff0600720c */ /* 0x000fe20003f25270 */
[----:B------:R-:W-:-:S12]  /*6e70*/  BRA.U !UP0, `(.L_x_157) ;  /* 0x0000000108c47547 */ /* 0x000fd8000b800000 */
[----:B------:R-:W0:Y:S01]  /*6e80*/  S2R R3, SR_CgaCtaId ;  /* 0x0000000000037919 */ /* 0x000e220000008800 */
[----:B------:R-:W3:Y:S01]  /*6e90*/  LDC R8, c[0x0][0x3c8] ;  /* 0x0000f200ff087b82 */ /* 0x000ee20000000800 */
[----:B------:R-:W-:Y:S01]  /*6ea0*/  MOV R10, 0x400 ;  /* 0x00000400000a7802 */ /* 0x000fe20000000f00 */
[----:B------:R-:W-:Y:S01]  /*6eb0*/  BSSY B1, `(.L_x_157) ;  /* 0x000002d000017945 */ /* 0x000fe20003800000 */
[----:B------:R-:W-:Y:S01]  /*6ec0*/  MOV R0, UR42 ;  /* 0x0000002a00007c02 */ /* 0x000fe20008000f00 */
[----:B------:R-:W-:-:S03]  /*6ed0*/  IMAD.MOV.U32 R7, RZ, RZ, RZ ;  /* 0x000000ffff077224 */ /* 0x000fc600078e00ff */
[----:B------:R-:W-:Y:S01]  /*6ee0*/  LOP3.LUT R0, R0, 0x7ffffff8, RZ, 0xc0, !PT ;  /* 0x7ffffff800007812 */ /* 0x000fe200078ec0ff */
[----:B------:R-:W4:Y:S01]  /*6ef0*/  LDC.64 R4, c[0x0][0x380] ;  /* 0x0000e000ff047b82 */ /* 0x000f220000000a00 */
[----:B0-----:R-:W-:Y:S01]  /*6f00*/  LEA R10, R3, R10, 0x18 ;  /* 0x0000000a030a7211 */ /* 0x001fe200078ec0ff */
[----:B------:R-:W-:-:S07]  /*6f10*/  IMAD.MOV.U32 R3, RZ, RZ, R23 ;  /* 0x000000ffff037224 */ /* 0x000fce00078e0017 */
.L_x_158:
[----:B0-----:R-:W-:Y:S01]  /*6f20*/  IMAD R9, R3, 0x4, R10 ;  /* 0x0000000403097824 */ /* 0x001fe200078e020a */
[----:B------:R-:W-:Y:S05]  /*6f30*/  YIELD ;  /* 0x0000000000007946 */ /* 0x000fea0003800000 */
[----:B-12---:R-:W0:Y:S01]  /*6f40*/  LDS R11, [R9] ;  /* 0x00000000090b7984 */ /* 0x006e220000000800 */
[----:B----4-:R-:W-:Y:S01]  /*6f50*/  IMAD.WIDE R12, R27, 0x4, R4 ;  /* 0x000000041b0c7825 */ /* 0x010fe200078e0204 */
[C---:B------:R-:W-:Y:S02]  /*6f60*/  LEA R21, R2.reuse, R9, 0x2 ;  /* 0x0000000902157211 */ /* 0x040fe400078e10ff */
[----:B------:R-:W-:Y:S01]  /*6f70*/  LEA R3, R2, R3, 0x3 ;  /* 0x0000000302037211 */ /* 0x000fe200078e18ff */
[----:B------:R-:W-:-:S02]  /*6f80*/  VIADD R7, R7, 0x8 ;  /* 0x0000000807077836 */ /* 0x000fc40000000000 */
[----:B---3--:R-:W-:-:S03]  /*6f90*/  IMAD.WIDE R14, R8, 0x4, R12 ;  /* 0x00000004080e7825 */ /* 0x008fc600078e020c */
[----:B------:R-:W-:Y:S01]  /*6fa0*/  ISETP.NE.AND P0, PT, R7, R0, PT ;  /* 0x000000000700720c */ /* 0x000fe20003f05270 */
[----:B------:R-:W-:Y:S02]  /*6fb0*/  IMAD R31, R2, 0x4, R21 ;  /* 0x00000004021f7824 */ /* 0x000fe400078e0215 */
[----:B------:R-:W-:-:S04]  /*6fc0*/  IMAD.WIDE R16, R8, 0x4, R14 ;  /* 0x0000000408107825 */ /* 0x000fc800078e020e */
[----:B------:R-:W-:Y:S02]  /*6fd0*/  IMAD R35, R2, 0x4, R31 ;  /* 0x0000000402237824 */ /* 0x000fe400078e021f */
[----:B------:R-:W-:-:S04]  /*6fe0*/  IMAD.WIDE R18, R8, 0x4, R16 ;  /* 0x0000000408127825 */ /* 0x000fc800078e0210 */
[----:B------:R-:W-:Y:S01]  /*6ff0*/  IMAD R27, R8, 0x8, R27 ;  /* 0x00000008081b7824 */ /* 0x000fe200078e021b */
[----:B0-----:R0:W-:Y:S04]  /*7000*/  STG.E.STRONG.SYS desc[UR36][R12.64], R11 ;  /* 0x0000000b0c007986 */ /* 0x0011e8000c115924 */
[----:B------:R-:W1:Y:S01]  /*7010*/  LDS R25, [R21] ;  /* 0x0000000015197984 */ /* 0x000e620000000800 */
[----:B0-----:R-:W-:Y:S02]  /*7020*/  IMAD R11, R2, 0x4, R35 ;  /* 0x00000004020b7824 */ /* 0x001fe400078e0223 */
[----:B------:R-:W-:Y:S01]  /*7030*/  IMAD.WIDE R12, R8, 0x4, R18 ;  /* 0x00000004080c7825 */ /* 0x000fe200078e0212 */
[----:B-1----:R0:W-:Y:S04]  /*7040*/  STG.E.STRONG.SYS desc[UR36][R14.64], R25 ;  /* 0x000000190e007986 */ /* 0x0021e8000c115924 */
[----:B------:R-:W1:Y:S01]  /*7050*/  LDS R33, [R31] ;  /* 0x000000001f217984 */ /* 0x000e620000000800 */
[----:B0-----:R-:W-:Y:S01]  /*7060*/  LEA R25, R2, R11, 0x2 ;  /* 0x0000000b02197211 */ /* 0x001fe200078e10ff */
[----:B------:R-:W-:-:S02]  /*7070*/  IMAD.WIDE R14, R8, 0x4, R12 ;  /* 0x00000004080e7825 */ /* 0x000fc400078e020c */
[----:B-1----:R0:W-:Y:S04]  /*7080*/  STG.E.STRONG.SYS desc[UR36][R16.64], R33 ;  /* 0x0000002110007986 */ /* 0x0021e8000c115924 */
[----:B------:R-:W1:Y:S01]  /*7090*/  LDS R9, [R35] ;  /* 0x0000000023097984 */ /* 0x000e620000000800 */
[----:B0-----:R-:W-:Y:S02]  /*70a0*/  IMAD R33, R2, 0x4, R25 ;  /* 0x0000000402217824 */ /* 0x001fe400078e0219 */
[----:B------:R-:W-:Y:S01]  /*70b0*/  IMAD.WIDE R16, R8, 0x4, R14 ;  /* 0x0000000408107825 */ /* 0x000fe200078e020e */
[----:B-1----:R0:W-:Y:S04]  /*70c0*/  STG.E.STRONG.SYS desc[UR36][R18.64], R9 ;  /* 0x0000000912007986 */ /* 0x0021e8000c115924 */
[----:B------:R-:W1:Y:S01]  /*70d0*/  LDS R21, [R11] ;  /* 0x000000000b157984 */ /* 0x000e620000000800 */
[----:B0-----:R-:W-:-:S02]  /*70e0*/  IMAD R9, R2, 0x4, R33 ;  /* 0x0000000402097824 */ /* 0x001fc400078e0221 */
[----:B------:R-:W-:Y:S01]  /*70f0*/  IMAD.WIDE R18, R8, 0x4, R16 ;  /* 0x0000000408127825 */ /* 0x000fe200078e0210 */
[----:B-1----:R-:W-:Y:S04]  /*7100*/  STG.E.STRONG.SYS desc[UR36][R12.64], R21 ;  /* 0x000000150c007986 */ /* 0x002fe8000c115924 */
[----:B------:R-:W0:Y:S04]  /*7110*/  LDS R31, [R25] ;  /* 0x00000000191f7984 */ /* 0x000e280000000800 */
[----:B0-----:R-:W-:Y:S04]  /*7120*/  STG.E.STRONG.SYS desc[UR36][R14.64], R31 ;  /* 0x0000001f0e007986 */ /* 0x001fe8000c115924 */
[----:B------:R-:W0:Y:S04]  /*7130*/  LDS R35, [R33] ;  /* 0x0000000021237984 */ /* 0x000e280000000800 */
[----:B0-----:R-:W-:Y:S04]  /*7140*/  STG.E.STRONG.SYS desc[UR36][R16.64], R35 ;  /* 0x0000002310007986 */ /* 0x001fe8000c115924 */
[----:B------:R-:W0:Y:S04]  /*7150*/  LDS R9, [R9] ;  /* 0x0000000009097984 */ /* 0x000e280000000800 */
[----:B0-----:R0:W-:Y:S01]  /*7160*/  STG.E.STRONG.SYS desc[UR36][R18.64], R9 ;  /* 0x0000000912007986 */ /* 0x0011e2000c115924 */
[----:B------:R-:W-:Y:S05]  /*7170*/  @P0 BRA `(.L_x_158) ;  /* 0xfffffffc00680947 */ /* 0x000fea000383ffff */
[----:B------:R-:W-:Y:S05]  /*7180*/  BSYNC B1 ;  /* 0x0000000000017941 */ /* 0x000fea0003800000 */
.L_x_157:
[----:B------:R-:W-:Y:S05]  /*7190*/  @!P1 BRA `(.L_x_156) ;  /* 0x0000000000e09947 */ /* 0x000fea0003800000 */
[----:B------:R-:W-:Y:S01]  /*71a0*/  ISETP.GE.U32.AND P0, PT, R6, 0x4, PT ;  /* 0x000000040600780c */ /* 0x000fe20003f06070 */
[----:B------:R-:W-:-:S04]  /*71b0*/  ULOP3.LUT UR6, UR42, 0x3, URZ, 0xc0, !UPT ;  /* 0x000000032a067892 */ /* 0x000fc8000f8ec0ff */
[----:B------:R-:W-:-:S08]  /*71c0*/  UISETP.NE.AND UP0, UPT, UR6, URZ, UPT ;  /* 0x000000ff0600728c */ /* 0x000fd0000bf05270 */
[----:B------:R-:W-:Y:S05]  /*71d0*/  @!P0 BRA `(.L_x_159) ;  /* 0x00000000005c8947 */ /* 0x000fea0003800000 */
[----:B------:R-:W3:Y:S01]  /*71e0*/  S2UR UR5, SR_CgaCtaId ;  /* 0x00000000000579c3 */ /* 0x000ee20000008800 */
[----:B------:R-:W-:-:S07]  /*71f0*/  UMOV UR4, 0x400 ;  /* 0x0000040000047882 */ /* 0x000fce0000000000 */
[----:B------:R-:W4:Y:S08]  /*7200*/  LDC.64 R4, c[0x0][0x380] ;  /* 0x0000e000ff047b82 */ /* 0x000f300000000a00 */
[----:B------:R-:W5:Y:S01]  /*7210*/  LDC R25, c[0x0][0x3c8] ;  /* 0x0000f200ff197b82 */ /* 0x000f620000000800 */
[----:B---3--:R-:W-:-:S06]  /*7220*/  ULEA UR4, UR5, UR4, 0x18 ;  /* 0x0000000405047291 */ /* 0x008fcc000f8ec0ff */
[----:B0-----:R-:W-:Y:S01]  /*7230*/  LEA R9, R3, UR4, 0x2 ;  /* 0x0000000403097c11 */ /* 0x001fe2000f8e10ff */
[C---:B------:R-:W-:Y:S02]  /*7240*/  IMAD R3, R2.reuse, 0x4, R3 ;  /* 0x0000000402037824 */ /* 0x040fe400078e0203 */
[----:B----4-:R-:W-:Y:S02]  /*7250*/  IMAD.WIDE R4, R27, 0x4, R4 ;  /* 0x000000041b047825 */ /* 0x010fe400078e0204 */
[----:B-12---:R0:W1:Y:S02]  /*7260*/  LDS R11, [R9] ;  /* 0x00000000090b7984 */ /* 0x0060640000000800 */
[----:B------:R-:W-:Y:S02]  /*7270*/  IMAD R13, R2, 0x4, R9 ;  /* 0x00000004020d7824 */ /* 0x000fe400078e0209 */
[----:B-----5:R-:W-:-:S04]  /*7280*/  IMAD.WIDE R6, R25, 0x4, R4 ;  /* 0x0000000419067825 */ /* 0x020fc800078e0204 */
[----:B------:R-:W-:Y:S02]  /*7290*/  IMAD R17, R2, 0x4, R13 ;  /* 0x0000000402117824 */ /* 0x000fe400078e020d */
[----:B0-----:R-:W-:-:S03]  /*72a0*/  IMAD.WIDE R8, R25, 0x4, R6 ;  /* 0x0000000419087825 */ /* 0x001fc600078e0206 */
[----:B------:R-:W-:Y:S01]  /*72b0*/  LEA R0, R2, R17, 0x2 ;  /* 0x0000001102007211 */ /* 0x000fe200078e10ff */
[C---:B------:R-:W-:Y:S01]  /*72c0*/  IMAD R27, R25.reuse, 0x4, R27 ;  /* 0x00000004191b7824 */ /* 0x040fe200078e021b */
[----:B-1----:R0:W-:Y:S04]  /*72d0*/  STG.E.STRONG.SYS desc[UR36][R4.64], R11 ;  /* 0x0000000b04007986 */ /* 0x0021e8000c115924 */
[----:B------:R-:W1:Y:S01]  /*72e0*/  LDS R15, [R13] ;  /* 0x000000000d0f7984 */ /* 0x000e620000000800 */
[----:B0-----:R-:W-:-:S03]  /*72f0*/  IMAD.WIDE R4, R25, 0x4, R8 ;  /* 0x0000000419047825 */ /* 0x001fc600078e0208 */
[----:B-1----:R-:W-:Y:S04]  /*7300*/  STG.E.STRONG.SYS desc[UR36][R6.64], R15 ;  /* 0x0000000f06007986 */ /* 0x002fe8000c115924 */
[----:B------:R-:W0:Y:S04]  /*7310*/  LDS R19, [R17] ;  /* 0x0000000011137984 */ /* 0x000e280000000800 */
[----:B0-----:R-:W-:Y:S04]  /*7320*/  STG.E.STRONG.SYS desc[UR36][R8.64], R19 ;  /* 0x0000001308007986 */ /* 0x001fe8000c115924 */
[----:B------:R-:W0:Y:S04]  /*7330*/  LDS R21, [R0] ;  /* 0x0000000000157984 */ /* 0x000e280000000800 */
[----:B0-----:R3:W-:Y:S02]  /*7340*/  STG.E.STRONG.SYS desc[UR36][R4.64], R21 ;  /* 0x0000001504007986 */ /* 0x0017e4000c115924 */
.L_x_159:
[----:B------:R-:W-:Y:S05]  /*7350*/  BRA.U !UP0, `(.L_x_156) ;  /* 0x0000000108707547 */ /* 0x000fea000b800000 */
[----:B------:R-:W-:Y:S02]  /*7360*/  UISETP.NE.AND UP0, UPT, UR6, 0x1, UPT ;  /* 0x000000010600788c */ /* 0x000fe4000bf05270 */
[----:B------:R-:W-:-:S04]  /*7370*/  ULOP3.LUT UR4, UR42, 0x1, URZ, 0xc0, !UPT ;  /* 0x000000012a047892 */ /* 0x000fc8000f8ec0ff */
[----:B------:R-:W-:-:S03]  /*7380*/  UISETP.NE.U32.AND UP1, UPT, UR4, 0x1, UPT ;  /* 0x000000010400788c */ /* 0x000fc6000bf25070 */
[----:B------:R-:W-:Y:S08]  /*7390*/  BRA.U !UP0, `(.L_x_160) ;  /* 0x00000001083c7547 */ /* 0x000ff0000b800000 */
[----:B------:R-:W4:Y:S01]  /*73a0*/  S2UR UR5, SR_CgaCtaId ;  /* 0x00000000000579c3 */ /* 0x000f220000008800 */
[----:B------:R-:W-:-:S07]  /*73b0*/  UMOV UR4, 0x400 ;  /* 0x0000040000047882 */ /* 0x000fce0000000000 */
[----:B---3--:R-:W3:Y:S08]  /*73c0*/  LDC.64 R4, c[0x0][0x380] ;  /* 0x0000e000ff047b82 */ /* 0x008ef00000000a00 */
[----:B------:R-:W5:Y:S01]  /*73d0*/  LDC R0, c[0x0][0x3c8] ;  /* 0x0000f200ff007b82 */ /* 0x000f620000000800 */
[----:B----4-:R-:W-:-:S06]  /*73e0*/  ULEA UR4, UR5, UR4, 0x18 ;  /* 0x0000000405047291 */ /* 0x010fcc000f8ec0ff */
[----:B------:R-:W-:Y:S01]  /*73f0*/  LEA R13, R3, UR4, 0x2 ;  /* 0x00000004030d7c11 */ /* 0x000fe2000f8e10ff */
[C---:B------:R-:W-:Y:S02]  /*7400*/  IMAD R3, R2.reuse, 0x2, R3 ;  /* 0x0000000202037824 */ /* 0x040fe400078e0203 */
[----:B---3--:R-:W-:Y:S02]  /*7410*/  IMAD.WIDE R4, R27, 0x4, R4 ;  /* 0x000000041b047825 */ /* 0x008fe400078e0204 */
[----:B0-----:R-:W0:Y:S02]  /*7420*/  LDS R9, [R13] ;  /* 0x000000000d097984 */ /* 0x001e240000000800 */
[----:B-12---:R-:W-:Y:S02]  /*7430*/  IMAD R11, R2, 0x4, R13 ;  /* 0x00000004020b7824 */ /* 0x006fe400078e020d */
[C---:B-----5:R-:W-:Y:S01]  /*7440*/  IMAD.WIDE R6, R0.reuse, 0x4, R4 ;  /* 0x0000000400067825 */ /* 0x060fe200078e0204 */
[----:B------:R-:W-:Y:S01]  /*7450*/  LEA R27, R0, R27, 0x1 ;  /* 0x0000001b001b7211 */ /* 0x000fe200078e08ff */
[----:B0-----:R-:W-:Y:S04]  /*7460*/  STG.E.STRONG.SYS desc[UR36][R4.64], R9 ;  /* 0x0000000904007986 */ /* 0x001fe8000c115924 */
[----:B------:R-:W0:Y:S04]  /*7470*/  LDS R11, [R11] ;  /* 0x000000000b0b7984 */ /* 0x000e280000000800 */
[----:B0-----:R4:W-:Y:S02]  /*7480*/  STG.E.STRONG.SYS desc[UR36][R6.64], R11 ;  /* 0x0000000b06007986 */ /* 0x0019e4000c115924 */
.L_x_160:
[----:B------:R-:W-:Y:S05]  /*7490*/  BRA.U UP1, `(.L_x_156) ;  /* 0x0000000101207547 */ /* 0x000fea000b800000 */
[----:B------:R-:W5:Y:S01]  /*74a0*/  S2UR UR5, SR_CgaCtaId ;  /* 0x00000000000579c3 */ /* 0x000f620000008800 */
[----:B------:R-:W-:-:S07]  /*74b0*/  UMOV UR4, 0x400 ;  /* 0x0000040000047882 */ /* 0x000fce0000000000 */
[----:B---3--:R-:W3:Y:S01]  /*74c0*/  LDC.64 R4, c[0x0][0x380] ;  /* 0x0000e000ff047b82 */ /* 0x008ee20000000a00 */
[----:B-----5:R-:W-:-:S06]  /*74d0*/  ULEA UR4, UR5, UR4, 0x18 ;  /* 0x0000000405047291 */ /* 0x020fcc000f8ec0ff */
[----:B------:R-:W-:Y:S01]  /*74e0*/  LEA R0, R3, UR4, 0x2 ;  /* 0x0000000403007c11 */ /* 0x000fe2000f8e10ff */
[----:B---3--:R-:W-:-:S04]  /*74f0*/  IMAD.WIDE R4, R27, 0x4, R4 ;  /* 0x000000041b047825 */ /* 0x008fc800078e0204 */
[----:B------:R-:W3:Y:S04]  /*7500*/  LDS R3, [R0] ;  /* 0x0000000000037984 */ /* 0x000ee80000000800 */
[----:B---3--:R3:W-:Y:S02]  /*7510*/  STG.E.STRONG.SYS desc[UR36][R4.64], R3 ;  /* 0x0000000304007986 */ /* 0x0087e4000c115924 */
.L_x_156:
[----:B------:R-:W-:Y:S05]  /*7520*/  BSYNC B0 ;  /* 0x0000000000007941 */ /* 0x000fea0003800000 */
.L_x_155:
[----:B------:R-:W-:Y:S01]  /*7530*/  @!PT LDS RZ, [RZ] ;  /* 0x00000000fffff984 */ /* 0x000fe20000000800 */
[----:B------:R-:W-:Y:S01]  /*7540*/  @!PT LDS RZ, [RZ] ;  /* 0x00000000fffff984 */ /* 0x000fe20000000800 */
[----:B------:R-:W-:Y:S01]  /*7550*/  @!PT LDS RZ, [RZ] ;  /* 0x00000000fffff984 */ /* 0x000fe20000000800 */
[----:B------:R-:W-:Y:S01]  /*7560*/  @!PT LDS RZ, [RZ] ;  /* 0x00000000fffff984 */ /* 0x000fe20000000800 */
[----:B------:R5:W-:Y:S06]  /*7570*/  MEMBAR.SC.CTA ;  /* 0x0000000000007992 */ /* 0x000bec0000000000 */
[----:B-----5:R-:W-:Y:S05]  /*7580*/  WARPSYNC.ALL ;  /* 0x0000000000007948 */ /* 0x020fea0003800000 */
[----:B---3--:R-:W3:Y:S08]  /*7590*/  LDC.64 R4, c[0x4][0x8] ;  /* 0x01000200ff047b82 */ /* 0x008ef00000000a00 */
[----:B------:R-:W-:Y:S08]  /*75a0*/  BAR.SYNC.DEFER_BLOCKING 0x0 ;  /* 0x0000000000007b1d */ /* 0x000ff00000010000 */
[----:B------:R-:W5:Y:S01]  /*75b0*/  LDC R8, c[0x0][0x3a0] ;  /* 0x0000e800ff087b82 */ /* 0x000f620000000800 */
[----:B---3--:R-:W5:Y:S01]  /*75c0*/  LDG.E R5, desc[UR36][R4.64] ;  /* 0x0000002404057981 */ /* 0x008f62000c1e1900 */
[----:B------:R-:W-:Y:S01]  /*75d0*/  BSSY B7, `(.L_x_161) ;  /* 0x00002ec000077945 */ /* 0x000fe20003800000 */
[----:B-----5:R-:W-:-:S04]  /*75e0*/  ISETP.NE.AND P0, PT, R5, R8, PT ;  /* 0x000000080500720c */ /* 0x020fc80003f05270 */
[----:B------:R-:W-:-:S13]  /*75f0*/  ISETP.NE.OR P0, PT, R23, 0x20, P0 ;  /* 0x000000201700780c */ /* 0x000fda0000705670 */
[----:B------:R-:W-:Y:S05]  /*7600*/  @P0 BRA `(.L_x_162) ;  /* 0x0000002c00a00947 */ /* 0x000fea0003800000 */
[----:B------:R-:W3:Y:S01]  /*7610*/  LDC R0, c[0x0][0x3a4] ;  /* 0x0000e900ff007b82 */ /* 0x000ee20000000800 */
[----:B0-----:R-:W-:Y:S01]  /*7620*/  IMAD.MOV.U32 R9, RZ, RZ, 0x1 ;  /* 0x00000001ff097424 */ /* 0x001fe200078e00ff */
[----:B------:R-:W-:Y:S01]  /*7630*/  MOV R3, 0x0 ;  /* 0x0000000000037802 */ /* 0x000fe20000000f00 */
[----:B------:R-:W0:Y:S01]  /*7640*/  LDCU.64 UR4, c[0x4][0x38] ;  /* 0x01000700ff0477ac */ /* 0x000e220008000a00 */
[----:B----4-:R-:W-:Y:S02]  /*7650*/  IMAD.U32 R6, RZ, RZ, UR40 ;  /* 0x00000028ff067e24 */ /* 0x010fe4000f8e00ff */
[----:B------:R4:W-:Y:S01]  /*7660*/  STL.64 [R1], R8 ;  /* 0x0000000801007387 */ /* 0x0009e20000100a00 */
[----:B------:R-:W-:Y:S01]  /*7670*/  IMAD.U32 R7, RZ, RZ, UR41 ;  /* 0x00000029ff077e24 */ /* 0x000fe2000f8e00ff */
[----:B-12---:R4:W1:Y:S01]  /*7680*/  LDC.64 R10, c[0x4][R3] ;  /* 0x01000000030a7b82 */ /* 0x0068620000000a00 */
[----:B0-----:R-:W-:Y:S01]  /*7690*/  IMAD.U32 R4, RZ, RZ, UR4 ;  /* 0x00000004ff047e24 */ /* 0x001fe2000f8e00ff */
[----:B------:R-:W-:Y:S01]  /*76a0*/  MOV R5, UR5 ;  /* 0x0000000500057c02 */ /* 0x000fe20008000f00 */
[----:B---3--:R4:W-:Y:S06]  /*76b0*/  STL [R1+0x8], R0 ;  /* 0x0000080001007387 */ /* 0x0089ec0000100800 */
[----:B------:R-:W-:-:S07]  /*76c0*/  LEPC R20, `(.L_x_163) ;  /* 0x000000001014794e */ /* 0x000fce0000000000 */
[----:B-1--4-:R-:W-:Y:S05]  /*76d0*/  CALL.ABS.NOINC R10 ;  /* 0x000000000a007343 */ /* 0x012fea0003c00000 */
.L_x_163:
[----:B------:R-:W-:-:S13]  /*76e0*/  ISETP.GE.AND P0, PT, R2, 0x1, PT ;  /* 0x000000010200780c */ /* 0x000fda0003f06270 */
[----:B------:R-:W-:Y:S05]  /*76f0*/  @!P0 BRA `(.L_x_164) ;  /* 0x0000002c00088947 */ /* 0x000fea0003800000 */
[----:B------:R-:W0:Y:S01]  /*7700*/  LDC R19, c[0x0][0x3a4] ;  /* 0x0000e900ff137b82 */ /* 0x000e220000000800 */
[----:B------:R-:W0:Y:S01]  /*7710*/  LDCU UR4, c[0x0][0x3c8] ;  /* 0x00007900ff0477ac */ /* 0x000e220008000800 */
[C---:B------:R-:W-:Y:S02]  /*7720*/  VIADD R25, R2.reuse, 0xffffffff ;  /* 0xffffffff02197836 */ /* 0x040fe40000000000 */
[----:B------:R-:W-:Y:S01]  /*7730*/  HFMA2 R26, -RZ, RZ, 0, 0 ;  /* 0x00000000ff1a7431 */ /* 0x000fe200000001ff */
[----:B------:R-:W-:Y:S02]  /*7740*/  LOP3.LUT R18, R2, 0xf, RZ, 0xc0, !PT ;  /* 0x0000000f02127812 */ /* 0x000fe400078ec0ff */
[----:B------:R-:W-:Y:S01]  /*7750*/  ISETP.GE.U32.AND P0, PT, R25, 0xf, PT ;  /* 0x0000000f1900780c */ /* 0x000fe20003f06070 */
[----:B0-----:R-:W-:-:S12]  /*7760*/  VIADD R19, R19, UR4 ;  /* 0x0000000413137c36 */ /* 0x001fd80008000000 */
[----:B------:R-:W-:Y:S05]  /*7770*/  @!P0 BRA `(.L_x_165) ;  /* 0x0000000800b88947 */ /* 0x000fea0003800000 */
[----:B------:R-:W-:Y:S01]  /*7780*/  BSSY B6, `(.L_x_165) ;  /* 0x00000ad000067945 */ /* 0x000fe20003800000 */
[----:B------:R-:W-:Y:S01]  /*7790*/  LOP3.LUT R26, R2, 0x7ffffff0, RZ, 0xc0, !PT ;  /* 0x7ffffff0021a7812 */ /* 0x000fe200078ec0ff */
[----:B------:R-:W-:-:S07]  /*77a0*/  IMAD.MOV.U32 R30, RZ, RZ, RZ ;  /* 0x000000ffff1e7224 */ /* 0x000fce00078e00ff */
.L_x_182:
[----:B------:R-:W0:Y:S01]  /*77b0*/  LDC.64 R16, c[0x0][0x380] ;  /* 0x0000e000ff107b82 */ /* 0x000e220000000a00 */
[----:B------:R-:W-:-:S04]  /*77c0*/  IMAD.IADD R3, R19, 0x1, R30 ;  /* 0x0000000113037824 */ /* 0x000fc800078e021e */
[----:B0-----:R-:W-:-:S05]  /*77d0*/  IMAD.WIDE R16, R3, 0x4, R16 ;  /* 0x0000000403107825 */ /* 0x001fca00078e0210 */
[----:B------:R-:W2:Y:S01]  /*77e0*/  LDG.E.STRONG.SYS R0, desc[UR36][R16.64] ;  /* 0x0000002410007981 */ /* 0x000ea2000c1f5900 */
[----:B------:R-:W-:Y:S01]  /*77f0*/  MOV R27, 0x0 ;  /* 0x00000000001b7802 */ /* 0x000fe20000000f00 */
[----:B------:R-:W-:Y:S05]  /*7800*/  YIELD ;  /* 0x0000000000007946 */ /* 0x000fea0003800000 */
[----:B------:R0:W1:Y:S01]  /*7810*/  LDC.64 R8, c[0x4][R27] ;  /* 0x010000001b087b82 */ /* 0x0000620000000a00 */
[----:B------:R-:W3:Y:S01]  /*7820*/  LDCU.64 UR4, c[0x4][0x18] ;  /* 0x01000300ff0477ac */ /* 0x000ee20008000a00 */
[----:B------:R-:W-:Y:S01]  /*7830*/  IADD3 R30, PT, PT, R30, 0x10, RZ ;  /* 0x000000101e1e7810 */ /* 0x000fe20007ffe0ff */
[----:B------:R-:W-:Y:S01]  /*7840*/  IMAD.U32 R6, RZ, RZ, UR40 ;  /* 0x00000028ff067e24 */ /* 0x000fe2000f8e00ff */
[----:B------:R-:W-:-:S02]  /*7850*/  MOV R7, UR41 ;  /* 0x0000002900077c02 */ /* 0x000fc40008000f00 */
[----:B------:R-:W-:-:S04]  /*7860*/  ISETP.NE.AND P0, PT, R30, R26, PT ;  /* 0x0000001a1e00720c */ /* 0x000fc80003f05270 */
[----:B------:R-:W-:Y:S01]  /*7870*/  P2R R31, PR, RZ, 0x1 ;  /* 0x00000001ff1f7803 */ /* 0x000fe20000000000 */
[----:B---3--:R-:W-:Y:S02]  /*7880*/  IMAD.U32 R4, RZ, RZ, UR4 ;  /* 0x00000004ff047e24 */ /* 0x008fe4000f8e00ff */
[----:B------:R-:W-:Y:S01]  /*7890*/  IMAD.U32 R5, RZ, RZ, UR5 ;  /* 0x00000005ff057e24 */ /* 0x000fe2000f8e00ff */
[----:B-12---:R0:W-:Y:S06]  /*78a0*/  STL [R1], R0 ;  /* 0x0000000001007387 */ /* 0x0061ec0000100800 */
[----:B------:R-:W-:-:S07]  /*78b0*/  LEPC R20, `(.L_x_166) ;  /* 0x000000001014794e */ /* 0x000fce0000000000 */
[----:B0-----:R-:W-:Y:S05]  /*78c0*/  CALL.ABS.NOINC R8 ;  /* 0x0000000008007343 */ /* 0x001fea0003c00000 */
.L_x_166:
[----:B------:R-:W2:Y:S01]  /*78d0*/  LDG.E.STRONG.SYS R0, desc[UR36][R16.64+0x4] ;  /* 0x0000042410007981 */ /* 0x000ea2000c1f5900 */
[----:B------:R0:W1:Y:S01]  /*78e0*/  LDC.64 R8, c[0x4][R27] ;  /* 0x010000001b087b82 */ /* 0x0000620000000a00 */
[----:B------:R-:W3:Y:S01]  /*78f0*/  LDCU.64 UR4, c[0x4][0x18] ;  /* 0x01000300ff0477ac */ /* 0x000ee20008000a00 */
[----:B------:R-:W-:Y:S01]  /*7900*/  IMAD.U32 R6, RZ, RZ, UR40 ;  /* 0x00000028ff067e24 */ /* 0x000fe2000f8e00ff */
[----:B------:R-:W-:Y:S01]  /*7910*/  MOV R7, UR41 ;  /* 0x0000002900077c02 */ /* 0x000fe20008000f00 */
[----:B---3--:R-:W-:Y:S02]  /*7920*/  IMAD.U32 R4, RZ, RZ, UR4 ;  /* 0x00000004ff047e24 */ /* 0x008fe4000f8e00ff */
[----:B------:R-:W-:Y:S01]  /*7930*/  IMAD.U32 R5, RZ, RZ, UR5 ;  /* 0x00000005ff057e24 */ /* 0x000fe2000f8e00ff */
[----:B-12---:R0:W-:Y:S06]  /*7940*/  STL [R1], R0 ;  /* 0x0000000001007387 */ /* 0x0061ec0000100800 */
[----:B------:R-:W-:-:S07]  /*7950*/  LEPC R20, `(.L_x_167) ;  /* 0x000000001014794e */ /* 0x000fce0000000000 */
[----:B0-----:R-:W-:Y:S05]  /*7960*/  CALL.ABS.NOINC R8 ;  /* 0x0000000008007343 */ /* 0x001fea0003c00000 */
.L_x_167:
        /* <DEDUP_REMOVED lines=10> */
.L_x_168:
        /* <DEDUP_REMOVED lines=10> */
.L_x_169:
        /* <DEDUP_REMOVED lines=10> */
.L_x_170:
        /* <DEDUP_REMOVED lines=10> */
.L_x_171:
        /* <DEDUP_REMOVED lines=10> */
.L_x_172:
        /* <DEDUP_REMOVED lines=10> */
.L_x_173:
        /* <DEDUP_REMOVED lines=10> */
.L_x_174:
        /* <DEDUP_REMOVED lines=10> */
.L_x_175:
        /* <DEDUP_REMOVED lines=10> */
.L_x_176:
        /* <DEDUP_REMOVED lines=10> */
.L_x_177:
        /* <DEDUP_REMOVED lines=10> */
.L_x_178:
        /* <DEDUP_REMOVED lines=10> */
.L_x_179:
        /* <DEDUP_REMOVED lines=10> */
.L_x_180:
        /* <DEDUP_REMOVED lines=10> */
.L_x_181:
[----:B------:R-:W-:-:S13]  /*8230*/  ISETP.NE.AND P6, PT, R31, RZ, PT ;  /* 0x000000ff1f00720c */ /* 0x000fda0003fc5270 */
[----:B------:R-:W-:Y:S05]  /*8240*/  @P6 BRA `(.L_x_182) ;  /* 0xfffffff400586947 */ /* 0x000fea000383ffff */
[----:B------:R-:W-:Y:S05]  /*8250*/  BSYNC B6 ;  /* 0x0000000000067941 */ /* 0x000fea0003800000 */
.L_x_165:
[----:B------:R-:W-:-:S13]  /*8260*/  ISETP.NE.AND P0, PT, R18, RZ, PT ;  /* 0x000000ff1200720c */ /* 0x000fda0003f05270 */
[----:B------:R-:W-:Y:S05]  /*8270*/  @!P0 BRA `(.L_x_183) ;  /* 0x0000000800908947 */ /* 0x000fea0003800000 */
[----:B------:R-:W-:Y:S02]  /*8280*/  ISETP.GE.U32.AND P0, PT, R18, 0x8, PT ;  /* 0x000000081200780c */ /* 0x000fe40003f06070 */
[----:B------:R-:W-:-:S11]  /*8290*/  LOP3.LUT R30, R2, 0x7, RZ, 0xc0, !PT ;  /* 0x00000007021e7812 */ /* 0x000fd600078ec0ff */
[----:B------:R-:W-:Y:S05]  /*82a0*/  @!P0 BRA `(.L_x_184) ;  /* 0x0000000400548947 */ /* 0x000fea0003800000 */
[----:B------:R-:W0:Y:S01]  /*82b0*/  LDC.64 R16, c[0x0][0x380] ;  /* 0x0000e000ff107b82 */ /* 0x000e220000000a00 */
[----:B------:R-:W-:Y:S01]  /*82c0*/  IMAD.IADD R3, R19, 0x1, R26 ;  /* 0x0000000113037824 */ /* 0x000fe200078e021a */
[----:B------:R-:W-:Y:S01]  /*82d0*/  MOV R27, 0x0 ;  /* 0x00000000001b7802 */ /* 0x000fe20000000f00 */
[----:B------:R-:W1:Y:S02]  /*82e0*/  LDCU.64 UR4, c[0x4][0x18] ;  /* 0x01000300ff0477ac */ /* 0x000e640008000a00 */
[----:B0-----:R-:W-:-:S05]  /*82f0*/  IMAD.WIDE R16, R3, 0x4, R16 ;  /* 0x0000000403107825 */ /* 0x001fca00078e0210 */
[----:B------:R-:W2:Y:S01]  /*8300*/  LDG.E.STRONG.SYS R0, desc[UR36][R16.64] ;  /* 0x0000002410007981 */ /* 0x000ea2000c1f5900 */
[----:B------:R0:W3:Y:S01]  /*8310*/  LDC.64 R8, c[0x4][R27] ;  /* 0x010000001b087b82 */ /* 0x0000e20000000a00 */
[----:B-1----:R-:W-:Y:S01]  /*8320*/  IMAD.U32 R4, RZ, RZ, UR4 ;  /* 0x00000004ff047e24 */ /* 0x002fe2000f8e00ff */
[----:B------:R-:W-:Y:S01]  /*8330*/  MOV R6, UR40 ;  /* 0x0000002800067c02 */ /* 0x000fe20008000f00 */
[----:B------:R-:W-:Y:S02]  /*8340*/  IMAD.U32 R5, RZ, RZ, UR5 ;  /* 0x00000005ff057e24 */ /* 0x000fe4000f8e00ff */
[----:B------:R-:W-:Y:S01]  /*8350*/  IMAD.U32 R7, RZ, RZ, UR41 ;  /* 0x00000029ff077e24 */ /* 0x000fe2000f8e00ff */
[----:B--23--:R0:W-:Y:S06]  /*8360*/  STL [R1], R0 ;  /* 0x0000000001007387 */ /* 0x00c1ec0000100800 */
[----:B------:R-:W-:-:S07]  /*8370*/  LEPC R20, `(.L_x_185) ;  /* 0x000000001014794e */ /* 0x000fce0000000000 */
[----:B0-----:R-:W-:Y:S05]  /*8380*/  CALL.ABS.NOINC R8 ;  /* 0x0000000008007343 */ /* 0x001fea0003c00000 */
.L_x_185:
[----:B------:R-:W2:Y:S01]  /*8390*/  LDG.E.STRONG.SYS R0, desc[UR36][R16.64+0x4] ;  /* 0x0000042410007981 */ /* 0x000ea2000c1f5900 */
[----:B------:R0:W1:Y:S01]  /*83a0*/  LDC.64 R8, c[0x4][R27] ;  /* 0x010000001b087b82 */ /* 0x0000620000000a00 */
[----:B------:R-:W3:Y:S01]  /*83b0*/  LDCU.64 UR4, c[0x4][0x18] ;  /* 0x01000300ff0477ac */ /* 0x000ee20008000a00 */
[----:B------:R-:W-:Y:S01]  /*83c0*/  MOV R6, UR40 ;  /* 0x0000002800067c02 */ /* 0x000fe20008000f00 */
[----:B------:R-:W-:Y:S02]  /*83d0*/  IMAD.U32 R7, RZ, RZ, UR41 ;  /* 0x00000029ff077e24 */ /* 0x000fe4000f8e00ff */
[----:B---3--:R-:W-:Y:S02]  /*83e0*/  IMAD.U32 R4, RZ, RZ, UR4 ;  /* 0x00000004ff047e24 */ /* 0x008fe4000f8e00ff */
[----:B------:R-:W-:Y:S01]  /*83f0*/  IMAD.U32 R5, RZ, RZ, UR5 ;  /* 0x00000005ff057e24 */ /* 0x000fe2000f8e00ff */
[----:B-12---:R0:W-:Y:S06]  /*8400*/  STL [R1], R0 ;  /* 0x0000000001007387 */ /* 0x0061ec0000100800 */
[----:B------:R-:W-:-:S07]  /*8410*/  LEPC R20, `(.L_x_186) ;  /* 0x000000001014794e */ /* 0x000fce0000000000 */
[----:B0-----:R-:W-:Y:S05]  /*8420*/  CALL.ABS.NOINC R8 ;  /* 0x0000000008007343 */ /* 0x001fea0003c00000 */
.L_x_186:
        /* <DEDUP_REMOVED lines=10> */
.L_x_187:
        /* <DEDUP_REMOVED lines=10> */
.L_x_188:
        /* <DEDUP_REMOVED lines=10> */
.L_x_189:
        /* <DEDUP_REMOVED lines=10> */
.L_x_190:
        /* <DEDUP_REMOVED lines=10> */
.L_x_191:
        /* <DEDUP_REMOVED lines=10> */
.L_x_192:
[----:B------:R-:W-:-:S07]  /*87f0*/  VIADD R26, R26, 0x8 ;  /* 0x000000081a1a7836 */ /* 0x000fce0000000000 */
.L_x_184:
[----:B------:R-:W-:Y:S01]  /*8800*/  ISETP.NE.AND P0, PT, R30, RZ, PT ;  /* 0x000000ff1e00720c */ /* 0x000fe20003f05270 */
[----:B------:R-:W-:-:S12]  /*8810*/  BSSY B6, `(.L_x_183) ;  /* 0x000004a000067945 */ /* 0x000fd80003800000 */
        /* <DEDUP_REMOVED lines=11> */
[----:B-1----:R-:W-:Y:S01]  /*88d0*/  MOV R4, UR4 ;  /* 0x0000000400047c02 */ /* 0x002fe20008000f00 */
[----:B------:R-:W-:Y:S02]  /*88e0*/  IMAD.U32 R5, RZ, RZ, UR5 ;  /* 0x00000005ff057e24 */ /* 0x000fe4000f8e00ff */
[----:B------:R-:W-:Y:S02]  /*88f0*/  IMAD.U32 R6, RZ, RZ, UR40 ;  /* 0x00000028ff067e24 */ /* 0x000fe4000f8e00ff */
[----:B------:R-:W-:Y:S01]  /*8900*/  IMAD.U32 R7, RZ, RZ, UR41 ;  /* 0x00000029ff077e24 */ /* 0x000fe2000f8e00ff */
[----:B--23--:R0:W-:Y:S06]  /*8910*/  STL [R1], R0 ;  /* 0x0000000001007387 */ /* 0x00c1ec0000100800 */
[----:B------:R-:W-:-:S07]  /*8920*/  LEPC R20, `(.L_x_195) ;  /* 0x000000001014794e */ /* 0x000fce0000000000 */
[----:B0-----:R-:W-:Y:S05]  /*8930*/  CALL.ABS.NOINC R8 ;  /* 0x0000000008007343 */ /* 0x001fea0003c00000 */
.L_x_195:
[----:B------:R-:W2:Y:S01]  /*8940*/  LDG.E.STRONG.SYS R0, desc[UR36][R16.64+0x4] ;  /* 0x0000042410007981 */ /* 0x000ea2000c1f5900 */
[----:B------:R0:W1:Y:S01]  /*8950*/  LDC.64 R8, c[0x4][R27] ;  /* 0x010000001b087b82 */ /* 0x0000620000000a00 */
[----:B------:R-:W3:Y:S01]  /*8960*/  LDCU.64 UR4, c[0x4][0x18] ;  /* 0x01000300ff0477ac */ /* 0x000ee20008000a00 */
[----:B------:R-:W-:Y:S02]  /*8970*/  IMAD.U32 R6, RZ, RZ, UR40 ;  /* 0x00000028ff067e24 */ /* 0x000fe4000f8e00ff */
[----:B------:R-:W-:Y:S01]  /*8980*/  IMAD.U32 R7, RZ, RZ, UR41 ;  /* 0x00000029ff077e24 */ /* 0x000fe2000f8e00ff */
[----:B---3--:R-:W-:Y:S01]  /*8990*/  MOV R4, UR4 ;  /* 0x0000000400047c02 */ /* 0x008fe20008000f00 */
[----:B------:R-:W-:Y:S01]  /*89a0*/  IMAD.U32 R5, RZ, RZ, UR5 ;  /* 0x00000005ff057e24 */ /* 0x000fe2000f8e00ff */
[----:B-12---:R0:W-:Y:S06]  /*89b0*/  STL [R1], R0 ;  /* 0x0000000001007387 */ /* 0x0061ec0000100800 */
[----:B------:R-:W-:-:S07]  /*89c0*/  LEPC R20, `(.L_x_196) ;  /* 0x000000001014794e */ /* 0x000fce0000000000 */
[----:B0-----:R-:W-:Y:S05]  /*89d0*/  CALL.ABS.NOINC R8 ;  /* 0x0000000008007343 */ /* 0x001fea0003c00000 */
.L_x_196:
        /* <DEDUP_REMOVED lines=10> */
.L_x_197:
        /* <DEDUP_REMOVED lines=10> */
.L_x_198:
[----:B------:R-:W-:-:S07]  /*8b20*/  IADD3 R26, PT, PT, R26, 0x4, RZ ;  /* 0x000000041a1a7810 */ /* 0x000fce0007ffe0ff */
.L_x_194:
[----:B------:R-:W-:-:S13]  /*8b30*/  ISETP.NE.AND P0, PT, R30, RZ, PT ;  /* 0x000000ff1e00720c */ /* 0x000fda0003f05270 */
[----:B------:R-:W-:Y:S05]  /*8b40*/  @!P0 BRA `(.L_x_193) ;  /* 0x0000000000588947 */ /* 0x000fea0003800000 */
[----:B------:R-:W-:-:S07]  /*8b50*/  IMAD.MOV.U32 R17, RZ, RZ, RZ ;  /* 0x000000ffff117224 */ /* 0x000fce00078e00ff */
.L_x_200:
[----:B------:R-:W0:Y:S01]  /*8b60*/  LDC.64 R10, c[0x0][0x380] ;  /* 0x0000e000ff0a7b82 */ /* 0x000e220000000a00 */
[----:B------:R-:W-:-:S04]  /*8b70*/  IMAD.IADD R3, R19, 0x1, R26 ;  /* 0x0000000113037824 */ /* 0x000fc800078e021a */
[----:B0-----:R-:W-:-:S06]  /*8b80*/  IMAD.WIDE R10, R3, 0x4, R10 ;  /* 0x00000004030a7825 */ /* 0x001fcc00078e020a */
[----:B------:R-:W2:Y:S01]  /*8b90*/  LDG.E.STRONG.SYS R10, desc[UR36][R10.64] ;  /* 0x000000240a0a7981 */ /* 0x000ea2000c1f5900 */
[----:B------:R-:W-:Y:S01]  /*8ba0*/  MOV R8, 0x0 ;  /* 0x0000000000087802 */ /* 0x000fe20000000f00 */
[----:B------:R-:W-:Y:S05]  /*8bb0*/  YIELD ;  /* 0x0000000000007946 */ /* 0x000fea0003800000 */
[----:B------:R-:W0:Y:S01]  /*8bc0*/  LDC.64 R8, c[0x4][R8] ;  /* 0x0100000008087b82 */ /* 0x000e220000000a00 */
[----:B------:R-:W1:Y:S01]  /*8bd0*/  LDCU.64 UR4, c[0x4][0x18] ;  /* 0x01000300ff0477ac */ /* 0x000e620008000a00 */
[----:B------:R-:W-:Y:S02]  /*8be0*/  VIADD R17, R17, 0x1 ;  /* 0x0000000111117836 */ /* 0x000fe40000000000 */
[----:B------:R-:W-:-:S02]  /*8bf0*/  IMAD.U32 R6, RZ, RZ, UR40 ;  /* 0x00000028ff067e24 */ /* 0x000fc4000f8e00ff */
[----:B------:R-:W-:Y:S01]  /*8c00*/  IMAD.U32 R7, RZ, RZ, UR41 ;  /* 0x00000029ff077e24 */ /* 0x000fe2000f8e00ff */
[----:B------:R-:W-:-:S04]  /*8c10*/  ISETP.NE.AND P0, PT, R17, R30, PT ;  /* 0x0000001e1100720c */ /* 0x000fc80003f05270 */
[----:B------:R-:W-:Y:S02]  /*8c20*/  P2R R0, PR, RZ, 0x1 ;  /* 0x00000001ff007803 */ /* 0x000fe40000000000 */
[----:B-1----:R-:W-:Y:S01]  /*8c30*/  MOV R4, UR4 ;  /* 0x0000000400047c02 */ /* 0x002fe20008000f00 */
[----:B------:R-:W-:Y:S01]  /*8c40*/  IMAD.U32 R5, RZ, RZ, UR5 ;  /* 0x00000005ff057e24 */ /* 0x000fe2000f8e00ff */
[----:B0-2---:R1:W-:Y:S06]  /*8c50*/  STL [R1], R10 ;  /* 0x0000000a01007387 */ /* 0x0053ec0000100800 */
[----:B------:R-:W-:-:S07]  /*8c60*/  LEPC R20, `(.L_x_199) ;  /* 0x000000001014794e */ /* 0x000fce0000000000 */
[----:B-1----:R-:W-:Y:S05]  /*8c70*/  CALL.ABS.NOINC R8 ;  /* 0x0000000008007343 */ /* 0x002fea0003c00000 */
.L_x_199:
[----:B------:R-:W-:Y:S02]  /*8c80*/  ISETP.NE.AND P6, PT, R17, R30, PT ;  /* 0x0000001e1100720c */ /* 0x000fe40003fc5270 */
[----:B------:R-:W-:-:S11]  /*8c90*/  IADD3 R26, PT, PT, R26, 0x1, RZ ;  /* 0x000000011a1a7810 */ /* 0x000fd60007ffe0ff */
[----:B------:R-:W-:Y:S05]  /*8ca0*/  @P6 BRA `(.L_x_200) ;  /* 0xfffffffc00ac6947 */ /* 0x000fea000383ffff */
.L_x_193:
[----:B------:R-:W-:Y:S05]  /*8cb0*/  BSYNC B6 ;  /* 0x0000000000067941 */ /* 0x000fea0003800000 */
.L_x_183:
[----:B------:R-:W0:Y:S01]  /*8cc0*/  LDCU.64 UR4, c[0x4][0x20] ;  /* 0x01000400ff0477ac */ /* 0x000e220008000a00 */
[----:B------:R-:W-:Y:S02]  /*8cd0*/  MOV R0, 0x0 ;  /* 0x0000000000007802 */ /* 0x000fe40000000f00 */
[----:B------:R-:W-:Y:S02]  /*8ce0*/  CS2R R6, SRZ ;  /* 0x0000000000067805 */ /* 0x000fe4000001ff00 */
[----:B------:R-:W-:Y:S01]  /*8cf0*/  ISETP.GE.U32.AND P0, PT, R25, 0xf, PT ;  /* 0x0000000f1900780c */ /* 0x000fe20003f06070 */
[----:B------:R1:W2:Y:S03]  /*8d00*/  LDC.64 R8, c[0x4][R0] ;  /* 0x0100000000087b82 */ /* 0x0002a60000000a00 */
[----:B-1----:R-:W-:Y:S01]  /*8d10*/  P2R R0, PR, RZ, 0x1 ;  /* 0x00000001ff007803 */ /* 0x002fe20000000000 */
[----:B0-----:R-:W-:-:S02]  /*8d20*/  IMAD.U32 R4, RZ, RZ, UR4 ;  /* 0x00000004ff047e24 */ /* 0x001fc4000f8e00ff */
[----:B------:R-:W-:-:S07]  /*8d30*/  IMAD.U32 R5, RZ, RZ, UR5 ;  /* 0x00000005ff057e24 */ /* 0x000fce000f8e00ff */
[----:B------:R-:W-:-:S07]  /*8d40*/  LEPC R20, `(.L_x_201) ;  /* 0x000000001014794e */ /* 0x000fce0000000000 */
[----:B--2---:R-:W-:Y:S05]  /*8d50*/  CALL.ABS.NOINC R8 ;  /* 0x0000000008007343 */ /* 0x004fea0003c00000 */
.L_x_201:
[----:B------:R-:W0:Y:S01]  /*8d60*/  LDC R19, c[0x0][0x3a4] ;  /* 0x0000e900ff137b82 */ /* 0x000e220000000800 */
[----:B------:R-:W1:Y:S01]  /*8d70*/  LDCU UR5, c[0x0][0x3c8] ;  /* 0x00007900ff0577ac */ /* 0x000e620008000800 */
[----:B------:R-:W-:Y:S01]  /*8d80*/  ISETP.GE.U32.AND P6, PT, R25, 0xf, PT ;  /* 0x0000000f1900780c */ /* 0x000fe20003fc6070 */
[----:B------:R-:W-:Y:S01]  /*8d90*/  HFMA2 R26, -RZ, RZ, 0, 0 ;  /* 0x00000000ff1a7431 */ /* 0x000fe200000001ff */
[----:B------:R-:W-:Y:S01]  /*8da0*/  UIADD3 UR4, UPT, UPT, UR42, -0x1, URZ ;  /* 0xffffffff2a047890 */ /* 0x000fe2000fffe0ff */
[----:B-1----:R-:W-:-:S05]  /*8db0*/  IMAD.U32 R0, RZ, RZ, UR5 ;  /* 0x00000005ff007e24 */ /* 0x002fca000f8e00ff */
[----:B0-----:R-:W-:-:S05]  /*8dc0*/  IMAD R19, R0, UR4, R19 ;  /* 0x0000000400137c24 */ /* 0x001fca000f8e0213 */
[----:B------:R-:W-:Y:S05]  /*8dd0*/  @!P6 BRA `(.L_x_202) ;  /* 0x0000000800b8e947 */ /* 0x000fea0003800000 */
[----:B------:R-:W-:Y:S01]  /*8de0*/  BSSY B6, `(.L_x_202) ;  /* 0x00000ad000067945 */ /* 0x000fe20003800000 */
[----:B------:R-:W-:Y:S01]  /*8df0*/  LOP3.LUT R26, R2, 0x7ffffff0, RZ, 0xc0, !PT ;  /* 0x7ffffff0021a7812 */ /* 0x000fe200078ec0ff */
[----:B------:R-:W-:-:S07]  /*8e00*/  IMAD.MOV.U32 R27, RZ, RZ, RZ ;  /* 0x000000ffff1b7224 */ /* 0x000fce00078e00ff */
.L_x_219:
        /* <DEDUP_REMOVED lines=8> */
[----:B------:R-:W-:Y:S02]  /*8e90*/  VIADD R27, R27, 0x10 ;  /* 0x000000101b1b7836 */ /* 0x000fe40000000000 */
[----:B------:R-:W-:-:S02]  /*8ea0*/  IMAD.U32 R6, RZ, RZ, UR40 ;  /* 0x00000028ff067e24 */ /* 0x000fc4000f8e00ff */
[----:B------:R-:W-:Y:S01]  /*8eb0*/  IMAD.U32 R7, RZ, RZ, UR41 ;  /* 0x00000029ff077e24 */ /* 0x000fe2000f8e00ff */
[----:B------:R-:W-:-:S04]  /*8ec0*/  ISETP.NE.AND P0, PT, R27, R26, PT ;  /* 0x0000001a1b00720c */ /* 0x000fc80003f05270 */
[----:B------:R-:W-:Y:S02]  /*8ed0*/  P2R R30, PR, RZ, 0x1 ;  /* 0x00000001ff1e7803 */ /* 0x000fe40000000000 */
[----:B---3--:R-:W-:Y:S01]  /*8ee0*/  MOV R4, UR4 ;  /* 0x0000000400047c02 */ /* 0x008fe20008000f00 */
[----:B------:R-:W-:Y:S01]  /*8ef0*/  IMAD.U32 R5, RZ, RZ, UR5 ;  /* 0x00000005ff057e24 */ /* 0x000fe2000f8e00ff */
[----:B-12---:R0:W-:Y:S06]  /*8f00*/  STL [R1], R0 ;  /* 0x0000000001007387 */ /* 0x0061ec0000100800 */
[----:B------:R-:W-:-:S07]  /*8f10*/  LEPC R20, `(.L_x_203) ;  /* 0x000000001014794e */ /* 0x000fce0000000000 */
[----:B0-----:R-:W-:Y:S05]  /*8f20*/  CALL.ABS.NOINC R8 ;  /* 0x0000000008007343 */ /* 0x001fea0003c00000 */
.L_x_203:
        /* <DEDUP_REMOVED lines=10> */
.L_x_204:
        /* <DEDUP_REMOVED lines=10> */
.L_x_205:
        /* <DEDUP_REMOVED lines=10> */
.L_x_206:
        /* <DEDUP_REMOVED lines=10> */
.L_x_207:
        /* <DEDUP_REMOVED lines=10> */
.L_x_208:
        /* <DEDUP_REMOVED lines=10> */
.L_x_209:
        /* <DEDUP_REMOVED lines=10> */
.L_x_210:
        /* <DEDUP_REMOVED lines=10> */
.L_x_211:
        /* <DEDUP_REMOVED lines=10> */
.L_x_212:
        /* <DEDUP_REMOVED lines=10> */
.L_x_213:
        /* <DEDUP_REMOVED lines=10> */
.L_x_214:
        /* <DEDUP_REMOVED lines=10> */
.L_x_215:
        /* <DEDUP_REMOVED lines=10> */
.L_x_216:
        /* <DEDUP_REMOVED lines=10> */
.L_x_217:
        /* <DEDUP_REMOVED lines=10> */
.L_x_218:
[----:B------:R-:W-:-:S13]  /*9890*/  ISETP.NE.AND P6, PT, R30, RZ, PT ;  /* 0x000000ff1e00720c */ /* 0x000fda0003fc5270 */
[----:B------:R-:W-:Y:S05]  /*98a0*/  @P6 BRA `(.L_x_219) ;  /* 0xfffffff400586947 */ /* 0x000fea000383ffff */
[----:B------:R-:W-:Y:S05]  /*98b0*/  BSYNC B6 ;  /* 0x0000000000067941 */ /* 0x000fea0003800000 */
.L_x_202:
[----:B------:R-:W-:-:S13]  /*98c0*/  ISETP.NE.AND P0, PT, R18, RZ, PT ;  /* 0x000000ff1200720c */ /* 0x000fda0003f05270 */
[----:B------:R-:W-:Y:S05]  /*98d0*/  @!P0 BRA `(.L_x_220) ;  /* 0x0000000800b08947 */ /* 0x000fea0003800000 */
[----:B------:R-:W-:Y:S02]  /*98e0*/  ISETP.GE.U32.AND P0, PT, R18, 0x8, PT ;  /* 0x000000081200780c */ /* 0x000fe40003f06070 */
[----:B------:R-:W-:-:S11]  /*98f0*/  LOP3.LUT R25, R2, 0x7, RZ, 0xc0, !PT ;  /* 0x0000000702197812 */ /* 0x000fd600078ec0ff */
[----:B------:R-:W-:Y:S05]  /*9900*/  @!P0 BRA `(.L_x_221) ;  /* 0x0000000400548947 */ /* 0x000fea0003800000 */
[----:B------:R-:W0:Y:S01]  /*9910*/  LDC.64 R16, c[0x0][0x380] ;  /* 0x0000e000ff107b82 */ /* 0x000e220000000a00 */
[----:B------:R-:W-:Y:S01]  /*9920*/  IADD3 R3, PT, PT, R19, R26, RZ ;  /* 0x0000001a13037210 */ /* 0x000fe20007ffe0ff */
[----:B------:R-:W1:Y:S04]  /*9930*/  LDCU.64 UR4, c[0x4][0x18] ;  /* 0x01000300ff0477ac */ /* 0x000e680008000a00 */
[----:B0-----:R-:W-:-:S05]  /*9940*/  IMAD.WIDE R16, R3, 0x4, R16 ;  /* 0x0000000403107825 */ /* 0x001fca00078e0210 */
[----:B------:R-:W2:Y:S01]  /*9950*/  LDG.E.STRONG.SYS R0, desc[UR36][R16.64] ;  /* 0x0000002410007981 */ /* 0x000ea2000c1f5900 */
[----:B------:R-:W-:Y:S01]  /*9960*/  MOV R18, 0x0 ;  /* 0x0000000000127802 */ /* 0x000fe20000000f00 */
[----:B-1----:R-:W-:Y:S01]  /*9970*/  IMAD.U32 R4, RZ, RZ, UR4 ;  /* 0x00000004ff047e24 */ /* 0x002fe2000f8e00ff */
[----:B------:R-:W-:Y:S01]  /*9980*/  MOV R7, UR41 ;  /* 0x0000002900077c02 */ /* 0x000fe20008000f00 */
[----:B------:R-:W-:Y:S01]  /*9990*/  IMAD.U32 R5, RZ, RZ, UR5 ;  /* 0x00000005ff057e24 */ /* 0x000fe2000f8e00ff */
[----:B------:R0:W1:Y:S01]  /*99a0*/  LDC.64 R8, c[0x4][R18] ;  /* 0x0100000012087b82 */ /* 0x0000620000000a00 */
[----:B------:R-:W-:Y:S01]  /*99b0*/  IMAD.U32 R6, RZ, RZ, UR40 ;  /* 0x00000028ff067e24 */ /* 0x000fe2000f8e00ff */
[----:B-12---:R0:W-:Y:S06]  /*99c0*/  STL [R1], R0 ;  /* 0x0000000001007387 */ /* 0x0061ec0000100800 */
[----:B------:R-:W-:-:S07]  /*99d0*/  LEPC R20, `(.L_x_222) ;  /* 0x000000001014794e */ /* 0x000fce0000000000 */
[----:B0-----:R-:W-:Y:S05]  /*99e0*/  CALL.ABS.NOINC R8 ;  /* 0x0000000008007343 */ /* 0x001fea0003c00000 */
.L_x_222:
        /* <DEDUP_REMOVED lines=10> */
.L_x_223:
        /* <DEDUP_REMOVED lines=10> */
.L_x_224:
        /* <DEDUP_REMOVED lines=10> */
.L_x_225:
        /* <DEDUP_REMOVED lines=10> */
.L_x_226:
        /* <DEDUP_REMOVED lines=10> */
.L_x_227:
        /* <DEDUP_REMOVED lines=10> */
.L_x_228:
        /* <DEDUP_REMOVED lines=10> */
.L_x_229:
[----:B------:R-:W-:-:S07]  /*9e50*/  VIADD R26, R26, 0x8 ;  /* 0x000000081a1a7836 */ /* 0x000fce0000000000 */
.L_x_221:
        /* <DEDUP_REMOVED lines=19> */
.L_x_231:
[----:B------:R-:W2:Y:S01]  /*9f90*/  LDG.E.STRONG.SYS R0, desc[UR36][R16.64+0x4] ;  /* 0x0000042410007981 */ /* 0x000ea2000c1f5900 */
[----:B------:R0:W1:Y:S01]  /*9fa0*/  LDC.64 R8, c[0x4][R18] ;  /* 0x0100000012087b82 */ /* 0x0000620000000a00 */
[----:B------:R-:W3:Y:S01]  /*9fb0*/  LDCU.64 UR4, c[0x4][0x18] ;  /* 0x01000300ff0477ac */ /* 0x000ee20008000a00 */
[----:B------:R-:W-:Y:S02]  /*9fc0*/  IMAD.U32 R6, RZ, RZ, UR40 ;  /* 0x00000028ff067e24 */ /* 0x000fe4000f8e00ff */
[----:B------:R-:W-:Y:S02]  /*9fd0*/  IMAD.U32 R7, RZ, RZ, UR41 ;  /* 0x00000029ff077e24 */ /* 0x000fe4000f8e00ff */
[----:B---3--:R-:W-:Y:S01]  /*9fe0*/  IMAD.U32 R4, RZ, RZ, UR4 ;  /* 0x00000004ff047e24 */ /* 0x008fe2000f8e00ff */
[----:B------:R-:W-:Y:S01]  /*9ff0*/  MOV R5, UR5 ;  /* 0x0000000500057c02 */ /* 0x000fe20008000f00 */
[----:B-12---:R0:W-:Y:S06]  /*a000*/  STL [R1], R0 ;  /* 0x0000000001007387 */ /* 0x0061ec0000100800 */
[----:B------:R-:W-:-:S07]  /*a010*/  LEPC R20, `(.L_x_232) ;  /* 0x000000001014794e */ /* 0x000fce0000000000 */
[----:B0-----:R-:W-:Y:S05]  /*a020*/  CALL.ABS.NOINC R8 ;  /* 0x0000000008007343 */ /* 0x001fea0003c00000 */
.L_x_232:
        /* <DEDUP_REMOVED lines=10> */
.L_x_233:
        /* <DEDUP_REMOVED lines=10> */
.L_x_234:
[----:B------:R-:W-:-:S07]  /*a170*/  VIADD R26, R26, 0x4 ;  /* 0x000000041a1a7836 */ /* 0x000fce0000000000 */
.L_x_230:
[----:B------:R-:W-:-:S13]  /*a180*/  ISETP.NE.AND P0, PT, R25, RZ, PT ;  /* 0x000000ff1900720c */ /* 0x000fda0003f05270 */
[----:B------:R-:W-:Y:S05]  /*a190*/  @!P0 BRA `(.L_x_220) ;  /* 0x0000000000808947 */ /* 0x000fea0003800000 */
[----:B------:R-:W-:Y:S01]  /*a1a0*/  HFMA2 R16, -RZ, RZ, 0, 0 ;  /* 0x00000000ff107431 */ /* 0x000fe200000001ff */
[----:B------:R-:W-:Y:S06]  /*a1b0*/  BSSY B6, `(.L_x_235) ;  /* 0x0000015000067945 */ /* 0x000fec0003800000 */
.L_x_238:
[----:B------:R-:W0:Y:S01]  /*a1c0*/  LDC.64 R8, c[0x0][0x380] ;  /* 0x0000e000ff087b82 */ /* 0x000e220000000a00 */
[----:B------:R-:W-:-:S04]  /*a1d0*/  IMAD.IADD R3, R19, 0x1, R26 ;  /* 0x0000000113037824 */ /* 0x000fc800078e021a */
[----:B0-----:R-:W-:-:S06]  /*a1e0*/  IMAD.WIDE R8, R3, 0x4, R8 ;  /* 0x0000000403087825 */ /* 0x001fcc00078e0208 */
[----:B------:R-:W2:Y:S01]  /*a1f0*/  LDG.E.STRONG.SYS R8, desc[UR36][R8.64] ;  /* 0x0000002408087981 */ /* 0x000ea2000c1f5900 */
[----:B------:R-:W-:Y:S01]  /*a200*/  MOV R0, 0x0 ;  /* 0x0000000000007802 */ /* 0x000fe20000000f00 */
[----:B------:R-:W-:Y:S05]  /*a210*/  YIELD ;  /* 0x0000000000007946 */ /* 0x000fea0003800000 */
[----:B------:R0:W1:Y:S01]  /*a220*/  LDC.64 R10, c[0x4][R0] ;  /* 0x01000000000a7b82 */ /* 0x0000620000000a00 */
[----:B------:R-:W3:Y:S01]  /*a230*/  LDCU.64 UR4, c[0x4][0x18] ;  /* 0x01000300ff0477ac */ /* 0x000ee20008000a00 */
[----:B------:R-:W-:Y:S01]  /*a240*/  MOV R6, UR40 ;  /* 0x0000002800067c02 */ /* 0x000fe20008000f00 */
[----:B------:R-:W-:-:S02]  /*a250*/  IMAD.U32 R7, RZ, RZ, UR41 ;  /* 0x00000029ff077e24 */ /* 0x000fc4000f8e00ff */
[----:B---3--:R-:W-:Y:S02]  /*a260*/  IMAD.U32 R4, RZ, RZ, UR4 ;  /* 0x00000004ff047e24 */ /* 0x008fe4000f8e00ff */
[----:B------:R-:W-:Y:S01]  /*a270*/  IMAD.U32 R5, RZ, RZ, UR5 ;  /* 0x00000005ff057e24 */ /* 0x000fe2000f8e00ff */
[----:B-12---:R0:W-:Y:S06]  /*a280*/  STL [R1], R8 ;  /* 0x0000000801007387 */ /* 0x0061ec0000100800 */
[----:B------:R-:W-:-:S07]  /*a290*/  LEPC R20, `(.L_x_236) ;  /* 0x000000001014794e */ /* 0x000fce0000000000 */
[----:B0-----:R-:W-:Y:S05]  /*a2a0*/  CALL.ABS.NOINC R10 ;  /* 0x000000000a007343 */ /* 0x001fea0003c00000 */
.L_x_236:
[----:B------:R-:W-:-:S05]  /*a2b0*/  VIADD R16, R16, 0x1 ;  /* 0x0000000110107836 */ /* 0x000fca0000000000 */
[----:B------:R-:W-:-:S13]  /*a2c0*/  ISETP.NE.AND P0, PT, R16, R25, PT ;  /* 0x000000191000720c */ /* 0x000fda0003f05270 */
[----:B------:R-:W-:Y:S05]  /*a2d0*/  @!P0 BRA `(.L_x_237) ;  /* 0x0000000000088947 */ /* 0x000fea0003800000 */
[----:B------:R-:W-:Y:S01]  /*a2e0*/  VIADD R26, R26, 0x1 ;  /* 0x000000011a1a7836 */ /* 0x000fe20000000000 */
[----:B------:R-:W-:Y:S06]  /*a2f0*/  BRA `(.L_x_238) ;  /* 0xfffffffc00b07947 */ /* 0x000fec000383ffff */
.L_x_237:
[----:B------:R-:W-:Y:S05]  /*a300*/  BSYNC B6 ;  /* 0x0000000000067941 */ /* 0x000fea0003800000 */
.L_x_235:
[----:B------:R-:W-:Y:S05]  /*a310*/  BRA `(.L_x_220) ;  /* 0x0000000000207947 */ /* 0x000fea0003800000 */
.L_x_164:
        /* <DEDUP_REMOVED lines=8> */
.L_x_220:
        /* <DEDUP_REMOVED lines=8> */
.L_x_239:
[----:B------:R-:W0:Y:S01]  /*a420*/  LDC.64 R16, c[0x4][R16] ;  /* 0x0100000010107b82 */ /* 0x000e220000000a00 */
[----:B------:R-:W1:Y:S01]  /*a430*/  LDCU.64 UR4, c[0x4][0x20] ;  /* 0x01000400ff0477ac */ /* 0x000e620008000a00 */
[----:B------:R-:W-:Y:S02]  /*a440*/  CS2R R6, SRZ ;  /* 0x0000000000067805 */ /* 0x000fe4000001ff00 */
[----:B-1----:R-:W-:Y:S01]  /*a450*/  MOV R4, UR4 ;  /* 0x0000000400047c02 */ /* 0x002fe20008000f00 */
[----:B------:R-:W-:-:S07]  /*a460*/  IMAD.U32 R5, RZ, RZ, UR5 ;  /* 0x00000005ff057e24 */ /* 0x000fce000f8e00ff */
[----:B------:R-:W-:-:S07]  /*a470*/  LEPC R20, `(.L_x_162) ;  /* 0x000000001014794e */ /* 0x000fce0000000000 */
[----:B0-----:R-:W-:Y:S05]  /*a480*/  CALL.ABS.NOINC R16 ;  /* 0x0000000010007343 */ /* 0x001fea0003c00000 */
.L_x_162:
[----:B------:R-:W-:Y:S05]  /*a490*/  BSYNC B7 ;  /* 0x0000000000077941 */ /* 0x000fea0003800000 */
.L_x_161:
[----:B------:R-:W-:-:S13]  /*a4a0*/  ISETP.NE.AND P1, PT, R23, RZ, PT ;  /* 0x000000ff1700720c */ /* 0x000fda0003f25270 */
[----:B------:R-:W-:Y:S05]  /*a4b0*/  @P1 BRA `(.L_x_240) ;  /* 0x00000000001c1947 */ /* 0x000fea0003800000 */
[----:B------:R-:W-:Y:S02]  /*a4c0*/  IMAD.U32 R4, RZ, RZ, UR38 ;  /* 0x00000026ff047e24 */ /* 0x000fe4000f8e00ff */
[----:B------:R-:W-:-:S05]  /*a4d0*/  IMAD.U32 R5, RZ, RZ, UR39 ;  /* 0x00000027ff057e24 */ /* 0x000fca000f8e00ff */
[----:B------:R-:W3:Y:S01]  /*a4e0*/  LDG.E.STRONG.SYS R4, desc[UR36][R4.64+0x4] ;  /* 0x0000042404047981 */ /* 0x000ee2000c1f5900 */
[----:B0---4-:R-:W-:Y:S01]  /*a4f0*/  MOV R6, UR38 ;  /* 0x0000002600067c02 */ /* 0x011fe20008000f00 */
[----:B------:R-:W-:Y:S02]  /*a500*/  IMAD.U32 R7, RZ, RZ, UR39 ;  /* 0x00000027ff077e24 */ /* 0x000fe4000f8e00ff */
[----:B---3--:R-:W-:-:S05]  /*a510*/  VIADD R3, R4, 0x1 ;  /* 0x0000000104037836 */ /* 0x008fca0000000000 */
[----:B------:R3:W-:Y:S02]  /*a520*/  STG.E.STRONG.SYS desc[UR36][R6.64+0x4], R3 ;  /* 0x0000040306007986 */ /* 0x0007e4000c115924 */
.L_x_240:
[----:B------:R-:W-:Y:S05]  /*a530*/  WARPSYNC.ALL ;  /* 0x0000000000007948 */ /* 0x000fea0003800000 */
[----:B------:R-:W5:Y:S01]  /*a540*/  LDCU UR4, c[0x0][0x3d0] ;  /* 0x00007a00ff0477ac */ /* 0x000f620008000800 */
[----:B------:R-:W-:Y:S02]  /*a550*/  HFMA2 R25, -RZ, RZ, 0, 1.1920928955078125e-07 ;  /* 0x00000002ff197431 */ /* 0x000fe400000001ff */
[----:B-----5:R-:W-:Y:S01]  /*a560*/  IMAD.U32 R0, RZ, RZ, UR4 ;  /* 0x00000004ff007e24 */ /* 0x020fe2000f8e00ff */
[----:B------:R-:W-:Y:S04]  /*a570*/  BAR.SYNC.DEFER_BLOCKING 0x0 ;  /* 0x0000000000007b1d */ /* 0x000fe80000010000 */
[----:B------:R-:W-:-:S13]  /*a580*/  ISETP.GE.AND P0, PT, R0, 0x3, PT ;  /* 0x000000030000780c */ /* 0x000fda0003f06270 */
[----:B------:R-:W-:Y:S05]  /*a590*/  @!P0 BRA `(.L_x_241) ;  /* 0x000000e000148947 */ /* 0x000fea0003800000 */
[----:B------:R-:W5:Y:S01]  /*a5a0*/  LDCU UR45, c[0x0][0x3c8] ;  /* 0x00007900ff2d77ac */ /* 0x000f620008000800 */
[-C--:B------:R-:W-:Y:S01]  /*a5b0*/  IMAD R25, R23, R2.reuse, RZ ;  /* 0x0000000217197224 */ /* 0x080fe200078e02ff */
[----:B------:R-:W-:Y:S01]  /*a5c0*/  LOP3.LUT R26, RZ, R2, RZ, 0x33, !PT ;  /* 0x00000002ff1a7212 */ /* 0x000fe200078e33ff */
[----:B------:R-:W-:Y:S01]  /*a5d0*/  IMAD.MOV.U32 R17, RZ, RZ, 0x2 ;  /* 0x00000002ff117424 */ /* 0x000fe200078e00ff */
[----:B------:R-:W0:Y:S01]  /*a5e0*/  LDCU UR43, c[0x0][0x3b4] ;  /* 0x00007680ff2b77ac */ /* 0x000e220008000800 */
[----:B------:R-:W1:Y:S01]  /*a5f0*/  LDCU UR44, c[0x0][0x3a4] ;  /* 0x00007480ff2c77ac */ /* 0x000e620008000800 */
[----:B------:R-:W1:Y:S01]  /*a600*/  LDCU UR4, c[0x0][0x3b8] ;  /* 0x00007700ff0477ac */ /* 0x000e620008000800 */
[----:B------:R-:W-:Y:S02]  /*a610*/  UIADD3 UR5, UPT, UPT, UR42, -0x1, URZ ;  /* 0xffffffff2a057890 */ /* 0x000fe4000fffe0ff */
[----:B-----5:R-:W-:Y:S02]  /*a620*/  UIADD3 UR47, UPT, UPT, UR45, -0x1, URZ ;  /* 0xffffffff2d2f7890 */ /* 0x020fe4000fffe0ff */
[----:B------:R-:W-:-:S02]  /*a630*/  UIMAD UR45, UR5, UR45, -UR42 ;  /* 0x0000002d052d72a4 */ /* 0x000fc4000f8e0a2a */
[----:B------:R-:W-:Y:S01]  /*a640*/  IMAD R27, R2, UR5, RZ ;  /* 0x00000005021b7c24 */ /* 0x000fe2000f8e02ff */
[----:B------:R-:W2:Y:S01]  /*a650*/  LDCU UR46, c[0x0][0x3b8] ;  /* 0x00007700ff2e77ac */ /* 0x000ea20008000800 */
[----:B0-----:R-:W-:Y:S02]  /*a660*/  ULOP3.LUT UR43, UR43, 0x7ffffffc, URZ, 0xc0, !UPT ;  /* 0x7ffffffc2b2b7892 */ /* 0x001fe4000f8ec0ff */
[----:B------:R-:W-:Y:S02]  /*a670*/  UIADD3 UR45, UPT, UPT, UR45, 0x1, URZ ;  /* 0x000000012d2d7890 */ /* 0x000fe4000fffe0ff */
[----:B-1----:R-:W-:-:S12]  /*a680*/  UIADD3 UR44, UPT, UPT, UR4, 0x1, UR44 ;  /* 0x00000001042c7890 */ /* 0x002fd8000fffe02c */
.L_x_568:
[----:B------:R-:W-:-:S04]  /*a690*/  ISETP.NE.AND P0, PT, R23, RZ, PT ;  /* 0x000000ff1700720c */ /* 0x000fc80003f05270 */
[----:B------:R-:W-:-:S09]  /*a6a0*/  P2R R0, PR, RZ, 0x1 ;  /* 0x00000001ff007803 */ /* 0x000fd20000000000 */
[----:B-12---:R-:W-:Y:S05]  /*a6b0*/  @P0 BRA `(.L_x_242) ;  /* 0x0000000000240947 */ /* 0x006fea0003800000 */
[----:B------:R-:W3:Y:S01]  /*a6c0*/  LDC R0, c[0x0][0x3d0] ;  /* 0x0000f400ff007b82 */ /* 0x000ee20000000800 */
[----:B------:R-:W3:Y:S02]  /*a6d0*/  LDCU UR4, c[0x0][0x3d8] ;  /* 0x00007b00ff0477ac */ /* 0x000ee40008000800 */
[----:B---3--:R-:W-:-:S07]  /*a6e0*/  VIADDMNMX R3, R17, UR4, R0, PT ;  /* 0x0000000411037c46 */ /* 0x008fce000b800100 */
.L_x_243:
[----:B------:R-:W-:Y:S02]  /*a6f0*/  IMAD.U32 R4, RZ, RZ, UR38 ;  /* 0x00000026ff047e24 */ /* 0x000fe4000f8e00ff */
[----:B------:R-:W-:-:S05]  /*a700*/  IMAD.U32 R5, RZ, RZ, UR39 ;  /* 0x00000027ff057e24 */ /* 0x000fca000f8e00ff */
[----:B------:R-:W3:Y:S01]  /*a710*/  LDG.E.STRONG.SYS R4, desc[UR36][R4.64] ;  /* 0x0000002404047981 */ /* 0x000ee2000c1f5900 */
[----:B------:R-:W-:Y:S05]  /*a720*/  YIELD ;  /* 0x0000000000007946 */ /* 0x000fea0003800000 */
[----:B---3--:R-:W-:-:S13]  /*a730*/  ISETP.GE.AND P0, PT, R4, R3, PT ;  /* 0x000000030400720c */ /* 0x008fda0003f06270 */
[----:B------:R-:W-:Y:S05]  /*a740*/  @!P0 BRA `(.L_x_243) ;  /* 0xfffffffc00e88947 */ /* 0x000fea000383ffff */
.L_x_242:
[----:B------:R-:W-:Y:S05]  /*a750*/  WARPSYNC.ALL ;  /* 0x0000000000007948 */ /* 0x000fea0003800000 */
[----:B------:R-:W0:Y:S08]  /*a760*/  LDC.64 R4, c[0x4][0x8] ;  /* 0x01000200ff047b82 */ /* 0x000e300000000a00 */
[----:B------:R-:W-:Y:S01]  /*a770*/  BAR.SYNC.DEFER_BLOCKING 0x0 ;  /* 0x0000000000007b1d */ /* 0x000fe20000010000 */
[----:B------:R-:W-:-:S07]  /*a780*/  ISETP.NE.AND P0, PT, R23, RZ, PT ;  /* 0x000000ff1700720c */ /* 0x000fce0003f05270 */
[----:B--2---:R-:W1:Y:S01]  /*a790*/  LDC R16, c[0x0][0x3a0] ;  /* 0x0000e800ff107b82 */ /* 0x004e620000000800 */
[----:B0-----:R-:W1:Y:S01]  /*a7a0*/  LDG.E R5, desc[UR36][R4.64] ;  /* 0x0000002404057981 */ /* 0x001e62000c1e1900 */
[----:B------:R-:W-:Y:S01]  /*a7b0*/  BSSY B7, `(.L_x_244) ;  /* 0x000031b000077945 */ /* 0x000fe20003800000 */
[----:B-1----:R-:W-:-:S13]  /*a7c0*/  ISETP.NE.OR P0, PT, R5, R16, P0 ;  /* 0x000000100500720c */ /* 0x002fda0000705670 */
[----:B------:R-:W-:Y:S05]  /*a7d0*/  @P0 BRA `(.L_x_245) ;  /* 0x0000003000600947 */ /* 0x000fea0003800000 */
[----:B------:R-:W0:Y:S01]  /*a7e0*/  LDC R18, c[0x0][0x3d0] ;  /* 0x0000f400ff127b82 */ /* 0x000e220000000800 */
[----:B------:R-:W-:Y:S01]  /*a7f0*/  MOV R19, UR44 ;  /* 0x0000002c00137c02 */ /* 0x000fe20008000f00 */
[----:B------:R-:W1:Y:S01]  /*a800*/  LDCU.64 UR4, c[0x4][0x40] ;  /* 0x01000800ff0477ac */ /* 0x000e620008000a00 */
[----:B------:R-:W-:Y:S01]  /*a810*/  MOV R0, 0x0 ;  /* 0x0000000000007802 */ /* 0x000fe20000000f00 */
[----:B---34-:R-:W-:Y:S01]  /*a820*/  IMAD.U32 R6, RZ, RZ, UR40 ;  /* 0x00000028ff067e24 */ /* 0x018fe2000f8e00ff */
[----:B------:R-:W-:Y:S02]  /*a830*/  ISETP.GE.AND P0, PT, R2, 0x1, PT ;  /* 0x000000010200780c */ /* 0x000fe40003f06270 */
[----:B------:R-:W-:Y:S01]  /*a840*/  MOV R7, UR41 ;  /* 0x0000002900077c02 */ /* 0x000fe20008000f00 */
[----:B------:R2:W3:Y:S02]  /*a850*/  LDC.64 R8, c[0x4][R0] ;  /* 0x0100000000087b82 */ /* 0x0004e40000000a00 */
[----:B--2---:R-:W-:Y:S01]  /*a860*/  P2R R0, PR, RZ, 0x1 ;  /* 0x00000001ff007803 */ /* 0x004fe20000000000 */
[----:B-1----:R-:W-:-:S02]  /*a870*/  IMAD.U32 R4, RZ, RZ, UR4 ;  /* 0x00000004ff047e24 */ /* 0x002fc4000f8e00ff */
[----:B------:R-:W-:Y:S01]  /*a880*/  IMAD.U32 R5, RZ, RZ, UR5 ;  /* 0x00000005ff057e24 */ /* 0x000fe2000f8e00ff */
[----:B0-----:R0:W-:Y:S06]  /*a890*/  STL.128 [R1], R16 ;  /* 0x0000001001007387 */ /* 0x0011ec0000100c00 */
[----:B------:R-:W-:-:S07]  /*a8a0*/  LEPC R20, `(.L_x_246) ;  /* 0x000000001014794e */ /* 0x000fce0000000000 */
[----:B0--3--:R-:W-:Y:S05]  /*a8b0*/  CALL.ABS.NOINC R8 ;  /* 0x0000000008007343 */ /* 0x009fea0003c00000 */
.L_x_246:
[----:B------:R-:W-:-:S13]  /*a8c0*/  ISETP.GE.AND P6, PT, R2, 0x1, PT ;  /* 0x000000010200780c */ /* 0x000fda0003fc6270 */
[----:B------:R-:W-:Y:S05]  /*a8d0*/  @!P6 BRA `(.L_x_247) ;  /* 0x0000002c00bce947 */ /* 0x000fea0003800000 */
[----:B------:R-:W-:Y:S01]  /*a8e0*/  VIADD R30, R2, 0xffffffff ;  /* 0xffffffff021e7836 */ /* 0x000fe20000000000 */
[----:B------:R-:W-:Y:S01]  /*a8f0*/  UIADD3 UR4, UPT, UPT, UR47, UR44, URZ ;  /* 0x0000002c2f047290 */ /* 0x000fe2000fffe0ff */
[----:B------:R-:W-:-:S03]  /*a900*/  IMAD.MOV.U32 R31, RZ, RZ, RZ ;  /* 0x000000ffff1f7224 */ /* 0x000fc600078e00ff */
[----:B------:R-:W-:-:S04]  /*a910*/  ISETP.GE.U32.AND P0, PT, R30, 0xf, PT ;  /* 0x0000000f1e00780c */ /* 0x000fc80003f06070 */
[----:B------:R-:W-:-:S09]  /*a920*/  P2R R0, PR, RZ, 0x1 ;  /* 0x00000001ff007803 */ /* 0x000fd20000000000 */
[----:B------:R-:W-:Y:S05]  /*a930*/  @!P0 BRA `(.L_x_248) ;  /* 0x0000000800c08947 */ /* 0x000fea0003800000 */
[----:B------:R-:W-:Y:S01]  /*a940*/  LOP3.LUT R31, R2, 0x7ffffff0, RZ, 0xc0, !PT ;  /* 0x7ffffff0021f7812 */ /* 0x000fe200078ec0ff */
[----:B------:R-:W-:Y:S01]  /*a950*/  BSSY B6, `(.L_x_249) ;  /* 0x00000ad000067945 */ /* 0x000fe20003800000 */
[----:B------:R-:W-:Y:S02]  /*a960*/  IMAD.U32 R32, RZ, RZ, UR4 ;  /* 0x00000004ff207e24 */ /* 0x000fe4000f8e00ff */
[----:B------:R-:W-:-:S07]  /*a970*/  IADD3 R31, PT, PT, -R31, RZ, RZ ;  /* 0x000000ff1f1f7210 */ /* 0x000fce0007ffe1ff */
.L_x_266:
[----:B------:R-:W0:Y:S02]  /*a980*/  LDC.64 R18, c[0x0][0x380] ;  /* 0x0000e000ff127b82 */ /* 0x000e240000000a00 */
[----:B0-----:R-:W-:-:S05]  /*a990*/  IMAD.WIDE R18, R32, 0x4, R18 ;  /* 0x0000000420127825 */ /* 0x001fca00078e0212 */
[----:B------:R-:W2:Y:S01]  /*a9a0*/  LDG.E.STRONG.SYS R0, desc[UR36][R18.64] ;  /* 0x0000002412007981 */ /* 0x000ea2000c1f5900 */
[----:B------:R-:W-:Y:S01]  /*a9b0*/  MOV R16, 0x0 ;  /* 0x0000000000107802 */ /* 0x000fe20000000f00 */
[----:B------:R-:W-:Y:S05]  /*a9c0*/  YIELD ;  /* 0x0000000000007946 */ /* 0x000fea0003800000 */
[----:B------:R0:W1:Y:S01]  /*a9d0*/  LDC.64 R8, c[0x4][R16] ;  /* 0x0100000010087b82 */ /* 0x0000620000000a00 */
[----:B------:R-:W3:Y:S01]  /*a9e0*/  LDCU.64 UR4, c[0x4][0x18] ;  /* 0x01000300ff0477ac */ /* 0x000ee20008000a00 */
[----:B------:R-:W-:Y:S01]  /*a9f0*/  VIADD R31, R31, 0x10 ;  /* 0x000000101f1f7836 */ /* 0x000fe20000000000 */
[----:B------:R-:W-:Y:S01]  /*aa00*/  MOV R6, UR40 ;  /* 0x0000002800067c02 */ /* 0x000fe20008000f00 */
[----:B------:R-:W-:-:S03]  /*aa10*/  IMAD.U32 R7, RZ, RZ, UR41 ;  /* 0x00000029ff077e24 */ /* 0x000fc6000f8e00ff */
[----:B------:R-:W-:-:S04]  /*aa20*/  ISETP.NE.AND P0, PT, R31, RZ, PT ;  /* 0x000000ff1f00720c */ /* 0x000fc80003f05270 */
[----:B------:R-:W-:Y:S01]  /*aa30*/  P2R R33, PR, RZ, 0x1 ;  /* 0x00000001ff217803 */ /* 0x000fe20000000000 */
[----:B---3--:R-:W-:Y:S02]  /*aa40*/  IMAD.U32 R4, RZ, RZ, UR4 ;  /* 0x00000004ff047e24 */ /* 0x008fe4000f8e00ff */
[----:B------:R-:W-:Y:S01]  /*aa50*/  IMAD.U32 R5, RZ, RZ, UR5 ;  /* 0x00000005ff057e24 */ /* 0x000fe2000f8e00ff */
[----:B-12---:R0:W-:Y:S06]  /*aa60*/  STL [R1], R0 ;  /* 0x0000000001007387 */ /* 0x0061ec0000100800 */
[----:B------:R-:W-:-:S07]  /*aa70*/  LEPC R20, `(.L_x_250) ;  /* 0x000000001014794e */ /* 0x000fce0000000000 */
[----:B0-----:R-:W-:Y:S05]  /*aa80*/  CALL.ABS.NOINC R8 ;  /* 0x0000000008007343 */ /* 0x001fea0003c00000 */
.L_x_250:
        /* <DEDUP_REMOVED lines=10> */
.L_x_251:
        /* <DEDUP_REMOVED lines=10> */
.L_x_252:
        /* <DEDUP_REMOVED lines=10> */
.L_x_253:
        /* <DEDUP_REMOVED lines=10> */
.L_x_254:
        /* <DEDUP_REMOVED lines=10> */
.L_x_255:
        /* <DEDUP_REMOVED lines=10> */
.L_x_256:
        /* <DEDUP_REMOVED lines=10> */
.L_x_257:
        /* <DEDUP_REMOVED lines=10> */
.L_x_258:
        /* <DEDUP_REMOVED lines=10> */
.L_x_259:
        /* <DEDUP_REMOVED lines=10> */
.L_x_260:
        /* <DEDUP_REMOVED lines=10> */
.L_x_261:
        /* <DEDUP_REMOVED lines=10> */
.L_x_262:
        /* <DEDUP_REMOVED lines=10> */
.L_x_263:
        /* <DEDUP_REMOVED lines=10> */
.L_x_264:
        /* <DEDUP_REMOVED lines=10> */
.L_x_265:
[----:B------:R-:W-:Y:S01]  /*b3f0*/  ISETP.NE.AND P6, PT, R33, RZ, PT ;  /* 0x000000ff2100720c */ /* 0x000fe20003fc5270 */
[----:B------:R-:W-:-:S12]  /*b400*/  VIADD R32, R32, 0x10 ;  /* 0x0000001020207836 */ /* 0x000fd80000000000 */
[----:B------:R-:W-:Y:S05]  /*b410*/  @P6 BRA `(.L_x_266) ;  /* 0xfffffff400586947 */ /* 0x000fea000383ffff */
[----:B------:R-:W-:Y:S05]  /*b420*/  BSYNC B6 ;  /* 0x0000000000067941 */ /* 0x000fea0003800000 */
.L_x_249:
[----:B------:R-:W-:-:S07]  /*b430*/  LOP3.LUT R31, R2, 0x7ffffff0, RZ, 0xc0, !PT ;  /* 0x7ffffff0021f7812 */ /* 0x000fce00078ec0ff */
.L_x_248:
[----:B------:R-:W-:-:S04]  /*b440*/  LOP3.LUT R16, R2, 0xf, RZ, 0xc0, !PT ;  /* 0x0000000f02107812 */ /* 0x000fc800078ec0ff */
[----:B------:R-:W-:-:S04]  /*b450*/  ISETP.NE.AND P0, PT, R16, RZ, PT ;  /* 0x000000ff1000720c */ /* 0x000fc80003f05270 */
[----:B------:R-:W-:-:S09]  /*b460*/  P2R R0, PR, RZ, 0x1 ;  /* 0x00000001ff007803 */ /* 0x000fd20000000000 */
[----:B------:R-:W-:Y:S05]  /*b470*/  @!P0 BRA `(.L_x_267) ;  /* 0x0000000800ec8947 */ /* 0x000fea0003800000 */
[----:B------:R-:W-:-:S05]  /*b480*/  VIADD R0, R16, 0xffffffff ;  /* 0xffffffff10007836 */ /* 0x000fca0000000000 */
[----:B------:R-:W-:-:S13]  /*b490*/  ISETP.GE.U32.AND P0, PT, R0, 0x7, PT ;  /* 0x000000070000780c */ /* 0x000fda0003f06070 */
[----:B------:R-:W-:Y:S05]  /*b4a0*/  @!P0 BRA `(.L_x_268) ;  /* 0x0000000400588947 */ /* 0x000fea0003800000 */
[----:B------:R-:W0:Y:S01]  /*b4b0*/  LDC.64 R18, c[0x0][0x380] ;  /* 0x0000e000ff127b82 */ /* 0x000e220000000a00 */
[----:B------:R-:W-:-:S06]  /*b4c0*/  UIADD3 UR4, UPT, UPT, UR47, UR44, URZ ;  /* 0x0000002c2f047290 */ /* 0x000fcc000fffe0ff */
[----:B------:R-:W-:Y:S02]  /*b4d0*/  IADD3 R3, PT, PT, R31, UR4, RZ ;  /* 0x000000041f037c10 */ /* 0x000fe4000fffe0ff */
[----:B------:R-:W-:-:S03]  /*b4e0*/  MOV R32, 0x0 ;  /* 0x0000000000207802 */ /* 0x000fc60000000f00 */
[----:B------:R-:W1:Y:S01]  /*b4f0*/  LDCU.64 UR4, c[0x4][0x18] ;  /* 0x01000300ff0477ac */ /* 0x000e620008000a00 */
        /* <DEDUP_REMOVED lines=10> */
.L_x_269:
        /* <DEDUP_REMOVED lines=10> */
.L_x_270:
        /* <DEDUP_REMOVED lines=10> */
.L_x_271:
        /* <DEDUP_REMOVED lines=10> */
.L_x_272:
        /* <DEDUP_REMOVED lines=10> */
.L_x_273:
        /* <DEDUP_REMOVED lines=10> */
.L_x_274:
        /* <DEDUP_REMOVED lines=10> */
.L_x_275:
[----:B------:R-:W2:Y:S01]  /*b960*/  LDG.E.STRONG.SYS R18, desc[UR36][R18.64+0x1c] ;  /* 0x00001c2412127981 */ /* 0x000ea2000c1f5900 */
[----:B------:R-:W0:Y:S01]  /*b970*/  LDC.64 R32, c[0x4][R32] ;  /* 0x0100000020207b82 */ /* 0x000e220000000a00 */
[----:B------:R-:W1:Y:S01]  /*b980*/  LDCU.64 UR4, c[0x4][0x18] ;  /* 0x01000300ff0477ac */ /* 0x000e620008000a00 */
[----:B------:R-:W-:Y:S01]  /*b990*/  IMAD.U32 R6, RZ, RZ, UR40 ;  /* 0x00000028ff067e24 */ /* 0x000fe2000f8e00ff */
[----:B------:R-:W-:Y:S01]  /*b9a0*/  MOV R7, UR41 ;  /* 0x0000002900077c02 */ /* 0x000fe20008000f00 */
[----:B-1----:R-:W-:Y:S02]  /*b9b0*/  IMAD.U32 R4, RZ, RZ, UR4 ;  /* 0x00000004ff047e24 */ /* 0x002fe4000f8e00ff */
[----:B------:R-:W-:Y:S01]  /*b9c0*/  IMAD.U32 R5, RZ, RZ, UR5 ;  /* 0x00000005ff057e24 */ /* 0x000fe2000f8e00ff */
[----:B0-2---:R1:W-:Y:S06]  /*b9d0*/  STL [R1], R18 ;  /* 0x0000001201007387 */ /* 0x0053ec0000100800 */
[----:B------:R-:W-:-:S07]  /*b9e0*/  LEPC R20, `(.L_x_276) ;  /* 0x000000001014794e */ /* 0x000fce0000000000 */
[----:B-1----:R-:W-:Y:S05]  /*b9f0*/  CALL.ABS.NOINC R32 ;  /* 0x0000000020007343 */ /* 0x002fea0003c00000 */
.L_x_276:
[----:B------:R-:W-:-:S07]  /*ba00*/  VIADD R31, R31, 0x8 ;  /* 0x000000081f1f7836 */ /* 0x000fce0000000000 */
.L_x_268:
[----:B------:R-:W-:-:S04]  /*ba10*/  LOP3.LUT R0, R2, 0x7, RZ, 0xc0, !PT ;  /* 0x0000000702007812 */ /* 0x000fc800078ec0ff */
[----:B------:R-:W-:-:S13]  /*ba20*/  ISETP.NE.AND P0, PT, R0, RZ, PT ;  /* 0x000000ff0000720c */ /* 0x000fda0003f05270 */
[----:B------:R-:W-:Y:S05]  /*ba30*/  @!P0 BRA `(.L_x_267) ;  /* 0x00000004007c8947 */ /* 0x000fea0003800000 */
[----:B------:R-:W-:-:S05]  /*ba40*/  VIADD R0, R0, 0xffffffff ;  /* 0xffffffff00007836 */ /* 0x000fca0000000000 */
[----:B------:R-:W-:-:S13]  /*ba50*/  ISETP.GE.U32.AND P0, PT, R0, 0x3, PT ;  /* 0x000000030000780c */ /* 0x000fda0003f06070 */
[----:B------:R-:W-:Y:S05]  /*ba60*/  @!P0 BRA `(.L_x_277) ;  /* 0x0000000000b88947 */ /* 0x000fea0003800000 */
[----:B------:R-:W0:Y:S01]  /*ba70*/  LDC.64 R18, c[0x0][0x380] ;  /* 0x0000e000ff127b82 */ /* 0x000e220000000a00 */
[----:B------:R-:W-:-:S06]  /*ba80*/  UIADD3 UR4, UPT, UPT, UR47, UR44, URZ ;  /* 0x0000002c2f047290 */ /* 0x000fcc000fffe0ff */
[----:B------:R-:W-:Y:S01]  /*ba90*/  VIADD R3, R31, UR4 ;  /* 0x000000041f037c36 */ /* 0x000fe20008000000 */
[----:B------:R-:W-:-:S04]  /*baa0*/  MOV R32, 0x0 ;  /* 0x0000000000207802 */ /* 0x000fc80000000f00 */
[----:B------:R-:W1:Y:S01]  /*bab0*/  LDCU.64 UR4, c[0x4][0x18] ;  /* 0x01000300ff0477ac */ /* 0x000e620008000a00 */
        /* <DEDUP_REMOVED lines=10> */
.L_x_278:
        /* <DEDUP_REMOVED lines=10> */
.L_x_279:
        /* <DEDUP_REMOVED lines=10> */
.L_x_280:
[----:B------:R-:W2:Y:S01]  /*bca0*/  LDG.E.STRONG.SYS R18, desc[UR36][R18.64+0xc] ;  /* 0x00000c2412127981 */ /* 0x000ea2000c1f5900 */
[----:B------:R-:W0:Y:S01]  /*bcb0*/  LDC.64 R32, c[0x4][R32] ;  /* 0x0100000020207b82 */ /* 0x000e220000000a00 */
[----:B------:R-:W1:Y:S01]  /*bcc0*/  LDCU.64 UR4, c[0x4][0x18] ;  /* 0x01000300ff0477ac */ /* 0x000e620008000a00 */
[----:B------:R-:W-:Y:S02]  /*bcd0*/  IMAD.U32 R6, RZ, RZ, UR40 ;  /* 0x00000028ff067e24 */ /* 0x000fe4000f8e00ff */
[----:B------:R-:W-:Y:S01]  /*bce0*/  IMAD.U32 R7, RZ, RZ, UR41 ;  /* 0x00000029ff077e24 */ /* 0x000fe2000f8e00ff */
[----:B-1----:R-:W-:Y:S01]  /*bcf0*/  MOV R4, UR4 ;  /* 0x0000000400047c02 */ /* 0x002fe20008000f00 */
[----:B------:R-:W-:Y:S01]  /*bd00*/  IMAD.U32 R5, RZ, RZ, UR5 ;  /* 0x00000005ff057e24 */ /* 0x000fe2000f8e00ff */
[----:B0-2---:R1:W-:Y:S06]  /*bd10*/  STL [R1], R18 ;  /* 0x0000001201007387 */ /* 0x0053ec0000100800 */
[----:B------:R-:W-:-:S07]  /*bd20*/  LEPC R20, `(.L_x_281) ;  /* 0x000000001014794e */ /* 0x000fce0000000000 */
[----:B-1----:R-:W-:Y:S05]  /*bd30*/  CALL.ABS.NOINC R32 ;  /* 0x0000000020007343 */ /* 0x002fea0003c00000 */
.L_x_281:
[----:B------:R-:W-:-:S07]  /*bd40*/  IADD3 R31, PT, PT, R31, 0x4, RZ ;  /* 0x000000041f1f7810 */ /* 0x000fce0007ffe0ff */
.L_x_277:
[----:B------:R-:W-:-:S04]  /*bd50*/  LOP3.LUT R32, R2, 0x3, RZ, 0xc0, !PT ;  /* 0x0000000302207812 */ /* 0x000fc800078ec0ff */
[----:B------:R-:W-:-:S13]  /*bd60*/  ISETP.NE.AND P0, PT, R32, RZ, PT ;  /* 0x000000ff2000720c */ /* 0x000fda0003f05270 */
[----:B------:R-:W-:Y:S05]  /*bd70*/  @!P0 BRA `(.L_x_267) ;  /* 0x0000000000ac8947 */ /* 0x000fea0003800000 */
[----:B------:R-:W0:Y:S01]  /*bd80*/  LDC.64 R18, c[0x0][0x380] ;  /* 0x0000e000ff127b82 */ /* 0x000e220000000a00 */
[----:B------:R-:W-:-:S06]  /*bd90*/  UIADD3 UR4, UPT, UPT, UR47, UR44, URZ ;  /* 0x0000002c2f047290 */ /* 0x000fcc000fffe0ff */
[----:B------:R-:W-:-:S05]  /*bda0*/  VIADD R31, R31, UR4 ;  /* 0x000000041f1f7c36 */ /* 0x000fca0008000000 */
[----:B------:R-:W1:Y:S01]  /*bdb0*/  LDCU.64 UR4, c[0x4][0x18] ;  /* 0x01000300ff0477ac */ /* 0x000e620008000a00 */
[----:B0-----:R-:W-:-:S05]  /*bdc0*/  IMAD.WIDE R18, R31, 0x4, R18 ;  /* 0x000000041f127825 */ /* 0x001fca00078e0212 */
[----:B------:R-:W2:Y:S01]  /*bdd0*/  LDG.E.STRONG.SYS R0, desc[UR36][R18.64] ;  /* 0x0000002412007981 */ /* 0x000ea2000c1f5900 */
[----:B------:R-:W-:Y:S01]  /*bde0*/  MOV R31, 0x0 ;  /* 0x00000000001f7802 */ /* 0x000fe20000000f00 */
[----:B-1----:R-:W-:Y:S01]  /*bdf0*/  IMAD.U32 R4, RZ, RZ, UR4 ;  /* 0x00000004ff047e24 */ /* 0x002fe2000f8e00ff */
[----:B------:R-:W-:Y:S01]  /*be00*/  ISETP.NE.AND P0, PT, R32, 0x1, PT ;  /* 0x000000012000780c */ /* 0x000fe20003f05270 */
[----:B------:R-:W-:Y:S01]  /*be10*/  IMAD.U32 R5, RZ, RZ, UR5 ;  /* 0x00000005ff057e24 */ /* 0x000fe2000f8e00ff */
[----:B------:R0:W1:Y:S01]  /*be20*/  LDC.64 R8, c[0x4][R31] ;  /* 0x010000001f087b82 */ /* 0x0000620000000a00 */
[----:B------:R-:W-:Y:S01]  /*be30*/  MOV R6, UR40 ;  /* 0x0000002800067c02 */ /* 0x000fe20008000f00 */
[----:B------:R-:W-:Y:S01]  /*be40*/  IMAD.U32 R7, RZ, RZ, UR41 ;  /* 0x00000029ff077e24 */ /* 0x000fe2000f8e00ff */
[----:B--2---:R2:W-:Y:S02]  /*be50*/  STL [R1], R0 ;  /* 0x0000000001007387 */ /* 0x0045e40000100800 */
[----:B012---:R-:W-:-:S07]  /*be60*/  P2R R0, PR, RZ, 0x1 ;  /* 0x00000001ff007803 */ /* 0x007fce0000000000 */
[----:B------:R-:W-:-:S07]  /*be70*/  LEPC R20, `(.L_x_282) ;  /* 0x000000001014794e */ /* 0x000fce0000000000 */
[----:B------:R-:W-:Y:S05]  /*be80*/  CALL.ABS.NOINC R8 ;  /* 0x0000000008007343 */ /* 0x000fea0003c00000 */
.L_x_282:
[----:B------:R-:W-:-:S13]  /*be90*/  ISETP.NE.AND P6, PT, R32, 0x1, PT ;  /* 0x000000012000780c */ /* 0x000fda0003fc5270 */
[----:B------:R-:W-:Y:S05]  /*bea0*/  @!P6 BRA `(.L_x_267) ;  /* 0x000000000060e947 */ /* 0x000fea0003800000 */
[----:B------:R-:W2:Y:S01]  /*beb0*/  LDG.E.STRONG.SYS R0, desc[UR36][R18.64+0x4] ;  /* 0x0000042412007981 */ /* 0x000ea2000c1f5900 */
[----:B------:R0:W1:Y:S01]  /*bec0*/  LDC.64 R8, c[0x4][R31] ;  /* 0x010000001f087b82 */ /* 0x0000620000000a00 */
[----:B------:R-:W3:Y:S01]  /*bed0*/  LDCU.64 UR4, c[0x4][0x18] ;  /* 0x01000300ff0477ac */ /* 0x000ee20008000a00 */
[----:B------:R-:W-:Y:S01]  /*bee0*/  ISETP.NE.AND P0, PT, R32, 0x2, PT ;  /* 0x000000022000780c */ /* 0x000fe20003f05270 */
[----:B------:R-:W-:Y:S01]  /*bef0*/  IMAD.U32 R7, RZ, RZ, UR41 ;  /* 0x00000029ff077e24 */ /* 0x000fe2000f8e00ff */
[----:B------:R-:W-:Y:S01]  /*bf00*/  MOV R6, UR40 ;  /* 0x0000002800067c02 */ /* 0x000fe20008000f00 */
[----:B---3--:R-:W-:Y:S02]  /*bf10*/  IMAD.U32 R4, RZ, RZ, UR4 ;  /* 0x00000004ff047e24 */ /* 0x008fe4000f8e00ff */
[----:B------:R-:W-:Y:S01]  /*bf20*/  IMAD.U32 R5, RZ, RZ, UR5 ;  /* 0x00000005ff057e24 */ /* 0x000fe2000f8e00ff */
[----:B--2---:R2:W-:Y:S02]  /*bf30*/  STL [R1], R0 ;  /* 0x0000000001007387 */ /* 0x0045e40000100800 */
[----:B012---:R-:W-:-:S07]  /*bf40*/  P2R R0, PR, RZ, 0x1 ;  /* 0x00000001ff007803 */ /* 0x007fce0000000000 */
[----:B------:R-:W-:-:S07]  /*bf50*/  LEPC R20, `(.L_x_283) ;  /* 0x000000001014794e */ /* 0x000fce0000000000 */
[----:B------:R-:W-:Y:S05]  /*bf60*/  CALL.ABS.NOINC R8 ;  /* 0x0000000008007343 */ /* 0x000fea0003c00000 */
.L_x_283:
[----:B------:R-:W-:-:S13]  /*bf70*/  ISETP.NE.AND P6, PT, R32, 0x2, PT ;  /* 0x000000022000780c */ /* 0x000fda0003fc5270 */
[----:B------:R-:W-:Y:S05]  /*bf80*/  @!P6 BRA `(.L_x_267) ;  /* 0x000000000028e947 */ /* 0x000fea0003800000 */
        /* <DEDUP_REMOVED lines=10> */
.L_x_267:
[----:B------:R-:W-:Y:S01]  /*c030*/  MOV R8, 0x0 ;  /* 0x0000000000087802 */ /* 0x000fe20000000f00 */
[----:B------:R-:W0:Y:S01]  /*c040*/  LDCU.64 UR4, c[0x4][0x20] ;  /* 0x01000400ff0477ac */ /* 0x000e220008000a00 */
[----:B------:R-:W-:-:S04]  /*c050*/  CS2R R6, SRZ ;  /* 0x0000000000067805 */ /* 0x000fc8000001ff00 */
[----:B------:R-:W1:Y:S01]  /*c060*/  LDC.64 R8, c[0x4][R8] ;  /* 0x0100000008087b82 */ /* 0x000e620000000a00 */
[----:B0-----:R-:W-:Y:S02]  /*c070*/  IMAD.U32 R4, RZ, RZ, UR4 ;  /* 0x00000004ff047e24 */ /* 0x001fe4000f8e00ff */
[----:B------:R-:W-:-:S07]  /*c080*/  IMAD.U32 R5, RZ, RZ, UR5 ;  /* 0x00000005ff057e24 */ /* 0x000fce000f8e00ff */
[----:B------:R-:W-:-:S07]  /*c090*/  LEPC R20, `(.L_x_284) ;  /* 0x000000001014794e */ /* 0x000fce0000000000 */
[----:B-1----:R-:W-:Y:S05]  /*c0a0*/  CALL.ABS.NOINC R8 ;  /* 0x0000000008007343 */ /* 0x002fea0003c00000 */
.L_x_284:
[----:B------:R-:W-:Y:S01]  /*c0b0*/  ISETP.GE.U32.AND P6, PT, R30, 0xf, PT ;  /* 0x0000000f1e00780c */ /* 0x000fe20003fc6070 */
[----:B------:R-:W-:-:S12]  /*c0c0*/  HFMA2 R30, -RZ, RZ, 0, 0 ;  /* 0x00000000ff1e7431 */ /* 0x000fd800000001ff */
[----:B------:R-:W-:Y:S05]  /*c0d0*/  @!P6 BRA `(.L_x_285) ;  /* 0x0000000800c0e947 */ /* 0x000fea0003800000 */
[----:B------:R-:W-:Y:S01]  /*c0e0*/  BSSY B6, `(.L_x_285) ;  /* 0x00000af000067945 */ /* 0x000fe20003800000 */
[----:B------:R-:W-:-:S07]  /*c0f0*/  IMAD.MOV.U32 R33, RZ, RZ, RZ ;  /* 0x000000ffff217224 */ /* 0x000fce00078e00ff */
.L_x_302:
[----:B------:R-:W0:Y:S01]  /*c100*/  LDC.64 R18, c[0x0][0x380] ;  /* 0x0000e000ff127b82 */ /* 0x000e220000000a00 */
[----:B------:R-:W-:-:S04]  /*c110*/  IMAD.U32 R0, RZ, RZ, UR45 ;  /* 0x0000002dff007e24 */ /* 0x000fc8000f8e00ff */
[----:B------:R-:W-:-:S05]  /*c120*/  VIADD R0, R0, UR44 ;  /* 0x0000002c00007c36 */ /* 0x000fca0008000000 */
[----:B------:R-:W-:-:S05]  /*c130*/  IADD3 R3, PT, PT, R0, R33, RZ ;  /* 0x0000002100037210 */ /* 0x000fca0007ffe0ff */
[----:B0-----:R-:W-:-:S05]  /*c140*/  IMAD.WIDE R18, R3, 0x4, R18 ;  /* 0x0000000403127825 */ /* 0x001fca00078e0212 */
[----:B------:R-:W2:Y:S01]  /*c150*/  LDG.E.STRONG.SYS R0, desc[UR36][R18.64] ;  /* 0x0000002412007981 */ /* 0x000ea2000c1f5900 */
[----:B------:R-:W-:Y:S01]  /*c160*/  MOV R31, 0x0 ;  /* 0x00000000001f7802 */ /* 0x000fe20000000f00 */
[----:B------:R-:W-:Y:S05]  /*c170*/  YIELD ;  /* 0x0000000000007946 */ /* 0x000fea0003800000 */
[----:B------:R0:W1:Y:S01]  /*c180*/  LDC.64 R8, c[0x4][R31] ;  /* 0x010000001f087b82 */ /* 0x0000620000000a00 */
[----:B------:R-:W3:Y:S01]  /*c190*/  LDCU.64 UR4, c[0x4][0x18] ;  /* 0x01000300ff0477ac */ /* 0x000ee20008000a00 */
[----:B------:R-:W-:Y:S01]  /*c1a0*/  VIADD R33, R33, 0x10 ;  /* 0x0000001021217836 */ /* 0x000fe20000000000 */
[----:B------:R-:W-:Y:S01]  /*c1b0*/  LOP3.LUT R30, R2, 0x7ffffff0, RZ, 0xc0, !PT ;  /* 0x7ffffff0021e7812 */ /* 0x000fe200078ec0ff */
        /* <DEDUP_REMOVED lines=9> */
.L_x_286:
        /* <DEDUP_REMOVED lines=10> */
.L_x_287:
        /* <DEDUP_REMOVED lines=10> */
.L_x_288:
        /* <DEDUP_REMOVED lines=10> */
.L_x_289:
        /* <DEDUP_REMOVED lines=10> */
.L_x_290:
        /* <DEDUP_REMOVED lines=10> */
.L_x_291:
        /* <DEDUP_REMOVED lines=10> */
.L_x_292:
        /* <DEDUP_REMOVED lines=10> */
.L_x_293:
        /* <DEDUP_REMOVED lines=10> */
.L_x_294:
        /* <DEDUP_REMOVED lines=10> */
.L_x_295:
        /* <DEDUP_REMOVED lines=10> */
.L_x_296:
        /* <DEDUP_REMOVED lines=10> */
.L_x_297:
        /* <DEDUP_REMOVED lines=10> */
.L_x_298:
        /* <DEDUP_REMOVED lines=10> */
.L_x_299:
        /* <DEDUP_REMOVED lines=10> */
.L_x_300:
        /* <DEDUP_REMOVED lines=10> */
.L_x_301:
[----:B------:R-:W-:-:S13]  /*cbb0*/  ISETP.NE.AND P6, PT, R32, RZ, PT ;  /* 0x000000ff2000720c */ /* 0x000fda0003fc5270 */
[----:B------:R-:W-:Y:S05]  /*cbc0*/  @P6 BRA `(.L_x_302) ;  /* 0xfffffff4004c6947 */ /* 0x000fea000383ffff */
[----:B------:R-:W-:Y:S05]  /*cbd0*/  BSYNC B6 ;  /* 0x0000000000067941 */ /* 0x000fea0003800000 */
.L_x_285:
[----:B------:R-:W-:-:S13]  /*cbe0*/  ISETP.NE.AND P0, PT, R16, RZ, PT ;  /* 0x000000ff1000720c */ /* 0x000fda0003f05270 */
[----:B------:R-:W-:Y:S05]  /*cbf0*/  @!P0 BRA `(.L_x_303) ;  /* 0x0000000c00148947 */ /* 0x000fea0003800000 */
[----:B------:R-:W-:-:S05]  /*cc00*/  LOP3.LUT R0, R2, 0xf, RZ, 0xc0, !PT ;  /* 0x0000000f02007812 */ /* 0x000fca00078ec0ff */
        /* <DEDUP_REMOVED lines=18> */
.L_x_305:
        /* <DEDUP_REMOVED lines=10> */
.L_x_306:
        /* <DEDUP_REMOVED lines=10> */
.L_x_307:
        /* <DEDUP_REMOVED lines=10> */
.L_x_308:
        /* <DEDUP_REMOVED lines=10> */
.L_x_309:
        /* <DEDUP_REMOVED lines=10> */
.L_x_310:
        /* <DEDUP_REMOVED lines=10> */
.L_x_311:
        /* <DEDUP_REMOVED lines=10> */
.L_x_312:
[----:B------:R-:W-:-:S07]  /*d190*/  IADD3 R30, PT, PT, R30, 0x8, RZ ;  /* 0x000000081e1e7810 */ /* 0x000fce0007ffe0ff */
.L_x_304:
        /* <DEDUP_REMOVED lines=21> */
.L_x_314:
        /* <DEDUP_REMOVED lines=10> */
.L_x_315:
        /* <DEDUP_REMOVED lines=10> */
.L_x_316:
        /* <DEDUP_REMOVED lines=10> */
.L_x_317:
[----:B------:R-:W-:-:S07]  /*d4d0*/  VIADD R30, R30, 0x4 ;  /* 0x000000041e1e7836 */ /* 0x000fce0000000000 */
.L_x_313:
[----:B------:R-:W-:-:S04]  /*d4e0*/  LOP3.LUT R31, R2, 0x3, RZ, 0xc0, !PT ;  /* 0x00000003021f7812 */ /* 0x000fc800078ec0ff */
[----:B------:R-:W-:-:S13]  /*d4f0*/  ISETP.NE.AND P0, PT, R31, RZ, PT ;  /* 0x000000ff1f00720c */ /* 0x000fda0003f05270 */
        /* <DEDUP_REMOVED lines=9> */
[----:B------:R-:W-:Y:S01]  /*d590*/  ISETP.NE.AND P0, PT, R31, 0x1, PT ;  /* 0x000000011f00780c */ /* 0x000fe20003f05270 */
[----:B-1----:R-:W-:Y:S01]  /*d5a0*/  IMAD.U32 R4, RZ, RZ, UR4 ;  /* 0x00000004ff047e24 */ /* 0x002fe2000f8e00ff */
[----:B------:R-:W-:Y:S01]  /*d5b0*/  MOV R7, UR41 ;  /* 0x0000002900077c02 */ /* 0x000fe20008000f00 */
[----:B------:R-:W-:Y:S02]  /*d5c0*/  IMAD.U32 R5, RZ, RZ, UR5 ;  /* 0x00000005ff057e24 */ /* 0x000fe4000f8e00ff */
[----:B------:R-:W-:Y:S01]  /*d5d0*/  IMAD.U32 R6, RZ, RZ, UR40 ;  /* 0x00000028ff067e24 */ /* 0x000fe2000f8e00ff */
[----:B--2---:R1:W-:Y:S02]  /*d5e0*/  STL [R1], R0 ;  /* 0x0000000001007387 */ /* 0x0043e40000100800 */
[----:B01-3--:R-:W-:-:S07]  /*d5f0*/  P2R R0, PR, RZ, 0x1 ;  /* 0x00000001ff007803 */ /* 0x00bfce0000000000 */
[----:B------:R-:W-:-:S07]  /*d600*/  LEPC R20, `(.L_x_318) ;  /* 0x000000001014794e */ /* 0x000fce0000000000 */
[----:B------:R-:W-:Y:S05]  /*d610*/  CALL.ABS.NOINC R8 ;  /* 0x0000000008007343 */ /* 0x000fea0003c00000 */
.L_x_318:
        /* <DEDUP_REMOVED lines=14> */
.L_x_319:
[----:B------:R-:W-:-:S13]  /*d700*/  ISETP.NE.AND P6, PT, R31, 0x2, PT ;  /* 0x000000021f00780c */ /* 0x000fda0003fc5270 */
[----:B------:R-:W-:Y:S05]  /*d710*/  @!P6 BRA `(.L_x_303) ;  /* 0x00000000004ce947 */ /* 0x000fea0003800000 */
        /* <DEDUP_REMOVED lines=10> */
.L_x_320:
[----:B------:R-:W-:Y:S05]  /*d7c0*/  BRA `(.L_x_303) ;  /* 0x0000000000207947 */ /* 0x000fea0003800000 */
.L_x_247:
        /* <DEDUP_REMOVED lines=8> */
.L_x_303:
        /* <DEDUP_REMOVED lines=8> */
.L_x_321:
[----:B------:R0:W1:Y:S01]  /*d8d0*/  LDC.64 R8, c[0x4][R16] ;  /* 0x0100000010087b82 */ /* 0x0000620000000a00 */
[----:B------:R-:W2:Y:S01]  /*d8e0*/  LDCU.64 UR4, c[0x4][0x20] ;  /* 0x01000400ff0477ac */ /* 0x000ea20008000a00 */
[----:B------:R-:W-:Y:S01]  /*d8f0*/  CS2R R6, SRZ ;  /* 0x0000000000067805 */ /* 0x000fe2000001ff00 */
[----:B--2---:R-:W-:Y:S02]  /*d900*/  IMAD.U32 R4, RZ, RZ, UR4 ;  /* 0x00000004ff047e24 */ /* 0x004fe4000f8e00ff */
[----:B0-----:R-:W-:-:S07]  /*d910*/  IMAD.U32 R5, RZ, RZ, UR5 ;  /* 0x00000005ff057e24 */ /* 0x001fce000f8e00ff */
[----:B------:R-:W-:-:S07]  /*d920*/  LEPC R20, `(.L_x_322) ;  /* 0x000000001014794e */ /* 0x000fce0000000000 */
[----:B-1----:R-:W-:Y:S05]  /*d930*/  CALL.ABS.NOINC R8 ;  /* 0x0000000008007343 */ /* 0x002fea0003c00000 */
.L_x_322:
[----:B------:R-:W0:Y:S02]  /*d940*/  LDC.64 R4, c[0x4][0x8] ;  /* 0x01000200ff047b82 */ /* 0x000e240000000a00 */
[----:B0-----:R0:W5:Y:S02]  /*d950*/  LDG.E R5, desc[UR36][R4.64] ;  /* 0x0000002404057981 */ /* 0x001164000c1e1900 */
.L_x_245:
[----:B------:R-:W-:Y:S05]  /*d960*/  BSYNC B7 ;  /* 0x0000000000077941 */ /* 0x000fea0003800000 */
.L_x_244:
[----:B------:R-:W1:Y:S01]  /*d970*/  LDC R16, c[0x0][0x3a0] ;  /* 0x0000e800ff107b82 */ /* 0x000e620000000800 */
[----:B------:R-:W-:Y:S01]  /*d980*/  ISETP.NE.AND P0, PT, R23, RZ, PT ;  /* 0x000000ff1700720c */ /* 0x000fe20003f05270 */
[----:B------:R-:W-:Y:S03]  /*d990*/  BSSY B7, `(.L_x_323) ;  /* 0x00001d1000077945 */ /* 0x000fe60003800000 */
[----:B-1---5:R-:W-:-:S04]  /*d9a0*/  ISETP.NE.OR P0, PT, R5, R16, P0 ;  /* 0x000000100500720c */ /* 0x022fc80000705670 */
[----:B------:R-:W-:-:S13]  /*d9b0*/  ISETP.GT.U32.OR P0, PT, R17, 0x3, P0 ;  /* 0x000000031100780c */ /* 0x000fda0000704470 */
[----:B------:R-:W-:Y:S05]  /*d9c0*/  @P0 BRA `(.L_x_324) ;  /* 0x0000001c00340947 */ /* 0x000fea0003800000 */
[----:B------:R-:W1:Y:S01]  /*d9d0*/  LDC R18, c[0x0][0x3d0] ;  /* 0x0000f400ff127b82 */ /* 0x000e620000000800 */
[----:B------:R-:W-:Y:S01]  /*d9e0*/  IMAD.U32 R19, RZ, RZ, UR44 ;  /* 0x0000002cff137e24 */ /* 0x000fe2000f8e00ff */
[----:B------:R-:W0:Y:S01]  /*d9f0*/  LDCU.64 UR4, c[0x4][0x10] ;  /* 0x01000200ff0477ac */ /* 0x000e220008000a00 */
[----:B------:R-:W-:Y:S01]  /*da00*/  MOV R0, 0x0 ;  /* 0x0000000000007802 */ /* 0x000fe20000000f00 */
[----:B---34-:R-:W-:Y:S01]  /*da10*/  IMAD.U32 R6, RZ, RZ, UR40 ;  /* 0x00000028ff067e24 */ /* 0x018fe2000f8e00ff */
[----:B------:R-:W-:Y:S01]  /*da20*/  ISETP.GE.AND P0, PT, R2, 0x1, PT ;  /* 0x000000010200780c */ /* 0x000fe20003f06270 */
[----:B------:R-:W-:Y:S02]  /*da30*/  IMAD.U32 R7, RZ, RZ, UR41 ;  /* 0x00000029ff077e24 */ /* 0x000fe4000f8e00ff */
[----:B------:R2:W3:Y:S02]  /*da40*/  LDC.64 R8, c[0x4][R0] ;  /* 0x0100000000087b82 */ /* 0x0004e40000000a00 */
[----:B--2---:R-:W-:-:S02]  /*da50*/  P2R R0, PR, RZ, 0x1 ;  /* 0x00000001ff007803 */ /* 0x004fc40000000000 */
[----:B0-----:R-:W-:Y:S01]  /*da60*/  MOV R4, UR4 ;  /* 0x0000000400047c02 */ /* 0x001fe20008000f00 */
[----:B------:R-:W-:Y:S01]  /*da70*/  IMAD.U32 R5, RZ, RZ, UR5 ;  /* 0x00000005ff057e24 */ /* 0x000fe2000f8e00ff */
[----:B-1----:R0:W-:Y:S06]  /*da80*/  STL.128 [R1], R16 ;  /* 0x0000001001007387 */ /* 0x0021ec0000100c00 */
[----:B------:R-:W-:-:S07]  /*da90*/  LEPC R20, `(.L_x_325) ;  /* 0x000000001014794e */ /* 0x000fce0000000000 */
[----:B0--3--:R-:W-:Y:S05]  /*daa0*/  CALL.ABS.NOINC R8 ;  /* 0x0000000008007343 */ /* 0x009fea0003c00000 */
.L_x_325:
[----:B------:R-:W-:-:S13]  /*dab0*/  ISETP.GE.AND P6, PT, R2, 0x1, PT ;  /* 0x000000010200780c */ /* 0x000fda0003fc6270 */
[----:B------:R-:W-:Y:S05]  /*dac0*/  @!P6 BRA `(.L_x_326) ;  /* 0x000000180098e947 */ /* 0x000fea0003800000 */
[----:B------:R-:W-:Y:S01]  /*dad0*/  IADD3 R30, PT, PT, R2, -0x1, RZ ;  /* 0xffffffff021e7810 */ /* 0x000fe20007ffe0ff */
[----:B------:R-:W-:-:S03]  /*dae0*/  IMAD.MOV.U32 R19, RZ, RZ, RZ ;  /* 0x000000ffff137224 */ /* 0x000fc600078e00ff */
[----:B------:R-:W-:-:S04]  /*daf0*/  ISETP.GE.U32.AND P0, PT, R30, 0x7, PT ;  /* 0x000000071e00780c */ /* 0x000fc80003f06070 */
[----:B------:R-:W-:-:S09]  /*db00*/  P2R R0, PR, RZ, 0x1 ;  /* 0x00000001ff007803 */ /* 0x000fd20000000000 */
[----:B------:R-:W-:Y:S05]  /*db10*/  @!P0 BRA `(.L_x_327) ;  /* 0x0000000400848947 */ /* 0x000fea0003800000 */
[----:B------:R-:W-:Y:S01]  /*db20*/  BSSY B6, `(.L_x_328) ;  /* 0x000005f000067945 */ /* 0x000fe20003800000 */
[----:B------:R-:W-:-:S07]  /*db30*/  IMAD.MOV.U32 R31, RZ, RZ, RZ ;  /* 0x000000ffff1f7224 */ /* 0x000fce00078e00ff */
.L_x_337:
[----:B------:R-:W-:Y:S05]  /*db40*/  YIELD ;  /* 0x0000000000007946 */ /* 0x000fea0003800000 */
[----:B------:R-:W0:Y:S01]  /*db50*/  S2UR UR5, SR_CgaCtaId ;  /* 0x00000000000579c3 */ /* 0x000e220000008800 */
[----:B------:R-:W-:Y:S01]  /*db60*/  UMOV UR4, 0x400 ;  /* 0x0000040000047882 */ /* 0x000fe20000000000 */
[----:B------:R-:W-:Y:S01]  /*db70*/  IMAD.IADD R19, R31, 0x1, R2 ;  /* 0x000000011f137824 */ /* 0x000fe200078e0202 */
[----:B------:R-:W-:Y:S01]  /*db80*/  MOV R18, 0x0 ;  /* 0x0000000000127802 */ /* 0x000fe20000000f00 */
[----:B------:R-:W-:Y:S01]  /*db90*/  IMAD.U32 R6, RZ, RZ, UR40 ;  /* 0x00000028ff067e24 */ /* 0x000fe2000f8e00ff */
[----:B------:R-:W-:-:S02]  /*dba0*/  LOP3.LUT R16, R2, 0x7ffffff8, RZ, 0xc0, !PT ;  /* 0x7ffffff802107812 */ /* 0x000fc400078ec0ff */
[----:B------:R-:W-:Y:S01]  /*dbb0*/  IADD3 R31, PT, PT, R31, 0x8, RZ ;  /* 0x000000081f1f7810 */ /* 0x000fe20007ffe0ff */
[----:B------:R1:W2:Y:S01]  /*dbc0*/  LDC.64 R8, c[0x4][R18] ;  /* 0x0100000012087b82 */ /* 0x0002a20000000a00 */
[----:B------:R-:W-:Y:S02]  /*dbd0*/  MOV R7, UR41 ;  /* 0x0000002900077c02 */ /* 0x000fe40008000f00 */
        /* <DEDUP_REMOVED lines=11> */
.L_x_329:
        /* <DEDUP_REMOVED lines=10> */
.L_x_330:
        /* <DEDUP_REMOVED lines=10> */
.L_x_331:
        /* <DEDUP_REMOVED lines=10> */
.L_x_332:
        /* <DEDUP_REMOVED lines=10> */
.L_x_333:
        /* <DEDUP_REMOVED lines=10> */
.L_x_334:
        /* <DEDUP_REMOVED lines=10> */
.L_x_335:
        /* <DEDUP_REMOVED lines=10> */
.L_x_336:
[----:B------:R-:W-:-:S13]  /*e0f0*/  ISETP.NE.AND P6, PT, R32, RZ, PT ;  /* 0x000000ff2000720c */ /* 0x000fda0003fc5270 */
[----:B------:R-:W-:Y:S05]  /*e100*/  @P6 BRA `(.L_x_337) ;  /* 0xfffffff8008c6947 */ /* 0x000fea000383ffff */
[----:B------:R-:W-:Y:S05]  /*e110*/  BSYNC B6 ;  /* 0x0000000000067941 */ /* 0x000fea0003800000 */
.L_x_328:
[----:B------:R-:W-:-:S07]  /*e120*/  IMAD.MOV.U32 R19, RZ, RZ, R16 ;  /* 0x000000ffff137224 */ /* 0x000fce00078e0010 */
.L_x_327:
[----:B------:R-:W-:-:S04]  /*e130*/  LOP3.LUT R31, R2, 0x7, RZ, 0xc0, !PT ;  /* 0x00000007021f7812 */ /* 0x000fc800078ec0ff */
[----:B------:R-:W-:-:S04]  /*e140*/  ISETP.NE.AND P0, PT, R31, RZ, PT ;  /* 0x000000ff1f00720c */ /* 0x000fc80003f05270 */
[----:B------:R-:W-:-:S09]  /*e150*/  P2R R0, PR, RZ, 0x1 ;  /* 0x00000001ff007803 */ /* 0x000fd20000000000 */
[----:B------:R-:W-:Y:S05]  /*e160*/  @!P0 BRA `(.L_x_338) ;  /* 0x0000000400988947 */ /* 0x000fea0003800000 */
[----:B------:R-:W-:-:S05]  /*e170*/  VIADD R0, R31, 0xffffffff ;  /* 0xffffffff1f007836 */ /* 0x000fca0000000000 */
[----:B------:R-:W-:-:S13]  /*e180*/  ISETP.GE.U32.AND P0, PT, R0, 0x3, PT ;  /* 0x000000030000780c */ /* 0x000fda0003f06070 */
        /* <DEDUP_REMOVED lines=17> */
.L_x_340:
        /* <DEDUP_REMOVED lines=10> */
.L_x_341:
        /* <DEDUP_REMOVED lines=10> */
.L_x_342:
        /* <DEDUP_REMOVED lines=10> */
.L_x_343:
[----:B------:R-:W-:-:S07]  /*e480*/  IADD3 R19, PT, PT, R19, 0x4, RZ ;  /* 0x0000000413137810 */ /* 0x000fce0007ffe0ff */
.L_x_339:
[----:B------:R-:W-:-:S04]  /*e490*/  LOP3.LUT R0, R2, 0x3, RZ, 0xc0, !PT ;  /* 0x0000000302007812 */ /* 0x000fc800078ec0ff */
[----:B------:R-:W-:-:S13]  /*e4a0*/  ISETP.NE.AND P0, PT, R0, RZ, PT ;  /* 0x000000ff0000720c */ /* 0x000fda0003f05270 */
[----:B------:R-:W-:Y:S05]  /*e4b0*/  @!P0 BRA `(.L_x_338) ;  /* 0x0000000000c48947 */ /* 0x000fea0003800000 */
[----:B------:R-:W-:-:S05]  /*e4c0*/  VIADD R0, R0, 0xffffffff ;  /* 0xffffffff00007836 */ /* 0x000fca0000000000 */
[----:B------:R-:W-:-:S13]  /*e4d0*/  ISETP.NE.AND P0, PT, R0, RZ, PT ;  /* 0x000000ff0000720c */ /* 0x000fda0003f05270 */
        /* <DEDUP_REMOVED lines=17> */
.L_x_345:
        /* <DEDUP_REMOVED lines=10> */
.L_x_346:
[----:B------:R-:W-:-:S07]  /*e690*/  VIADD R19, R19, 0x2 ;  /* 0x0000000213137836 */ /* 0x000fce0000000000 */
.L_x_344:
[----:B------:R-:W-:-:S04]  /*e6a0*/  LOP3.LUT R0, R2, 0x1, RZ, 0xc0, !PT ;  /* 0x0000000102007812 */ /* 0x000fc800078ec0ff */
[----:B------:R-:W-:-:S13]  /*e6b0*/  ISETP.NE.AND P0, PT, R0, RZ, PT ;  /* 0x000000ff0000720c */ /* 0x000fda0003f05270 */
[----:B------:R-:W-:Y:S05]  /*e6c0*/  @!P0 BRA `(.L_x_338) ;  /* 0x0000000000408947 */ /* 0x000fea0003800000 */
[----:B------:R-:W0:Y:S01]  /*e6d0*/  S2R R4, SR_CgaCtaId ;  /* 0x0000000000047919 */ /* 0x000e220000008800 */
[----:B------:R-:W-:Y:S01]  /*e6e0*/  MOV R3, 0x400 ;  /* 0x0000040000037802 */ /* 0x000fe20000000f00 */
[----:B------:R-:W1:Y:S01]  /*e6f0*/  LDCU.64 UR4, c[0x4][0x18] ;  /* 0x01000300ff0477ac */ /* 0x000e620008000a00 */
[----:B------:R-:W-:Y:S01]  /*e700*/  IADD3 R0, PT, PT, R19, R2, RZ ;  /* 0x0000000213007210 */ /* 0x000fe20007ffe0ff */
[----:B------:R-:W-:Y:S01]  /*e710*/  IMAD.U32 R7, RZ, RZ, UR41 ;  /* 0x00000029ff077e24 */ /* 0x000fe2000f8e00ff */
[----:B------:R-:W-:Y:S02]  /*e720*/  MOV R8, 0x0 ;  /* 0x0000000000087802 */ /* 0x000fe40000000f00 */
[----:B------:R-:W-:-:S04]  /*e730*/  MOV R6, UR40 ;  /* 0x0000002800067c02 */ /* 0x000fc80008000f00 */
[----:B------:R-:W2:Y:S01]  /*e740*/  LDC.64 R8, c[0x4][R8] ;  /* 0x0100000008087b82 */ /* 0x000ea20000000a00 */
[----:B-1----:R-:W-:Y:S01]  /*e750*/  IMAD.U32 R5, RZ, RZ, UR5 ;  /* 0x00000005ff057e24 */ /* 0x002fe2000f8e00ff */
[----:B0-----:R-:W-:Y:S01]  /*e760*/  LEA R3, R4, R3, 0x18 ;  /* 0x0000000304037211 */ /* 0x001fe200078ec0ff */
[----:B------:R-:W-:-:S04]  /*e770*/  IMAD.U32 R4, RZ, RZ, UR4 ;  /* 0x00000004ff047e24 */ /* 0x000fc8000f8e00ff */
[----:B------:R-:W-:-:S06]  /*e780*/  IMAD R0, R0, 0x4, R3 ;  /* 0x0000000400007824 */ /* 0x000fcc00078e0203 */
[----:B------:R-:W0:Y:S04]  /*e790*/  LDS R0, [R0] ;  /* 0x0000000000007984 */ /* 0x000e280000000800 */
[----:B0-2---:R0:W-:Y:S02]  /*e7a0*/  STL [R1], R0 ;  /* 0x0000000001007387 */ /* 0x0051e40000100800 */
[----:B------:R-:W-:-:S07]  /*e7b0*/  LEPC R20, `(.L_x_338) ;  /* 0x000000001014794e */ /* 0x000fce0000000000 */
[----:B0-----:R-:W-:Y:S05]  /*e7c0*/  CALL.ABS.NOINC R8 ;  /* 0x0000000008007343 */ /* 0x001fea0003c00000 */
.L_x_338:
        /* <DEDUP_REMOVED lines=8> */
.L_x_347:
[----:B------:R-:W-:Y:S01]  /*e850*/  ISETP.GE.U32.AND P6, PT, R30, 0x7, PT ;  /* 0x000000071e00780c */ /* 0x000fe20003fc6070 */
[----:B------:R-:W-:-:S12]  /*e860*/  HFMA2 R18, -RZ, RZ, 0, 0 ;  /* 0x00000000ff127431 */ /* 0x000fd800000001ff */
[----:B------:R-:W-:Y:S05]  /*e870*/  @!P6 BRA `(.L_x_348) ;  /* 0x000000040084e947 */ /* 0x000fea0003800000 */
[----:B------:R-:W-:Y:S01]  /*e880*/  BSSY B6, `(.L_x_349) ;  /* 0x000005f000067945 */ /* 0x000fe20003800000 */
[----:B------:R-:W-:-:S07]  /*e890*/  IMAD.MOV.U32 R30, RZ, RZ, RZ ;  /* 0x000000ffff1e7224 */ /* 0x000fce00078e00ff */
.L_x_358:
[----:B------:R-:W-:Y:S05]  /*e8a0*/  YIELD ;  /* 0x0000000000007946 */ /* 0x000fea0003800000 */
[----:B------:R-:W0:Y:S01]  /*e8b0*/  S2UR UR5, SR_CgaCtaId ;  /* 0x00000000000579c3 */ /* 0x000e220000008800 */
[----:B------:R-:W-:Y:S01]  /*e8c0*/  UMOV UR4, 0x400 ;  /* 0x0000040000047882 */ /* 0x000fe20000000000 */
[----:B------:R-:W-:Y:S01]  /*e8d0*/  IMAD.IADD R19, R27, 0x1, R30 ;  /* 0x000000011b137824 */ /* 0x000fe200078e021e */
[----:B------:R-:W-:Y:S01]  /*e8e0*/  MOV R18, 0x0 ;  /* 0x0000000000127802 */ /* 0x000fe20000000f00 */
[----:B------:R-:W-:Y:S01]  /*e8f0*/  VIADD R30, R30, 0x8 ;  /* 0x000000081e1e7836 */ /* 0x000fe20000000000 */
[----:B------:R-:W-:Y:S01]  /*e900*/  LOP3.LUT R16, R2, 0x7ffffff8, RZ, 0xc0, !PT ;  /* 0x7ffffff802107812 */ /* 0x000fe200078ec0ff */
[----:B------:R-:W-:-:S02]  /*e910*/  IMAD.U32 R6, RZ, RZ, UR40 ;  /* 0x00000028ff067e24 */ /* 0x000fc4000f8e00ff */
[----:B------:R1:W2:Y:S01]  /*e920*/  LDC.64 R8, c[0x4][R18] ;  /* 0x0100000012087b82 */ /* 0x0002a20000000a00 */
[----:B------:R-:W-:Y:S01]  /*e930*/  ISETP.NE.AND P0, PT, R30, R16, PT ;  /* 0x000000101e00720c */ /* 0x000fe20003f05270 */
[----:B------:R-:W-:-:S03]  /*e940*/  IMAD.U32 R7, RZ, RZ, UR41 ;  /* 0x00000029ff077e24 */ /* 0x000fc6000f8e00ff */
[----:B------:R-:W-:Y:S01]  /*e950*/  P2R R32, PR, RZ, 0x1 ;  /* 0x00000001ff207803 */ /* 0x000fe20000000000 */
        /* <DEDUP_REMOVED lines=9> */
.L_x_350:
        /* <DEDUP_REMOVED lines=10> */
.L_x_351:
        /* <DEDUP_REMOVED lines=10> */
.L_x_352:
        /* <DEDUP_REMOVED lines=10> */
.L_x_353:
        /* <DEDUP_REMOVED lines=10> */
.L_x_354:
        /* <DEDUP_REMOVED lines=10> */
.L_x_355:
        /* <DEDUP_REMOVED lines=10> */
.L_x_356:
        /* <DEDUP_REMOVED lines=10> */
.L_x_357:
[----:B------:R-:W-:-:S13]  /*ee50*/  ISETP.NE.AND P6, PT, R32, RZ, PT ;  /* 0x000000ff2000720c */ /* 0x000fda0003fc5270 */
[----:B------:R-:W-:Y:S05]  /*ee60*/  @P6 BRA `(.L_x_358) ;  /* 0xfffffff8008c6947 */ /* 0x000fea000383ffff */
[----:B------:R-:W-:Y:S05]  /*ee70*/  BSYNC B6 ;  /* 0x0000000000067941 */ /* 0x000fea0003800000 */
.L_x_349:
[----:B------:R-:W-:-:S07]  /*ee80*/  MOV R18, R16 ;  /* 0x0000001000127202 */ /* 0x000fce0000000f00 */
.L_x_348:
[----:B------:R-:W-:-:S13]  /*ee90*/  ISETP.NE.AND P0, PT, R31, RZ, PT ;  /* 0x000000ff1f00720c */ /* 0x000fda0003f05270 */
[----:B------:R-:W-:Y:S05]  /*eea0*/  @!P0 BRA `(.L_x_359) ;  /* 0x0000000400c08947 */ /* 0x000fea0003800000 */
[----:B------:R-:W-:-:S05]  /*eeb0*/  LOP3.LUT R0, R2, 0x7, RZ, 0xc0, !PT ;  /* 0x0000000702007812 */ /* 0x000fca00078ec0ff */
        /* <DEDUP_REMOVED lines=19> */
.L_x_361:
        /* <DEDUP_REMOVED lines=10> */
.L_x_362:
        /* <DEDUP_REMOVED lines=10> */
.L_x_363:
        /* <DEDUP_REMOVED lines=10> */
.L_x_364:
[----:B------:R-:W-:-:S07]  /*f1d0*/  VIADD R18, R18, 0x4 ;  /* 0x0000000412127836 */ /* 0x000fce0000000000 */
.L_x_360:
[----:B------:R-:W-:-:S04]  /*f1e0*/  LOP3.LUT R0, R2, 0x3, RZ, 0xc0, !PT ;  /* 0x0000000302007812 */ /* 0x000fc800078ec0ff */
[----:B------:R-:W-:-:S13]  /*f1f0*/  ISETP.NE.AND P0, PT, R0, RZ, PT ;  /* 0x000000ff0000720c */ /* 0x000fda0003f05270 */
[----:B------:R-:W-:Y:S05]  /*f200*/  @!P0 BRA `(.L_x_359) ;  /* 0x0000000000e88947 */ /* 0x000fea0003800000 */
[----:B------:R-:W-:-:S04]  /*f210*/  IADD3 R0, PT, PT, R0, -0x1, RZ ;  /* 0xffffffff00007810 */ /* 0x000fc80007ffe0ff */
[----:B------:R-:W-:-:S13]  /*f220*/  ISETP.NE.AND P0, PT, R0, RZ, PT ;  /* 0x000000ff0000720c */ /* 0x000fda0003f05270 */
        /* <DEDUP_REMOVED lines=17> */
.L_x_366:
        /* <DEDUP_REMOVED lines=10> */
.L_x_367:
[----:B------:R-:W-:-:S07]  /*f3e0*/  VIADD R18, R18, 0x2 ;  /* 0x0000000212127836 */ /* 0x000fce0000000000 */
.L_x_365:
[----:B------:R-:W-:-:S04]  /*f3f0*/  LOP3.LUT R0, R2, 0x1, RZ, 0xc0, !PT ;  /* 0x0000000102007812 */ /* 0x000fc800078ec0ff */
[----:B------:R-:W-:-:S13]  /*f400*/  ISETP.NE.AND P0, PT, R0, RZ, PT ;  /* 0x000000ff0000720c */ /* 0x000fda0003f05270 */
[----:B------:R-:W-:Y:S05]  /*f410*/  @!P0 BRA `(.L_x_359) ;  /* 0x0000000000648947 */ /* 0x000fea0003800000 */
[----:B------:R-:W0:Y:S01]  /*f420*/  S2R R4, SR_CgaCtaId ;  /* 0x0000000000047919 */ /* 0x000e220000008800 */
[----:B------:R-:W-:Y:S01]  /*f430*/  MOV R3, 0x400 ;  /* 0x0000040000037802 */ /* 0x000fe20000000f00 */
[----:B------:R-:W-:Y:S01]  /*f440*/  IMAD.IADD R0, R27, 0x1, R18 ;  /* 0x000000011b007824 */ /* 0x000fe200078e0212 */
[----:B------:R-:W1:Y:S01]  /*f450*/  LDCU.64 UR4, c[0x4][0x18] ;  /* 0x01000300ff0477ac */ /* 0x000e620008000a00 */
[----:B------:R-:W-:Y:S01]  /*f460*/  IMAD.U32 R6, RZ, RZ, UR40 ;  /* 0x00000028ff067e24 */ /* 0x000fe2000f8e00ff */
[----:B------:R-:W-:Y:S01]  /*f470*/  MOV R7, UR41 ;  /* 0x0000002900077c02 */ /* 0x000fe20008000f00 */
[----:B-1----:R-:W-:Y:S01]  /*f480*/  IMAD.U32 R5, RZ, RZ, UR5 ;  /* 0x00000005ff057e24 */ /* 0x002fe2000f8e00ff */
[----:B0-----:R-:W-:Y:S01]  /*f490*/  LEA R3, R4, R3, 0x18 ;  /* 0x0000000304037211 */ /* 0x001fe200078ec0ff */
[----:B------:R-:W-:-:S03]  /*f4a0*/  IMAD.U32 R4, RZ, RZ, UR4 ;  /* 0x00000004ff047e24 */ /* 0x000fc6000f8e00ff */
[----:B------:R-:W-:Y:S02]  /*f4b0*/  LEA R0, R0, R3, 0x2 ;  /* 0x0000000300007211 */ /* 0x000fe400078e10ff */
[----:B------:R-:W-:-:S04]  /*f4c0*/  MOV R3, 0x0 ;  /* 0x0000000000037802 */ /* 0x000fc80000000f00 */
[----:B------:R-:W0:Y:S01]  /*f4d0*/  LDS R0, [R0] ;  /* 0x0000000000007984 */ /* 0x000e220000000800 */
[----:B------:R1:W2:Y:S03]  /*f4e0*/  LDC.64 R8, c[0x4][R3] ;  /* 0x0100000003087b82 */ /* 0x0002a60000000a00 */
[----:B0-----:R1:W-:Y:S02]  /*f4f0*/  STL [R1], R0 ;  /* 0x0000000001007387 */ /* 0x0013e40000100800 */
[----:B------:R-:W-:-:S07]  /*f500*/  LEPC R20, `(.L_x_368) ;  /* 0x000000001014794e */ /* 0x000fce0000000000 */
[----:B-12---:R-:W-:Y:S05]  /*f510*/  CALL.ABS.NOINC R8 ;  /* 0x0000000008007343 */ /* 0x006fea0003c00000 */
.L_x_368:
[----:B------:R-:W-:Y:S05]  /*f520*/  BRA `(.L_x_359) ;  /* 0x0000000000207947 */ /* 0x000fea0003800000 */
.L_x_326:
        /* <DEDUP_REMOVED lines=8> */
.L_x_359:
        /* <DEDUP_REMOVED lines=8> */
.L_x_369:
[----:B------:R0:W1:Y:S01]  /*f630*/  LDC.64 R8, c[0x4][R16] ;  /* 0x0100000010087b82 */ /* 0x0000620000000a00 */
[----:B------:R-:W2:Y:S01]  /*f640*/  LDCU.64 UR4, c[0x4][0x20] ;  /* 0x01000400ff0477ac */ /* 0x000ea20008000a00 */
[----:B------:R-:W-:Y:S01]  /*f650*/  CS2R R6, SRZ ;  /* 0x0000000000067805 */ /* 0x000fe2000001ff00 */
[----:B--2---:R-:W-:Y:S02]  /*f660*/  IMAD.U32 R4, RZ, RZ, UR4 ;  /* 0x00000004ff047e24 */ /* 0x004fe4000f8e00ff */
[----:B0-----:R-:W-:-:S07]  /*f670*/  IMAD.U32 R5, RZ, RZ, UR5 ;  /* 0x00000005ff057e24 */ /* 0x001fce000f8e00ff */
[----:B------:R-:W-:-:S07]  /*f680*/  LEPC R20, `(.L_x_324) ;  /* 0x000000001014794e */ /* 0x000fce0000000000 */
[----:B-1----:R-:W-:Y:S05]  /*f690*/  CALL.ABS.NOINC R8 ;  /* 0x0000000008007343 */ /* 0x002fea0003c00000 */
.L_x_324:
[----:B------:R-:W-:Y:S05]  /*f6a0*/  BSYNC B7 ;  /* 0x0000000000077941 */ /* 0x000fea0003800000 */
.L_x_323:
[----:B------:R-:W-:Y:S01]  /*f6b0*/  LOP3.LUT P6, RZ, R24, 0x10, RZ, 0xc0, !PT ;  /* 0x0000001018ff7812 */ /* 0x000fe200078cc0ff */
[----:B------:R-:W-:-:S12]  /*f6c0*/  VIADD R30, R23, UR44 ;  /* 0x0000002c171e7c36 */ /* 0x000fd80008000000 */
[----:B------:R-:W-:Y:S05]  /*f6d0*/  @!P6 BRA `(.L_x_370) ;  /* 0x0000000c003ce947 */ /* 0x000fea0003800000 */
[----:B------:R-:W-:Y:S01]  /*f6e0*/  UISETP.GE.U32.AND UP0, UPT, UR42, 0x10, UPT ;  /* 0x000000102a00788c */ /* 0x000fe2000bf06070 */
[----:B---3--:R-:W-:Y:S01]  /*f6f0*/  MOV R3, R23 ;  /* 0x0000001700037202 */ /* 0x008fe20000000f00 */
[----:B0-----:R-:W-:-:S07]  /*f700*/  IMAD.MOV.U32 R4, RZ, RZ, R30 ;  /* 0x000000ffff047224 */ /* 0x001fce00078e001e */
[----:B------:R-:W-:Y:S05]  /*f710*/  BRA.U !UP0, `(.L_x_371) ;  /* 0x0000000508807547 */ /* 0x000fea000b800000 */
[----:B----4-:R-:W0:Y:S01]  /*f720*/  S2R R7, SR_CgaCtaId ;  /* 0x0000000000077919 */ /* 0x010e220000008800 */
[----:B------:R-:W-:Y:S01]  /*f730*/  MOV R0, 0x400 ;  /* 0x0000040000007802 */ /* 0x000fe20000000f00 */
[----:B------:R-:W-:Y:S01]  /*f740*/  BSSY B0, `(.L_x_371) ;  /* 0x000005d000007945 */ /* 0x000fe20003800000 */
[----:B------:R-:W-:Y:S01]  /*f750*/  IMAD.MOV.U32 R5, RZ, RZ, RZ ;  /* 0x000000ffff057224 */ /* 0x000fe200078e00ff */
[----:B------:R-:W-:Y:S01]  /*f760*/  MOV R4, R30 ;  /* 0x0000001e00047202 */ /* 0x000fe20000000f00 */
[----:B------:R-:W-:Y:S01]  /*f770*/  IMAD.MOV.U32 R3, RZ, RZ, R23 ;  /* 0x000000ffff037224 */ /* 0x000fe200078e0017 */
[----:B0-----:R-:W-:-:S07]  /*f780*/  LEA R0, R7, R0, 0x18 ;  /* 0x0000000007007211 */ /* 0x001fce00078ec0ff */
.L_x_372:
[----:B0-----:R-:W0:Y:S02]  /*f790*/  LDC.64 R10, c[0x0][0x380] ;  /* 0x0000e000ff0a7b82 */ /* 0x001e240000000a00 */
[----:B0-----:R-:W-:-:S05]  /*f7a0*/  IMAD.WIDE R10, R4, 0x4, R10 ;  /* 0x00000004040a7825 */ /* 0x001fca00078e020a */
[----:B------:R-:W2:Y:S01]  /*f7b0*/  LDG.E.STRONG.SYS R12, desc[UR36][R10.64] ;  /* 0x000000240a0c7981 */ /* 0x000ea2000c1f5900 */
[----:B------:R-:W-:Y:S02]  /*f7c0*/  IMAD.U32 R7, RZ, RZ, UR47 ;  /* 0x0000002fff077e24 */ /* 0x000fe4000f8e00ff */
[----:B------:R-:W-:Y:S02]  /*f7d0*/  IMAD R13, R3, 0x4, R0 ;  /* 0x00000004030d7824 */ /* 0x000fe400078e0200 */
[----:B------:R-:W-:-:S03]  /*f7e0*/  IMAD.WIDE R6, R7, 0x4, R10 ;  /* 0x0000000407067825 */ /* 0x000fc600078e020a */
[----:B--2---:R0:W-:Y:S04]  /*f7f0*/  STS [R13], R12 ;  /* 0x0000000c0d007388 */ /* 0x0041e80000000800 */
[----:B------:R-:W2:Y:S01]  /*f800*/  LDG.E.STRONG.SYS R14, desc[UR36][R6.64] ;  /* 0x00000024060e7981 */ /* 0x000ea2000c1f5900 */
[----:B------:R-:W-:Y:S01]  /*f810*/  IMAD.U32 R9, RZ, RZ, UR47 ;  /* 0x0000002fff097e24 */ /* 0x000fe2000f8e00ff */
[----:B------:R-:W-:-:S03]  /*f820*/  LEA R15, R2, R13, 0x2 ;  /* 0x0000000d020f7211 */ /* 0x000fc600078e10ff */
[----:B------:R-:W-:Y:S02]  /*f830*/  IMAD.WIDE R8, R9, 0x4, R6 ;  /* 0x0000000409087825 */ /* 0x000fe400078e0206 */
[----:B--2---:R1:W-:Y:S04]  /*f840*/  STS [R15], R14 ;  /* 0x0000000e0f007388 */ /* 0x0043e80000000800 */
[----:B------:R-:W2:Y:S01]  /*f850*/  LDG.E.STRONG.SYS R16, desc[UR36][R8.64] ;  /* 0x0000002408107981 */ /* 0x000ea2000c1f5900 */
[----:B------:R-:W-:Y:S02]  /*f860*/  IMAD.U32 R11, RZ, RZ, UR47 ;  /* 0x0000002fff0b7e24 */ /* 0x000fe4000f8e00ff */
[----:B------:R-:W-:Y:S02]  /*f870*/  IMAD R19, R2, 0x4, R15 ;  /* 0x0000000402137824 */ /* 0x000fe400078e020f */
[----:B------:R-:W-:-:S03]  /*f880*/  IMAD.WIDE R10, R11, 0x4, R8 ;  /* 0x000000040b0a7825 */ /* 0x000fc600078e0208 */
[----:B--2---:R2:W-:Y:S04]  /*f890*/  STS [R19], R16 ;  /* 0x0000001013007388 */ /* 0x0045e80000000800 */
[----:B0-----:R-:W3:Y:S01]  /*f8a0*/  LDG.E.STRONG.SYS R12, desc[UR36][R10.64] ;  /* 0x000000240a0c7981 */ /* 0x001ee2000c1f5900 */
[----:B------:R-:W-:Y:S01]  /*f8b0*/  IMAD.U32 R7, RZ, RZ, UR47 ;  /* 0x0000002fff077e24 */ /* 0x000fe2000f8e00ff */
[----:B------:R-:W-:-:S03]  /*f8c0*/  LEA R13, R2, R19, 0x2 ;  /* 0x00000013020d7211 */ /* 0x000fc600078e10ff */
[----:B------:R-:W-:Y:S02]  /*f8d0*/  IMAD.WIDE R6, R7, 0x4, R10 ;  /* 0x0000000407067825 */ /* 0x000fe400078e020a */
[----:B---3--:R0:W-:Y:S04]  /*f8e0*/  STS [R13], R12 ;  /* 0x0000000c0d007388 */ /* 0x0081e80000000800 */
[----:B-1----:R-:W3:Y:S01]  /*f8f0*/  LDG.E.STRONG.SYS R14, desc[UR36][R6.64] ;  /* 0x00000024060e7981 */ /* 0x002ee2000c1f5900 */
[----:B------:R-:W-:Y:S02]  /*f900*/  IMAD.U32 R9, RZ, RZ, UR47 ;  /* 0x0000002fff097e24 */ /* 0x000fe4000f8e00ff */
[----:B------:R-:W-:Y:S02]  /*f910*/  IMAD R15, R2, 0x4, R13 ;  /* 0x00000004020f7824 */ /* 0x000fe400078e020d */
[----:B------:R-:W-:-:S03]  /*f920*/  IMAD.WIDE R8, R9, 0x4, R6 ;  /* 0x0000000409087825 */ /* 0x000fc600078e0206 */
[----:B---3--:R1:W-:Y:S04]  /*f930*/  STS [R15], R14 ;  /* 0x0000000e0f007388 */ /* 0x0083e80000000800 */
[----:B--2---:R-:W2:Y:S01]  /*f940*/  LDG.E.STRONG.SYS R16, desc[UR36][R8.64] ;  /* 0x0000002408107981 */ /* 0x004ea2000c1f5900 */
[----:B------:R-:W-:Y:S01]  /*f950*/  IMAD.U32 R11, RZ, RZ, UR47 ;  /* 0x0000002fff0b7e24 */ /* 0x000fe2000f8e00ff */
[----:B------:R-:W-:-:S03]  /*f960*/  LEA R19, R2, R15, 0x2 ;  /* 0x0000000f02137211 */ /* 0x000fc600078e10ff */
[----:B------:R-:W-:Y:S02]  /*f970*/  IMAD.WIDE R10, R11, 0x4, R8 ;  /* 0x000000040b0a7825 */ /* 0x000fe400078e0208 */
[----:B--2---:R2:W-:Y:S04]  /*f980*/  STS [R19], R16 ;  /* 0x0000001013007388 */ /* 0x0045e80000000800 */
[----:B0-----:R-:W3:Y:S01]  /*f990*/  LDG.E.STRONG.SYS R12, desc[UR36][R10.64] ;  /* 0x000000240a0c7981 */ /* 0x001ee2000c1f5900 */
[----:B------:R-:W-:Y:S02]  /*f9a0*/  IMAD.U32 R7, RZ, RZ, UR47 ;  /* 0x0000002fff077e24 */ /* 0x000fe4000f8e00ff */
[----:B------:R-:W-:Y:S02]  /*f9b0*/  IMAD R13, R2, 0x4, R19 ;  /* 0x00000004020d7824 */ /* 0x000fe400078e0213 */
[----:B------:R-:W-:-:S03]  /*f9c0*/  IMAD.WIDE R6, R7, 0x4, R10 ;  /* 0x0000000407067825 */ /* 0x000fc600078e020a */
[----:B---3--:R0:W-:Y:S04]  /*f9d0*/  STS [R13], R12 ;  /* 0x0000000c0d007388 */ /* 0x0081e80000000800 */
[----:B-1----:R-:W3:Y:S01]  /*f9e0*/  LDG.E.STRONG.SYS R14, desc[UR36][R6.64] ;  /* 0x00000024060e7981 */ /* 0x002ee2000c1f5900 */
[----:B------:R-:W-:Y:S01]  /*f9f0*/  IMAD.U32 R9, RZ, RZ, UR47 ;  /* 0x0000002fff097e24 */ /* 0x000fe2000f8e00ff */
[----:B------:R-:W-:-:S03]  /*fa00*/  LEA R15, R2, R13, 0x2 ;  /* 0x0000000d020f7211 */ /* 0x000fc600078e10ff */
[----:B------:R-:W-:Y:S02]  /*fa10*/  IMAD.WIDE R8, R9, 0x4, R6 ;  /* 0x0000000409087825 */ /* 0x000fe400078e0206 */
[----:B---3--:R1:W-:Y:S04]  /*fa20*/  STS [R15], R14 ;  /* 0x0000000e0f007388 */ /* 0x0083e80000000800 */
[----:B--2---:R-:W2:Y:S01]  /*fa30*/  LDG.E.STRONG.SYS R16, desc[UR36][R8.64] ;  /* 0x0000002408107981 */ /* 0x004ea2000c1f5900 */
        /* <DEDUP_REMOVED lines=34> */
[----:B------:R-:W2:Y:S01]  /*fc60*/  LDG.E.STRONG.SYS R10, desc[UR36][R10.64] ;  /* 0x000000240a0a7981 */ /* 0x000ea2000c1f5900 */
[----:B------:R-:W-:Y:S01]  /*fc70*/  IMAD R7, R2, 0x4, R19 ;  /* 0x0000000402077824 */ /* 0x000fe200078e0213 */
[----:B------:R-:W-:Y:S05]  /*fc80*/  YIELD ;  /* 0x0000000000007946 */ /* 0x000fea0003800000 */
[----:B------:R-:W-:Y:S01]  /*fc90*/  ULOP3.LUT UR4, UR42, 0x7ffffff0, URZ, 0xc0, !UPT ;  /* 0x7ffffff02a047892 */ /* 0x000fe2000f8ec0ff */
[----:B------:R-:W-:Y:S01]  /*fca0*/  IADD3 R5, PT, PT, R5, 0x10, RZ ;  /* 0x0000001005057810 */ /* 0x000fe20007ffe0ff */
[----:B------:R-:W-:-:S02]  /*fcb0*/  IMAD.U32 R9, RZ, RZ, UR47 ;  /* 0x0000002fff097e24 */ /* 0x000fc4000f8e00ff */
[----:B------:R-:W-:Y:S02]  /*fcc0*/  IMAD R3, R2, 0x10, R3 ;  /* 0x0000001002037824 */ /* 0x000fe400078e0203 */
[----:B------:R-:W-:Y:S01]  /*fcd0*/  ISETP.NE.AND P0, PT, R5, UR4, PT ;  /* 0x0000000405007c0c */ /* 0x000fe2000bf05270 */
[----:B------:R-:W-:Y:S01]  /*fce0*/  IMAD R4, R9, 0x10, R4 ;  /* 0x0000001009047824 */ /* 0x000fe200078e0204 */
[----:B--2---:R0:W-:Y:S11]  /*fcf0*/  STS [R7], R10 ;  /* 0x0000000a07007388 */ /* 0x0041f60000000800 */
[----:B------:R-:W-:Y:S05]  /*fd00*/  @P0 BRA `(.L_x_372) ;  /* 0xfffffff800a00947 */ /* 0x000fea000383ffff */
[----:B------:R-:W-:Y:S05]  /*fd10*/  BSYNC B0 ;  /* 0x0000000000007941 */ /* 0x000fea0003800000 */
.L_x_371:
[----:B------:R-:W-:-:S04]  /*fd20*/  ULOP3.LUT UR4, UR42, 0xf, URZ, 0xc0, !UPT ;  /* 0x0000000f2a047892 */ /* 0x000fc8000f8ec0ff */
[----:B------:R-:W-:-:S09]  /*fd30*/  UISETP.NE.AND UP0, UPT, UR4, URZ, UPT ;  /* 0x000000ff0400728c */ /* 0x000fd2000bf05270 */
[----:B------:R-:W-:Y:S05]  /*fd40*/  BRA.U !UP0, `(.L_x_370) ;  /* 0x0000000508a07547 */ /* 0x000fea000b800000 */
[----:B------:R-:W-:Y:S02]  /*fd50*/  UIADD3 UR4, UPT, UPT, UR4, -0x1, URZ ;  /* 0xffffffff04047890 */ /* 0x000fe4000fffe0ff */
[----:B------:R-:W-:Y:S02]  /*fd60*/  ULOP3.LUT UR6, UR42, 0x7, URZ, 0xc0, !UPT ;  /* 0x000000072a067892 */ /* 0x000fe4000f8ec0ff */
[----:B------:R-:W-:Y:S02]  /*fd70*/  UISETP.GE.U32.AND UP0, UPT, UR4, 0x7, UPT ;  /* 0x000000070400788c */ /* 0x000fe4000bf06070 */
[----:B------:R-:W-:-:S07]  /*fd80*/  UISETP.NE.AND UP1, UPT, UR6, URZ, UPT ;  /* 0x000000ff0600728c */ /* 0x000fce000bf25270 */
[----:B------:R-:W-:Y:S05]  /*fd90*/  BRA.U !UP0, `(.L_x_373) ;  /* 0x0000000108b47547 */ /* 0x000fea000b800000 */
[----:B0---4-:R-:W0:Y:S02]  /*fda0*/  LDC.64 R6, c[0x0][0x380] ;  /* 0x0000e000ff067b82 */ /* 0x011e240000000a00 */
[----:B0-----:R-:W-:-:S05]  /*fdb0*/  IMAD.WIDE R6, R4, 0x4, R6 ;  /* 0x0000000404067825 */ /* 0x001fca00078e0206 */
[----:B------:R-:W2:Y:S01]  /*fdc0*/  LDG.E.STRONG.SYS R0, desc[UR36][R6.64] ;  /* 0x0000002406007981 */ /* 0x000ea2000c1f5900 */
[----:B------:R-:W0:Y:S01]  /*fdd0*/  S2UR UR5, SR_CgaCtaId ;  /* 0x00000000000579c3 */ /* 0x000e220000008800 */
[----:B------:R-:W-:Y:S01]  /*fde0*/  UMOV UR4, 0x400 ;  /* 0x0000040000047882 */ /* 0x000fe20000000000 */
[----:B------:R-:W-:-:S05]  /*fdf0*/  MOV R9, UR47 ;  /* 0x0000002f00097c02 */ /* 0x000fca0008000f00 */
[----:B------:R-:W-:Y:S01]  /*fe00*/  IMAD.WIDE R8, R9, 0x4, R6 ;  /* 0x0000000409087825 */ /* 0x000fe200078e0206 */
[----:B0-----:R-:W-:-:S06]  /*fe10*/  ULEA UR4, UR5, UR4, 0x18 ;  /* 0x0000000405047291 */ /* 0x001fcc000f8ec0ff */
[----:B------:R-:W-:-:S05]  /*fe20*/  LEA R5, R3, UR4, 0x2 ;  /* 0x0000000403057c11 */ /* 0x000fca000f8e10ff */
[----:B--2---:R0:W-:Y:S04]  /*fe30*/  STS [R5], R0 ;  /* 0x0000000005007388 */ /* 0x0041e80000000800 */
[----:B------:R-:W2:Y:S01]  /*fe40*/  LDG.E.STRONG.SYS R12, desc[UR36][R8.64] ;  /* 0x00000024080c7981 */ /* 0x000ea2000c1f5900 */
[----:B------:R-:W-:Y:S02]  /*fe50*/  IMAD.U32 R11, RZ, RZ, UR47 ;  /* 0x0000002fff0b7e24 */ /* 0x000fe4000f8e00ff */
[----:B------:R-:W-:Y:S02]  /*fe60*/  IMAD R13, R2, 0x4, R5 ;  /* 0x00000004020d7824 */ /* 0x000fe400078e0205 */
[----:B------:R-:W-:-:S03]  /*fe70*/  IMAD.WIDE R6, R11, 0x4, R8 ;  /* 0x000000040b067825 */ /* 0x000fc600078e0208 */
[----:B--2---:R1:W-:Y:S04]  /*fe80*/  STS [R13], R12 ;  /* 0x0000000c0d007388 */ /* 0x0043e80000000800 */
[----:B------:R-:W2:Y:S01]  /*fe90*/  LDG.E.STRONG.SYS R14, desc[UR36][R6.64] ;  /* 0x00000024060e7981 */ /* 0x000ea2000c1f5900 */
[C---:B------:R-:W-:Y:S02]  /*fea0*/  IMAD R15, R2.reuse, 0x4, R13 ;  /* 0x00000004020f7824 */ /* 0x040fe400078e020d */
[----:B------:R-:W-:Y:S01]  /*feb0*/  IMAD.WIDE R10, R11, 0x4, R6 ;  /* 0x000000040b0a7825 */ /* 0x000fe200078e0206 */
[----:B------:R-:W-:Y:S02]  /*fec0*/  MOV R9, UR47 ;  /* 0x0000002f00097c02 */ /* 0x000fe40008000f00 */
[----:B--2---:R2:W-:Y:S04]  /*fed0*/  STS [R15], R14 ;  /* 0x0000000e0f007388 */ /* 0x0045e80000000800 */
[----:B0-----:R-:W3:Y:S01]  /*fee0*/  LDG.E.STRONG.SYS R0, desc[UR36][R10.64] ;  /* 0x000000240a007981 */ /* 0x001ee2000c1f5900 */
[----:B------:R-:W-:-:S02]  /*fef0*/  IMAD R5, R2, 0x4, R15 ;  /* 0x0000000402057824 */ /* 0x000fc400078e020f */
[----:B------:R-:W-:-:S04]  /*ff00*/  IMAD.WIDE R8, R9, 0x4, R10 ;  /* 0x0000000409087825 */ /* 0x000fc800078e020a */
[----:B------:R-:W-:Y:S01]  /*ff10*/  IMAD.U32 R7, RZ, RZ, UR47 ;  /* 0x0000002fff077e24 */ /* 0x000fe2000f8e00ff */
[----:B---3--:R0:W-:Y:S04]  /*ff20*/  STS [R5], R0 ;  /* 0x0000000005007388 */ /* 0x0081e80000000800 */
[----:B-1----:R-:W3:Y:S01]  /*ff30*/  LDG.E.STRONG.SYS R12, desc[UR36][R8.64] ;  /* 0x00000024080c7981 */ /* 0x002ee2000c1f5900 */
[C---:B------:R-:W-:Y:S02]  /*ff40*/  IMAD R13, R2.reuse, 0x4, R5 ;  /* 0x00000004020d7824 */ /* 0x040fe400078e0205 */
[----:B------:R-:W-:Y:S01]  /*ff50*/  IMAD.WIDE R6, R7, 0x4, R8 ;  /* 0x0000000407067825 */ /* 0x000fe200078e0208 */
[----:B------:R-:W-:Y:S02]  /*ff60*/  MOV R11, UR47 ;  /* 0x0000002f000b7c02 */ /* 0x000fe40008000f00 */
[----:B---3--:R1:W-:Y:S04]  /*ff70*/  STS [R13], R12 ;  /* 0x0000000c0d007388 */ /* 0x0083e80000000800 */
[----:B--2---:R-:W2:Y:S01]  /*ff80*/  LDG.E.STRONG.SYS R14, desc[UR36][R6.64] ;  /* 0x00000024060e7981 */ /* 0x004ea2000c1f5900 */
[----:B------:R-:W-:-:S02]  /*ff90*/  IMAD R15, R2, 0x4, R13 ;  /* 0x00000004020f7824 */ /* 0x000fc400078e020d */
[----:B------:R-:W-:-:S04]  /*ffa0*/  IMAD.WIDE R10, R11, 0x4, R6 ;  /* 0x000000040b0a7825 */ /* 0x000fc800078e0206 */
[----:B------:R-:W-:Y:S01]  /*ffb0*/  IMAD.U32 R9, RZ, RZ, UR47 ;  /* 0x0000002fff097e24 */ /* 0x000fe2000f8e00ff */
[----:B--2---:R2:W-:Y:S04]  /*ffc0*/  STS [R15], R14 ;  /* 0x0000000e0f007388 */ /* 0x0045e80000000800 */
[----:B0-----:R-:W3:Y:S01]  /*ffd0*/  LDG.E.STRONG.SYS R0, desc[UR36][R10.64] ;  /* 0x000000240a007981 */ /* 0x001ee2000c1f5900 */
[----:B------:R-:W-:Y:S02]  /*ffe0*/  IMAD R5, R2, 0x4, R15 ;  /* 0x0000000402057824 */ /* 0x000fe400078e020f */
[----:B------:R-:W-:-:S03]  /*fff0*/  IMAD.WIDE R8, R9, 0x4, R10 ;  /* 0x0000000409087825 */ /* 0x000fc600078e020a */
[----:B---3--:R2:W-:Y:S04]  /*10000*/  STS [R5], R0 ;  /* 0x0000000005007388 */ /* 0x0085e80000000800 */
[----:B------:R-:W3:Y:S01]  /*10010*/  LDG.E.STRONG.SYS R8, desc[UR36][R8.64] ;  /* 0x0000002408087981 */ /* 0x000ee2000c1f5900 */
[C---:B------:R-:W-:Y:S01]  /*10020*/  LEA R7, R2.reuse, R5, 0x2 ;  /* 0x0000000502077211 */ /* 0x040fe200078e10ff */
[----:B-1----:R-:W-:Y:S02]  /*10030*/  IMAD.U32 R13, RZ, RZ, UR47 ;  /* 0x0000002fff0d7e24 */ /* 0x002fe4000f8e00ff */
[----:B------:R-:W-:Y:S02]  /*10040*/  IMAD R3, R2, 0x8, R3 ;  /* 0x0000000802037824 */ /* 0x000fe400078e0203 */
[----:B------:R-:W-:Y:S01]  /*10050*/  IMAD R4, R13, 0x8, R4 ;  /* 0x000000080d047824 */ /* 0x000fe200078e0204 */
[----:B---3--:R2:W-:Y:S06]  /*10060*/  STS [R7], R8 ;  /* 0x0000000807007388 */ /* 0x0085ec0000000800 */
.L_x_373:
[----:B------:R-:W-:Y:S05]  /*10070*/  BRA.U !UP1, `(.L_x_370) ;  /* 0x0000000109d47547 */ /* 0x000fea000b800000 */
[----:B------:R-:W-:Y:S02]  /*10080*/  UIADD3 UR6, UPT, UPT, UR6, -0x1, URZ ;  /* 0xffffffff06067890 */ /* 0x000fe4000fffe0ff */
[----:B------:R-:W-:Y:S02]  /*10090*/  ULOP3.LUT UR7, UR42, 0x3, URZ, 0xc0, !UPT ;  /* 0x000000032a077892 */ /* 0x000fe4000f8ec0ff */
[----:B------:R-:W-:Y:S02]  /*100a0*/  UISETP.GE.U32.AND UP0, UPT, UR6, 0x3, UPT ;  /* 0x000000030600788c */ /* 0x000fe4000bf06070 */
[----:B------:R-:W-:-:S07]  /*100b0*/  UISETP.NE.AND UP1, UPT, UR7, URZ, UPT ;  /* 0x000000ff0700728c */ /* 0x000fce000bf25270 */
[----:B------:R-:W-:Y:S05]  /*100c0*/  BRA.U !UP0, `(.L_x_374) ;  /* 0x0000000108647547 */ /* 0x000fea000b800000 */
[----:B0-2-4-:R-:W0:Y:S02]  /*100d0*/  LDC.64 R6, c[0x0][0x380] ;  /* 0x0000e000ff067b82 */ /* 0x015e240000000a00 */
        /* <DEDUP_REMOVED lines=20> */
[----:B0-----:R-:W-:Y:S02]  /*10220*/  IMAD.U32 R13, RZ, RZ, UR47 ;  /* 0x0000002fff0d7e24 */ /* 0x001fe4000f8e00ff */
[----:B------:R-:W-:Y:S02]  /*10230*/  IMAD R3, R2, 0x4, R3 ;  /* 0x0000000402037824 */ /* 0x000fe400078e0203 */
[----:B------:R-:W-:Y:S01]  /*10240*/  IMAD R4, R13, 0x4, R4 ;  /* 0x000000040d047824 */ /* 0x000fe200078e0204 */
[----:B--2---:R1:W-:Y:S06]  /*10250*/  STS [R9], R10 ;  /* 0x0000000a09007388 */ /* 0x0043ec0000000800 */
.L_x_374:
[----:B------:R-:W-:Y:S05]  /*10260*/  BRA.U !UP1, `(.L_x_370) ;  /* 0x0000000109587547 */ /* 0x000fea000b800000 */
[----:B0-2-4-:R-:W1:Y:S02]  /*10270*/  LDC.64 R6, c[0x0][0x380] ;  /* 0x0000e000ff067b82 */ /* 0x015e640000000a00 */
[----:B-1----:R-:W-:-:S05]  /*10280*/  IMAD.WIDE R4, R4, 0x4, R6 ;  /* 0x0000000404047825 */ /* 0x002fca00078e0206 */
[----:B------:R-:W2:Y:S01]  /*10290*/  LDG.E.STRONG.SYS R0, desc[UR36][R4.64] ;  /* 0x0000002404007981 */ /* 0x000ea2000c1f5900 */
[----:B------:R-:W0:Y:S01]  /*102a0*/  S2UR UR5, SR_CgaCtaId ;  /* 0x00000000000579c3 */ /* 0x000e220000008800 */
[----:B------:R-:W-:Y:S01]  /*102b0*/  UMOV UR4, 0x400 ;  /* 0x0000040000047882 */ /* 0x000fe20000000000 */
[----:B------:R-:W-:Y:S02]  /*102c0*/  UISETP.NE.AND UP0, UPT, UR7, 0x1, UPT ;  /* 0x000000010700788c */ /* 0x000fe4000bf05270 */
[----:B0-----:R-:W-:-:S06]  /*102d0*/  ULEA UR4, UR5, UR4, 0x18 ;  /* 0x0000000405047291 */ /* 0x001fcc000f8ec0ff */
[----:B------:R-:W-:-:S05]  /*102e0*/  LEA R3, R3, UR4, 0x2 ;  /* 0x0000000403037c11 */ /* 0x000fca000f8e10ff */
[----:B--2---:R0:W-:Y:S01]  /*102f0*/  STS [R3], R0 ;  /* 0x0000000003007388 */ /* 0x0041e20000000800 */
[----:B------:R-:W-:Y:S05]  /*10300*/  BRA.U !UP0, `(.L_x_370) ;  /* 0x0000000108307547 */ /* 0x000fea000b800000 */
[----:B------:R-:W-:-:S05]  /*10310*/  MOV R7, UR47 ;  /* 0x0000002f00077c02 */ /* 0x000fca0008000f00 */
[----:B------:R-:W-:-:S05]  /*10320*/  IMAD.WIDE R4, R7, 0x4, R4 ;  /* 0x0000000407047825 */ /* 0x000fca00078e0204 */
[----:B0-----:R-:W2:Y:S01]  /*10330*/  LDG.E.STRONG.SYS R0, desc[UR36][R4.64] ;  /* 0x0000002404007981 */ /* 0x001ea2000c1f5900 */
[----:B------:R-:W-:Y:S01]  /*10340*/  IMAD R3, R2, 0x4, R3 ;  /* 0x0000000402037824 */ /* 0x000fe200078e0203 */
[----:B------:R-:W-:-:S04]  /*10350*/  UISETP.NE.AND UP0, UPT, UR7, 0x2, UPT ;  /* 0x000000020700788c */ /* 0x000fc8000bf05270 */
[----:B--2---:R0:W-:Y:S05]  /*10360*/  STS [R3], R0 ;  /* 0x0000000003007388 */ /* 0x0041ea0000000800 */
[----:B------:R-:W-:Y:S05]  /*10370*/  BRA.U !UP0, `(.L_x_370) ;  /* 0x0000000108147547 */ /* 0x000fea000b800000 */
[----:B------:R-:W-:-:S04]  /*10380*/  IMAD.U32 R7, RZ, RZ, UR47 ;  /* 0x0000002fff077e24 */ /* 0x000fc8000f8e00ff */
[----:B------:R-:W-:-:S06]  /*10390*/  IMAD.WIDE R4, R7, 0x4, R4 ;  /* 0x0000000407047825 */ /* 0x000fcc00078e0204 */
[----:B------:R-:W2:Y:S01]  /*103a0*/  LDG.E.STRONG.SYS R4, desc[UR36][R4.64] ;  /* 0x0000002404047981 */ /* 0x000ea2000c1f5900 */
[----:B0-----:R-:W-:-:S05]  /*103b0*/  IMAD R3, R2, 0x4, R3 ;  /* 0x0000000402037824 */ /* 0x001fca00078e0203 */
[----:B--2---:R0:W-:Y:S02]  /*103c0*/  STS [R3], R4 ;  /* 0x0000000403007388 */ /* 0x0041e40000000800 */
.L_x_370:
[----:B------:R-:W-:Y:S05]  /*103d0*/  WARPSYNC.ALL ;  /* 0x0000000000007948 */ /* 0x000fea0003800000 */
[----:B------:R-:W-:Y:S08]  /*103e0*/  BAR.SYNC.DEFER_BLOCKING 0x0 ;  /* 0x0000000000007b1d */ /* 0x000ff00000010000 */
[----:B012---:R-:W0:Y:S01]  /*103f0*/  LDC.64 R4, c[0x4][0x8] ;  /* 0x01000200ff047b82 */ /* 0x007e220000000a00 */
[----:B------:R-:W-:Y:S01]  /*10400*/  @!PT LDS RZ, [RZ] ;  /* 0x00000000fffff984 */ /* 0x000fe20000000800 */
[----:B------:R-:W-:Y:S01]  /*10410*/  @!PT LDS RZ, [RZ] ;  /* 0x00000000fffff984 */ /* 0x000fe20000000800 */
[----:B------:R-:W-:Y:S01]  /*10420*/  @!PT LDS RZ, [RZ] ;  /* 0x00000000fffff984 */ /* 0x000fe20000000800 */
[----:B------:R-:W-:Y:S01]  /*10430*/  @!PT LDS RZ, [RZ] ;  /* 0x00000000fffff984 */ /* 0x000fe20000000800 */
[----:B------:R-:W-:-:S00]  /*10440*/  MEMBAR.ALL.CTA ;  /* 0x0000000000007992 */ /* 0x000fc00000008000 */
[----:B------:R-:W-:Y:S06]  /*10450*/  MEMBAR.SC.SYS ;  /* 0x0000000000007992 */ /* 0x000fec0000003000 */
[----:B------:R-:W-:-:S00]  /*10460*/  ERRBAR ;  /* 0x00000000000079ab */ /* 0x000fc00000000000 */
[----:B------:R-:W-:Y:S06]  /*10470*/  CGAERRBAR ;  /* 0x00000000000075ab */ /* 0x000fec0000000000 */
[----:B------:R-:W-:Y:S04]  /*10480*/  CCTL.IVALL ;  /* 0x00000000ff00798f */ /* 0x000fe80002000000 */
[----:B0-----:R-:W2:Y:S01]  /*10490*/  LDG.E R5, desc[UR36][R4.64] ;  /* 0x0000002404057981 */ /* 0x001ea2000c1e1900 */
[----:B------:R-:W2:Y:S01]  /*104a0*/  LDC R16, c[0x0][0x3a0] ;  /* 0x0000e800ff107b82 */ /* 0x000ea20000000800 */
[----:B------:R-:W-:Y:S01]  /*104b0*/  ISETP.NE.AND P0, PT, R23, RZ, PT ;  /* 0x000000ff1700720c */ /* 0x000fe20003f05270 */
[----:B------:R-:W-:Y:S03]  /*104c0*/  BSSY B7, `(.L_x_375) ;  /* 0x00001d1000077945 */ /* 0x000fe60003800000 */
[----:B--2---:R-:W-:-:S04]  /*104d0*/  ISETP.NE.OR P0, PT, R5, R16, P0 ;  /* 0x000000100500720c */ /* 0x004fc80000705670 */
[----:B------:R-:W-:-:S13]  /*104e0*/  ISETP.GT.U32.OR P0, PT, R17, 0x3, P0 ;  /* 0x000000031100780c */ /* 0x000fda0000704470 */
[----:B------:R-:W-:Y:S05]  /*104f0*/  @P0 BRA `(.L_x_376) ;  /* 0x0000001c00340947 */ /* 0x000fea0003800000 */
[----:B------:R-:W0:Y:S01]  /*10500*/  LDC R18, c[0x0][0x3d0] ;  /* 0x0000f400ff127b82 */ /* 0x000e220000000800 */
[----:B------:R-:W-:Y:S01]  /*10510*/  MOV R8, 0x0 ;  /* 0x0000000000087802 */ /* 0x000fe20000000f00 */
[----:B------:R-:W1:Y:S01]  /*10520*/  LDCU.64 UR4, c[0x4][0x48] ;  /* 0x01000900ff0477ac */ /* 0x000e620008000a00 */
[----:B------:R-:W-:Y:S01]  /*10530*/  MOV R19, UR44 ;  /* 0x0000002c00137c02 */ /* 0x000fe20008000f00 */
[----:B---34-:R-:W-:Y:S01]  /*10540*/  IMAD.U32 R6, RZ, RZ, UR40 ;  /* 0x00000028ff067e24 */ /* 0x018fe2000f8e00ff */
[----:B------:R-:W-:Y:S02]  /*10550*/  ISETP.GE.AND P0, PT, R2, 0x1, PT ;  /* 0x000000010200780c */ /* 0x000fe40003f06270 */
[----:B------:R-:W-:Y:S01]  /*10560*/  MOV R7, UR41 ;  /* 0x0000002900077c02 */ /* 0x000fe20008000f00 */
[----:B------:R-:W2:Y:S01]  /*10570*/  LDC.64 R8, c[0x4][R8] ;  /* 0x0100000008087b82 */ /* 0x000ea20000000a00 */
[----:B------:R-:W-:Y:S01]  /*10580*/  P2R R0, PR, RZ, 0x1 ;  /* 0x00000001ff007803 */ /* 0x000fe20000000000 */
[----:B-1----:R-:W-:-:S02]  /*10590*/  IMAD.U32 R4, RZ, RZ, UR4 ;  /* 0x00000004ff047e24 */ /* 0x002fc4000f8e00ff */
[----:B------:R-:W-:Y:S01]  /*105a0*/  IMAD.U32 R5, RZ, RZ, UR5 ;  /* 0x00000005ff057e24 */ /* 0x000fe2000f8e00ff */
[----:B0-----:R0:W-:Y:S06]  /*105b0*/  STL.128 [R1], R16 ;  /* 0x0000001001007387 */ /* 0x0011ec0000100c00 */
[----:B------:R-:W-:-:S07]  /*105c0*/  LEPC R20, `(.L_x_377) ;  /* 0x000000001014794e */ /* 0x000fce0000000000 */
[----:B0-2---:R-:W-:Y:S05]  /*105d0*/  CALL.ABS.NOINC R8 ;  /* 0x0000000008007343 */ /* 0x005fea0003c00000 */
.L_x_377:
[----:B------:R-:W-:-:S13]  /*105e0*/  ISETP.GE.AND P6, PT, R2, 0x1, PT ;  /* 0x000000010200780c */ /* 0x000fda0003fc6270 */
[----:B------:R-:W-:Y:S05]  /*105f0*/  @!P6 BRA `(.L_x_378) ;  /* 0x000000180098e947 */ /* 0x000fea0003800000 */
[----:B------:R-:W-:Y:S02]  /*10600*/  VIADD R33, R2, 0xffffffff ;  /* 0xffffffff02217836 */ /* 0x000fe40000000000 */
[----:B------:R-:W-:-:S03]  /*10610*/  IMAD.MOV.U32 R19, RZ, RZ, RZ ;  /* 0x000000ffff137224 */ /* 0x000fc600078e00ff */
[----:B------:R-:W-:-:S04]  /*10620*/  ISETP.GE.U32.AND P0, PT, R33, 0x7, PT ;  /* 0x000000072100780c */ /* 0x000fc80003f06070 */
[----:B------:R-:W-:-:S09]  /*10630*/  P2R R0, PR, RZ, 0x1 ;  /* 0x00000001ff007803 */ /* 0x000fd20000000000 */
[----:B------:R-:W-:Y:S05]  /*10640*/  @!P0 BRA `(.L_x_379) ;  /* 0x0000000400848947 */ /* 0x000fea0003800000 */
[----:B------:R-:W-:Y:S01]  /*10650*/  BSSY B6, `(.L_x_380) ;  /* 0x000005f000067945 */ /* 0x000fe20003800000 */
[----:B------:R-:W-:-:S07]  /*10660*/  IMAD.MOV.U32 R31, RZ, RZ, RZ ;  /* 0x000000ffff1f7224 */ /* 0x000fce00078e00ff */
.L_x_389:
[----:B------:R-:W-:Y:S05]  /*10670*/  YIELD ;  /* 0x0000000000007946 */ /* 0x000fea0003800000 */
[----:B------:R-:W0:Y:S01]  /*10680*/  S2UR UR5, SR_CgaCtaId ;  /* 0x00000000000579c3 */ /* 0x000e220000008800 */
[----:B------:R-:W-:Y:S01]  /*10690*/  UMOV UR4, 0x400 ;  /* 0x0000040000047882 */ /* 0x000fe20000000000 */
[C---:B------:R-:W-:Y:S01]  /*106a0*/  IADD3 R19, PT, PT, R31.reuse, R2, RZ ;  /* 0x000000021f137210 */ /* 0x040fe20007ffe0ff */
[----:B------:R-:W-:Y:S01]  /*106b0*/  VIADD R31, R31, 0x8 ;  /* 0x000000081f1f7836 */ /* 0x000fe20000000000 */
[----:B------:R-:W-:Y:S01]  /*106c0*/  MOV R18, 0x0 ;  /* 0x0000000000127802 */ /* 0x000fe20000000f00 */
[----:B------:R-:W-:Y:S01]  /*106d0*/  IMAD.U32 R7, RZ, RZ, UR41 ;  /* 0x00000029ff077e24 */ /* 0x000fe2000f8e00ff */
[----:B------:R-:W-:-:S02]  /*106e0*/  LOP3.LUT R16, R2, 0x7ffffff8, RZ, 0xc0, !PT ;  /* 0x7ffffff802107812 */ /* 0x000fc400078ec0ff */
        /* <DEDUP_REMOVED lines=13> */
.L_x_381:
        /* <DEDUP_REMOVED lines=10> */
.L_x_382:
        /* <DEDUP_REMOVED lines=10> */
.L_x_383:
        /* <DEDUP_REMOVED lines=10> */
.L_x_384:
        /* <DEDUP_REMOVED lines=10> */
.L_x_385:
        /* <DEDUP_REMOVED lines=10> */
.L_x_386:
        /* <DEDUP_REMOVED lines=10> */
.L_x_387:
        /* <DEDUP_REMOVED lines=10> */
.L_x_388:
[----:B------:R-:W-:-:S13]  /*10c20*/  ISETP.NE.AND P6, PT, R32, RZ, PT ;  /* 0x000000ff2000720c */ /* 0x000fda0003fc5270 */
[----:B------:R-:W-:Y:S05]  /*10c30*/  @P6 BRA `(.L_x_389) ;  /* 0xfffffff8008c6947 */ /* 0x000fea000383ffff */
[----:B------:R-:W-:Y:S05]  /*10c40*/  BSYNC B6 ;  /* 0x0000000000067941 */ /* 0x000fea0003800000 */
.L_x_380:
[----:B------:R-:W-:-:S07]  /*10c50*/  IMAD.MOV.U32 R19, RZ, RZ, R16 ;  /* 0x000000ffff137224 */ /* 0x000fce00078e0010 */
.L_x_379:
        /* <DEDUP_REMOVED lines=23> */
.L_x_392:
        /* <DEDUP_REMOVED lines=10> */
.L_x_393:
        /* <DEDUP_REMOVED lines=10> */
.L_x_394:
        /* <DEDUP_REMOVED lines=10> */
.L_x_395:
[----:B------:R-:W-:-:S07]  /*10fb0*/  VIADD R19, R19, 0x4 ;  /* 0x0000000413137836 */ /* 0x000fce0000000000 */
.L_x_391:
        /* <DEDUP_REMOVED lines=22> */
.L_x_397:
        /* <DEDUP_REMOVED lines=10> */
.L_x_398:
[----:B------:R-:W-:-:S07]  /*111c0*/  IADD3 R19, PT, PT, R19, 0x2, RZ ;  /* 0x0000000213137810 */ /* 0x000fce0007ffe0ff */
.L_x_396:
[----:B------:R-:W-:-:S04]  /*111d0*/  LOP3.LUT R0, R2, 0x1, RZ, 0xc0, !PT ;  /* 0x0000000102007812 */ /* 0x000fc800078ec0ff */
[----:B------:R-:W-:-:S13]  /*111e0*/  ISETP.NE.AND P0, PT, R0, RZ, PT ;  /* 0x000000ff0000720c */ /* 0x000fda0003f05270 */
[----:B------:R-:W-:Y:S05]  /*111f0*/  @!P0 BRA `(.L_x_390) ;  /* 0x0000000000408947 */ /* 0x000fea0003800000 */
[----:B------:R-:W0:Y:S01]  /*11200*/  S2R R4, SR_CgaCtaId ;  /* 0x0000000000047919 */ /* 0x000e220000008800 */
[----:B------:R-:W-:Y:S01]  /*11210*/  MOV R3, 0x400 ;  /* 0x0000040000037802 */ /* 0x000fe20000000f00 */
[----:B------:R-:W-:Y:S01]  /*11220*/  IMAD.IADD R0, R19, 0x1, R2 ;  /* 0x0000000113007824 */ /* 0x000fe200078e0202 */
[----:B------:R-:W-:Y:S01]  /*11230*/  MOV R8, 0x0 ;  /* 0x0000000000087802 */ /* 0x000fe20000000f00 */
[----:B------:R-:W1:Y:S01]  /*11240*/  LDCU.64 UR4, c[0x4][0x18] ;  /* 0x01000300ff0477ac */ /* 0x000e620008000a00 */
[----:B------:R-:W-:Y:S02]  /*11250*/  IMAD.U32 R6, RZ, RZ, UR40 ;  /* 0x00000028ff067e24 */ /* 0x000fe4000f8e00ff */
[----:B------:R-:W-:Y:S02]  /*11260*/  IMAD.U32 R7, RZ, RZ, UR41 ;  /* 0x00000029ff077e24 */ /* 0x000fe4000f8e00ff */
[----:B------:R-:W2:Y:S01]  /*11270*/  LDC.64 R8, c[0x4][R8] ;  /* 0x0100000008087b82 */ /* 0x000ea20000000a00 */
[----:B-1----:R-:W-:-:S02]  /*11280*/  MOV R5, UR5 ;  /* 0x0000000500057c02 */ /* 0x002fc40008000f00 */
[----:B0-----:R-:W-:Y:S01]  /*11290*/  LEA R3, R4, R3, 0x18 ;  /* 0x0000000304037211 */ /* 0x001fe200078ec0ff */
[----:B------:R-:W-:-:S04]  /*112a0*/  IMAD.U32 R4, RZ, RZ, UR4 ;  /* 0x00000004ff047e24 */ /* 0x000fc8000f8e00ff */
[----:B------:R-:W-:-:S06]  /*112b0*/  IMAD R0, R0, 0x4, R3 ;  /* 0x0000000400007824 */ /* 0x000fcc00078e0203 */
[----:B------:R-:W0:Y:S04]  /*112c0*/  LDS R0, [R0] ;  /* 0x0000000000007984 */ /* 0x000e280000000800 */
[----:B0-2---:R0:W-:Y:S02]  /*112d0*/  STL [R1], R0 ;  /* 0x0000000001007387 */ /* 0x0051e40000100800 */
[----:B------:R-:W-:-:S07]  /*112e0*/  LEPC R20, `(.L_x_390) ;  /* 0x000000001014794e */ /* 0x000fce0000000000 */
[----:B0-----:R-:W-:Y:S05]  /*112f0*/  CALL.ABS.NOINC R8 ;  /* 0x0000000008007343 */ /* 0x001fea0003c00000 */
.L_x_390:
[----:B------:R-:W-:Y:S01]  /*11300*/  MOV R8, 0x0 ;  /* 0x0000000000087802 */ /* 0x000fe20000000f00 */
[----:B------:R-:W0:Y:S01]  /*11310*/  LDCU.64 UR4, c[0x4][0x20] ;  /* 0x01000400ff0477ac */ /* 0x000e220008000a00 */
[----:B------:R-:W-:-:S04]  /*11320*/  CS2R R6, SRZ ;  /* 0x0000000000067805 */ /* 0x000fc8000001ff00 */
[----:B------:R-:W1:Y:S01]  /*11330*/  LDC.64 R8, c[0x4][R8] ;  /* 0x0100000008087b82 */ /* 0x000e620000000a00 */
[----:B0-----:R-:W-:Y:S01]  /*11340*/  IMAD.U32 R4, RZ, RZ, UR4 ;  /* 0x00000004ff047e24 */ /* 0x001fe2000f8e00ff */
[----:B------:R-:W-:-:S07]  /*11350*/  MOV R5, UR5 ;  /* 0x0000000500057c02 */ /* 0x000fce0008000f00 */
[----:B------:R-:W-:-:S07]  /*11360*/  LEPC R20, `(.L_x_399) ;  /* 0x000000001014794e */ /* 0x000fce0000000000 */
[----:B-1----:R-:W-:Y:S05]  /*11370*/  CALL.ABS.NOINC R8 ;  /* 0x0000000008007343 */ /* 0x002fea0003c00000 */
.L_x_399:
[----:B------:R-:W-:Y:S01]  /*11380*/  ISETP.GE.U32.AND P6, PT, R33, 0x7, PT ;  /* 0x000000072100780c */ /* 0x000fe20003fc6070 */
[----:B------:R-:W-:-:S12]  /*11390*/  IMAD.MOV.U32 R34, RZ, RZ, RZ ;  /* 0x000000ffff227224 */ /* 0x000fd800078e00ff */
[----:B------:R-:W-:Y:S05]  /*113a0*/  @!P6 BRA `(.L_x_400) ;  /* 0x000000040084e947 */ /* 0x000fea0003800000 */
[----:B------:R-:W-:Y:S01]  /*113b0*/  BSSY B6, `(.L_x_401) ;  /* 0x000005f000067945 */ /* 0x000fe20003800000 */
[----:B------:R-:W-:-:S07]  /*113c0*/  IMAD.MOV.U32 R31, RZ, RZ, RZ ;  /* 0x000000ffff1f7224 */ /* 0x000fce00078e00ff */
.L_x_410:
        /* <DEDUP_REMOVED lines=21> */
.L_x_402:
        /* <DEDUP_REMOVED lines=10> */
.L_x_403:
        /* <DEDUP_REMOVED lines=10> */
.L_x_404:
        /* <DEDUP_REMOVED lines=10> */
.L_x_405:
        /* <DEDUP_REMOVED lines=10> */
.L_x_406:
        /* <DEDUP_REMOVED lines=10> */
.L_x_407:
        /* <DEDUP_REMOVED lines=10> */
.L_x_408:
        /* <DEDUP_REMOVED lines=10> */
.L_x_409:
[----:B------:R-:W-:-:S13]  /*11980*/  ISETP.NE.AND P6, PT, R33, RZ, PT ;  /* 0x000000ff2100720c */ /* 0x000fda0003fc5270 */
[----:B------:R-:W-:Y:S05]  /*11990*/  @P6 BRA `(.L_x_410) ;  /* 0xfffffff8008c6947 */ /* 0x000fea000383ffff */
[----:B------:R-:W-:Y:S05]  /*119a0*/  BSYNC B6 ;  /* 0x0000000000067941 */ /* 0x000fea0003800000 */
.L_x_401:
[----:B------:R-:W-:-:S07]  /*119b0*/  IMAD.MOV.U32 R34, RZ, RZ, R16 ;  /* 0x000000ffff227224 */ /* 0x000fce00078e0010 */
.L_x_400:
        /* <DEDUP_REMOVED lines=22> */
.L_x_413:
        /* <DEDUP_REMOVED lines=10> */
.L_x_414:
        /* <DEDUP_REMOVED lines=10> */
.L_x_415:
        /* <DEDUP_REMOVED lines=10> */
.L_x_416:
[----:B------:R-:W-:-:S07]  /*11d00*/  IADD3 R34, PT, PT, R34, 0x4, RZ ;  /* 0x0000000422227810 */ /* 0x000fce0007ffe0ff */
.L_x_412:
        /* <DEDUP_REMOVED lines=22> */
.L_x_418:
        /* <DEDUP_REMOVED lines=10> */
.L_x_419:
[----:B------:R-:W-:-:S07]  /*11f10*/  VIADD R34, R34, 0x2 ;  /* 0x0000000222227836 */ /* 0x000fce0000000000 */
.L_x_417:
        /* <DEDUP_REMOVED lines=19> */
.L_x_420:
[----:B------:R-:W-:Y:S05]  /*12050*/  BRA `(.L_x_411) ;  /* 0x0000000000207947 */ /* 0x000fea0003800000 */
.L_x_378:
        /* <DEDUP_REMOVED lines=8> */
.L_x_411:
        /* <DEDUP_REMOVED lines=8> */
.L_x_421:
[----:B------:R0:W1:Y:S01]  /*12160*/  LDC.64 R8, c[0x4][R16] ;  /* 0x0100000010087b82 */ /* 0x0000620000000a00 */
[----:B------:R-:W2:Y:S01]  /*12170*/  LDCU.64 UR4, c[0x4][0x20] ;  /* 0x01000400ff0477ac */ /* 0x000ea20008000a00 */
[----:B------:R-:W-:Y:S01]  /*12180*/  CS2R R6, SRZ ;  /* 0x0000000000067805 */ /* 0x000fe2000001ff00 */
[----:B--2---:R-:W-:Y:S02]  /*12190*/  IMAD.U32 R4, RZ, RZ, UR4 ;  /* 0x00000004ff047e24 */ /* 0x004fe4000f8e00ff */
[----:B0-----:R-:W-:-:S07]  /*121a0*/  IMAD.U32 R5, RZ, RZ, UR5 ;  /* 0x00000005ff057e24 */ /* 0x001fce000f8e00ff */
[----:B------:R-:W-:-:S07]  /*121b0*/  LEPC R20, `(.L_x_376) ;  /* 0x000000001014794e */ /* 0x000fce0000000000 */
[----:B-1----:R-:W-:Y:S05]  /*121c0*/  CALL.ABS.NOINC R8 ;  /* 0x0000000008007343 */ /* 0x002fea0003c00000 */
.L_x_376:
[----:B------:R-:W-:Y:S05]  /*121d0*/  BSYNC B7 ;  /* 0x0000000000077941 */ /* 0x000fea0003800000 */
.L_x_375:
[----:B------:R-:W0:Y:S02]  /*121e0*/  LDCU UR4, c[0x0][0x3b4] ;  /* 0x00007680ff0477ac */ /* 0x000e240008000800 */
[----:B0-----:R-:W-:-:S09]  /*121f0*/  UISETP.GE.AND UP0, UPT, UR4, 0x1, UPT ;  /* 0x000000010400788c */ /* 0x001fd2000bf06270 */
[----:B------:R-:W-:Y:S05]  /*12200*/  BRA.U !UP0, `(.L_x_422) ;  /* 0x0000000908c07547 */ /* 0x000fea000b800000 */
[----:B---3--:R-:W0:Y:S01]  /*12210*/  LDC R3, c[0x0][0x3b4] ;  /* 0x0000ed00ff037b82 */ /* 0x008e220000000800 */
[----:B------:R-:W1:Y:S01]  /*12220*/  LDCU UR4, c[0x0][0x3c0] ;  /* 0x00007800ff0477ac */ /* 0x000e620008000800 */
[----:B----4-:R-:W-:-:S06]  /*12230*/  IMAD.MOV.U32 R7, RZ, RZ, RZ ;  /* 0x000000ffff077224 */ /* 0x010fcc00078e00ff */
[----:B------:R-:W1:Y:S01]  /*12240*/  LDC R5, c[0x0][0x3bc] ;  /* 0x0000ef00ff057b82 */ /* 0x000e620000000800 */
[----:B0-----:R-:W-:-:S04]  /*12250*/  IADD3 R0, PT, PT, R3, -0x1, RZ ;  /* 0xffffffff03007810 */ /* 0x001fc80007ffe0ff */
[----:B------:R-:W-:Y:S02]  /*12260*/  ISETP.GE.U32.AND P0, PT, R0, 0x3, PT ;  /* 0x000000030000780c */ /* 0x000fe40003f06070 */
[----:B------:R-:W-:Y:S01]  /*12270*/  IADD3 R0, PT, PT, -R23, UR46, RZ ;  /* 0x0000002e17007c10 */ /* 0x000fe2000fffe1ff */
[----:B-1----:R-:W-:-:S10]  /*12280*/  IMAD R8, R2, UR4, R5 ;  /* 0x0000000402087c24 */ /* 0x002fd4000f8e0205 */
[----:B------:R-:W-:Y:S05]  /*12290*/  @!P0 BRA `(.L_x_423) ;  /* 0x0000000400788947 */ /* 0x000fea0003800000 */
[----:B------:R-:W0:Y:S01]  /*122a0*/  LDC.64 R4, c[0x0][0x388] ;  /* 0x0000e200ff047b82 */ /* 0x000e220000000a00 */
[----:B------:R-:W1:Y:S01]  /*122b0*/  LDCU UR4, c[0x0][0x3b8] ;  /* 0x00007700ff0477ac */ /* 0x000e620008000800 */
[----:B------:R-:W-:Y:S01]  /*122c0*/  IMAD.MOV.U32 R9, RZ, RZ, RZ ;  /* 0x000000ffff097224 */ /* 0x000fe200078e00ff */
[----:B-1----:R-:W-:-:S13]  /*122d0*/  ISETP.GE.AND P0, PT, R23, UR4, PT ;  /* 0x0000000417007c0c */ /* 0x002fda000bf06270 */
.L_x_431:
[----:B------:R-:W-:Y:S01]  /*122e0*/  IMAD.IADD R7, R0, 0x1, R9 ;  /* 0x0000000100077824 */ /* 0x000fe200078e0209 */
[----:B------:R-:W-:Y:S05]  /*122f0*/  YIELD ;  /* 0x0000000000007946 */ /* 0x000fea0003800000 */
[----:B0--3--:R-:W-:Y:S01]  /*12300*/  IMAD.WIDE R6, R7, 0x4, R4 ;  /* 0x0000000407067825 */ /* 0x009fe200078e0204 */
[----:B-12---:R-:W-:Y:S06]  /*12310*/  @P0 BRA `(.L_x_424) ;  /* 0x0000000000440947 */ /* 0x006fec0003800000 */
[----:B------:R-:W2:Y:S04]  /*12320*/  LDG.E R12, desc[UR36][R6.64] ;  /* 0x00000024060c7981 */ /* 0x000ea8000c1e1900 */
[----:B------:R-:W2:Y:S01]  /*12330*/  LDG.E R13, desc[UR36][R28.64] ;  /* 0x000000241c0d7981 */ /* 0x000ea2000c1e1900 */
[----:B------:R-:W0:Y:S01]  /*12340*/  S2UR UR5, SR_CgaCtaId ;  /* 0x00000000000579c3 */ /* 0x000e220000008800 */
[----:B------:R-:W-:Y:S01]  /*12350*/  UMOV UR4, 0x400 ;  /* 0x0000040000047882 */ /* 0x000fe20000000000 */
[----:B------:R-:W-:Y:S01]  /*12360*/  IADD3 R10, PT, PT, R25, R8, RZ ;  /* 0x00000008190a7210 */ /* 0x000fe20007ffe0ff */
[----:B------:R-:W-:Y:S01]  /*12370*/  VIADD R8, R8, 0x1 ;  /* 0x0000000108087836 */ /* 0x000fe20000000000 */
[----:B0-----:R-:W-:-:S06]  /*12380*/  ULEA UR4, UR5, UR4, 0x18 ;  /* 0x0000000405047291 */ /* 0x001fcc000f8ec0ff */
[----:B------:R-:W-:-:S05]  /*12390*/  LEA R15, R10, UR4, 0x2 ;  /* 0x000000040a0f7c11 */ /* 0x000fca000f8e10ff */
[----:B------:R-:W-:Y:S01]  /*123a0*/  IMAD R14, R26, 0x4, R15 ;  /* 0x000000041a0e7824 */ /* 0x000fe200078e020f */
[----:B------:R-:W-:Y:S04]  /*123b0*/  LDS R10, [R15+-0x4] ;  /* 0xfffffc000f0a7984 */ /* 0x000fe80000000800 */
[----:B------:R-:W0:Y:S02]  /*123c0*/  LDS R11, [R14] ;  /* 0x000000000e0b7984 */ /* 0x000e240000000800 */
[----:B0-----:R-:W-:-:S05]  /*123d0*/  VIMNMX R10, PT, PT, R10, R11, !PT ;  /* 0x0000000b0a0a7248 */ /* 0x001fca0007fe0100 */
[----:B------:R-:W-:Y:S01]  /*123e0*/  STS [R15], R10 ;  /* 0x0000000a0f007388 */ /* 0x000fe20000000800 */
[----:B--2---:R-:W-:-:S13]  /*123f0*/  ISETP.NE.AND P1, PT, R12, R13, PT ;  /* 0x0000000d0c00720c */ /* 0x004fda0003f25270 */
[----:B------:R-:W0:Y:S02]  /*12400*/  @!P1 LDS R11, [R14+-0x4] ;  /* 0xfffffc000e0b9984 */ /* 0x000e240000000800 */
[----:B0-----:R-:W-:-:S05]  /*12410*/  @!P1 VIADD R11, R11, 0x1 ;  /* 0x000000010b0b9836 */ /* 0x001fca0000000000 */
[----:B------:R0:W-:Y:S02]  /*12420*/  @!P1 STS [R15], R11 ;  /* 0x0000000b0f009388 */ /* 0x0001e40000000800 */
.L_x_424:
[----:B------:R-:W-:Y:S05]  /*12430*/  WARPSYNC.ALL ;  /* 0x0000000000007948 */ /* 0x000fea0003800000 */
[----:B------:R-:W-:Y:S06]  /*12440*/  BAR.SYNC.DEFER_BLOCKING 0x0 ;  /* 0x0000000000007b1d */ /* 0x000fec0000010000 */
[----:B------:R-:W-:Y:S04]  /*12450*/  BSSY.RECONVERGENT B0, `(.L_x_425) ;  /* 0x0000013000007945 */ /* 0x000fe80003800200 */
[----:B------:R-:W-:Y:S05]  /*12460*/  @P0 BRA `(.L_x_426) ;  /* 0x0000000000440947 */ /* 0x000fea0003800000 */
[----:B------:R-:W2:Y:S04]  /*12470*/  LDG.E R12, desc[UR36][R6.64+0x4] ;  /* 0x00000424060c7981 */ /* 0x000ea8000c1e1900 */
[----:B------:R-:W2:Y:S01]  /*12480*/  LDG.E R13, desc[UR36][R28.64] ;  /* 0x000000241c0d7981 */ /* 0x000ea2000c1e1900 */
[----:B------:R-:W1:Y:S01]  /*12490*/  S2UR UR5, SR_CgaCtaId ;  /* 0x00000000000579c3 */ /* 0x000e620000008800 */
[----:B------:R-:W-:Y:S01]  /*124a0*/  UMOV UR4, 0x400 ;  /* 0x0000040000047882 */ /* 0x000fe20000000000 */
[----:B------:R-:W-:Y:S01]  /*124b0*/  IADD3 R10, PT, PT, R25, R8, RZ ;  /* 0x00000008190a7210 */ /* 0x000fe20007ffe0ff */
[----:B------:R-:W-:Y:S01]  /*124c0*/  VIADD R8, R8, 0x1 ;  /* 0x0000000108087836 */ /* 0x000fe20000000000 */
[----:B-1----:R-:W-:-:S06]  /*124d0*/  ULEA UR4, UR5, UR4, 0x18 ;  /* 0x0000000405047291 */ /* 0x002fcc000f8ec0ff */
[----:B0-----:R-:W-:-:S05]  /*124e0*/  LEA R15, R10, UR4, 0x2 ;  /* 0x000000040a0f7c11 */ /* 0x001fca000f8e10ff */
        /* <DEDUP_REMOVED lines=9> */
.L_x_426:
[----:B------:R-:W-:Y:S05]  /*12580*/  BSYNC.RECONVERGENT B0 ;  /* 0x0000000000007941 */ /* 0x000fea0003800200 */
.L_x_425:
[----:B------:R-:W-:Y:S06]  /*12590*/  BAR.SYNC.DEFER_BLOCKING 0x0 ;  /* 0x0000000000007b1d */ /* 0x000fec0000010000 */
[----:B------:R-:W-:Y:S04]  /*125a0*/  BSSY.RECONVERGENT B0, `(.L_x_427) ;  /* 0x0000013000007945 */ /* 0x000fe80003800200 */
[----:B------:R-:W-:Y:S05]  /*125b0*/  @P0 BRA `(.L_x_428) ;  /* 0x0000000000440947 */ /* 0x000fea0003800000 */
[----:B------:R-:W2:Y:S04]  /*125c0*/  LDG.E R12, desc[UR36][R6.64+0x8] ;  /* 0x00000824060c7981 */ /* 0x000ea8000c1e1900 */
[----:B------:R-:W2:Y:S01]  /*125d0*/  LDG.E R13, desc[UR36][R28.64] ;  /* 0x000000241c0d7981 */ /* 0x000ea2000c1e1900 */
[----:B------:R-:W3:Y:S01]  /*125e0*/  S2UR UR5, SR_CgaCtaId ;  /* 0x00000000000579c3 */ /* 0x000ee20000008800 */
[----:B------:R-:W-:Y:S01]  /*125f0*/  UMOV UR4, 0x400 ;  /* 0x0000040000047882 */ /* 0x000fe20000000000 */
[----:B------:R-:W-:Y:S01]  /*12600*/  IADD3 R10, PT, PT, R25, R8, RZ ;  /* 0x00000008190a7210 */ /* 0x000fe20007ffe0ff */
[----:B------:R-:W-:Y:S01]  /*12610*/  VIADD R8, R8, 0x1 ;  /* 0x0000000108087836 */ /* 0x000fe20000000000 */
[----:B---3--:R-:W-:-:S06]  /*12620*/  ULEA UR4, UR5, UR4, 0x18 ;  /* 0x0000000405047291 */ /* 0x008fcc000f8ec0ff */
[----:B01----:R-:W-:-:S05]  /*12630*/  LEA R15, R10, UR4, 0x2 ;  /* 0x000000040a0f7c11 */ /* 0x003fca000f8e10ff */
        /* <DEDUP_REMOVED lines=9> */
.L_x_428:
[----:B------:R-:W-:Y:S05]  /*126d0*/  BSYNC.RECONVERGENT B0 ;  /* 0x0000000000007941 */ /* 0x000fea0003800200 */
.L_x_427:
[----:B------:R-:W-:Y:S01]  /*126e0*/  IADD3 R9, PT, PT, R9, 0x4, RZ ;  /* 0x0000000409097810 */ /* 0x000fe20007ffe0ff */
[----:B------:R-:W-:Y:S03]  /*126f0*/  BAR.SYNC.DEFER_BLOCKING 0x0 ;  /* 0x0000000000007b1d */ /* 0x000fe60000010000 */
[----:B------:R-:W-:-:S03]  /*12700*/  ISETP.NE.AND P2, PT, R9, UR43, PT ;  /* 0x0000002b09007c0c */ /* 0x000fc6000bf45270 */
[----:B------:R-:W-:Y:S04]  /*12710*/  BSSY.RECONVERGENT B0, `(.L_x_429) ;  /* 0x0000013000007945 */ /* 0x000fe80003800200 */
[----:B------:R-:W-:Y:S06]  /*12720*/  @P0 BRA `(.L_x_430) ;  /* 0x0000000000440947 */ /* 0x000fec0003800000 */
[----:B------:R-:W3:Y:S04]  /*12730*/  LDG.E R6, desc[UR36][R6.64+0xc] ;  /* 0x00000c2406067981 */ /* 0x000ee8000c1e1900 */
[----:B------:R-:W3:Y:S01]  /*12740*/  LDG.E R13, desc[UR36][R28.64] ;  /* 0x000000241c0d7981 */ /* 0x000ee2000c1e1900 */
[----:B------:R-:W4:Y:S01]  /*12750*/  S2UR UR5, SR_CgaCtaId ;  /* 0x00000000000579c3 */ /* 0x000f220000008800 */
[----:B------:R-:W-:Y:S01]  /*12760*/  UMOV UR4, 0x400 ;  /* 0x0000040000047882 */ /* 0x000fe20000000000 */
[----:B------:R-:W-:Y:S01]  /*12770*/  IMAD.IADD R10, R25, 0x1, R8 ;  /* 0x00000001190a7824 */ /* 0x000fe200078e0208 */
[----:B------:R-:W-:Y:S01]  /*12780*/  IADD3 R8, PT, PT, R8, 0x1, RZ ;  /* 0x0000000108087810 */ /* 0x000fe20007ffe0ff */
[----:B----4-:R-:W-:-:S06]  /*12790*/  ULEA UR4, UR5, UR4, 0x18 ;  /* 0x0000000405047291 */ /* 0x010fcc000f8ec0ff */
[----:B012---:R-:W-:-:S05]  /*127a0*/  LEA R15, R10, UR4, 0x2 ;  /* 0x000000040a0f7c11 */ /* 0x007fca000f8e10ff */
[----:B------:R-:W-:Y:S01]  /*127b0*/  IMAD R12, R26, 0x4, R15 ;  /* 0x000000041a0c7824 */ /* 0x000fe200078e020f */
[----:B------:R-:W-:Y:S04]  /*127c0*/  LDS R10, [R15+-0x4] ;  /* 0xfffffc000f0a7984 */ /* 0x000fe80000000800 */
[----:B------:R-:W0:Y:S02]  /*127d0*/  LDS R11, [R12] ;  /* 0x000000000c0b7984 */ /* 0x000e240000000800 */
[----:B0-----:R-:W-:-:S05]  /*127e0*/  VIMNMX R10, PT, PT, R10, R11, !PT ;  /* 0x0000000b0a0a7248 */ /* 0x001fca0007fe0100 */
[----:B------:R-:W-:Y:S01]  /*127f0*/  STS [R15], R10 ;  /* 0x0000000a0f007388 */ /* 0x000fe20000000800 */
[----:B---3--:R-:W-:-:S13]  /*12800*/  ISETP.NE.AND P1, PT, R6, R13, PT ;  /* 0x0000000d0600720c */ /* 0x008fda0003f25270 */
[----:B------:R-:W0:Y:S02]  /*12810*/  @!P1 LDS R6, [R12+-0x4] ;  /* 0xfffffc000c069984 */ /* 0x000e240000000800 */
[----:B0-----:R-:W-:-:S05]  /*12820*/  @!P1 VIADD R6, R6, 0x1 ;  /* 0x0000000106069836 */ /* 0x001fca0000000000 */
[----:B------:R3:W-:Y:S02]  /*12830*/  @!P1 STS [R15], R6 ;  /* 0x000000060f009388 */ /* 0x0007e40000000800 */
.L_x_430:
[----:B------:R-:W-:Y:S05]  /*12840*/  BSYNC.RECONVERGENT B0 ;  /* 0x0000000000007941 */ /* 0x000fea0003800200 */
.L_x_429:
[----:B------:R-:W-:Y:S06]  /*12850*/  BAR.SYNC.DEFER_BLOCKING 0x0 ;  /* 0x0000000000007b1d */ /* 0x000fec0000010000 */
[----:B------:R-:W-:Y:S05]  /*12860*/  @P2 BRA `(.L_x_431) ;  /* 0xfffffff8009c2947 */ /* 0x000fea000383ffff */
[----:B------:R-:W-:-:S07]  /*12870*/  IMAD.U32 R7, RZ, RZ, UR43 ;  /* 0x0000002bff077e24 */ /* 0x000fce000f8e00ff */
.L_x_423:
[----:B------:R-:W-:-:S04]  /*12880*/  LOP3.LUT R3, R3, 0x3, RZ, 0xc0, !PT ;  /* 0x0000000303037812 */ /* 0x000fc800078ec0ff */
[----:B------:R-:W-:-:S13]  /*12890*/  ISETP.NE.AND P0, PT, R3, RZ, PT ;  /* 0x000000ff0300720c */ /* 0x000fda0003f05270 */
[----:B------:R-:W-:Y:S05]  /*128a0*/  @!P0 BRA `(.L_x_422) ;  /* 0x0000000400188947 */ /* 0x000fea0003800000 */
[----:B------:R-:W4:Y:S01]  /*128b0*/  LDCU UR4, c[0x0][0x3b8] ;  /* 0x00007700ff0477ac */ /* 0x000f220008000800 */
[----:B------:R-:W5:Y:S01]  /*128c0*/  LDC.64 R4, c[0x0][0x388] ;  /* 0x0000e200ff047b82 */ /* 0x000f620000000a00 */
[----:B------:R-:W-:Y:S01]  /*128d0*/  IMAD.IADD R7, R0, 0x1, R7 ;  /* 0x0000000100077824 */ /* 0x000fe200078e0207 */
[----:B----4-:R-:W-:-:S03]  /*128e0*/  ISETP.GE.AND P0, PT, R23, UR4, PT ;  /* 0x0000000417007c0c */ /* 0x010fc6000bf06270 */
[----:B-----5:R-:W-:-:S10]  /*128f0*/  IMAD.WIDE R4, R7, 0x4, R4 ;  /* 0x0000000407047825 */ /* 0x020fd400078e0204 */
[----:B------:R-:W-:Y:S05]  /*12900*/  @P0 BRA `(.L_x_432) ;  /* 0x0000000000440947 */ /* 0x000fea0003800000 */
[----:B---3--:R-:W3:Y:S04]  /*12910*/  LDG.E R6, desc[UR36][R4.64] ;  /* 0x0000002404067981 */ /* 0x008ee8000c1e1900 */
[----:B------:R-:W3:Y:S01]  /*12920*/  LDG.E R9, desc[UR36][R28.64] ;  /* 0x000000241c097981 */ /* 0x000ee2000c1e1900 */
[----:B------:R-:W4:Y:S01]  /*12930*/  S2UR UR5, SR_CgaCtaId ;  /* 0x00000000000579c3 */ /* 0x000f220000008800 */
[----:B------:R-:W-:Y:S01]  /*12940*/  UMOV UR4, 0x400 ;  /* 0x0000040000047882 */ /* 0x000fe20000000000 */
[----:B------:R-:W-:Y:S02]  /*12950*/  IMAD.IADD R0, R25, 0x1, R8 ;  /* 0x0000000119007824 */ /* 0x000fe400078e0208 */
[----:B------:R-:W-:Y:S01]  /*12960*/  VIADD R8, R8, 0x1 ;  /* 0x0000000108087836 */ /* 0x000fe20000000000 */
[----:B----4-:R-:W-:-:S06]  /*12970*/  ULEA UR4, UR5, UR4, 0x18 ;  /* 0x0000000405047291 */ /* 0x010fcc000f8ec0ff */
[----:B012---:R-:W-:-:S04]  /*12980*/  LEA R11, R0, UR4, 0x2 ;  /* 0x00000004000b7c11 */ /* 0x007fc8000f8e10ff */
[----:B------:R-:W-:Y:S01]  /*12990*/  LEA R10, R26, R11, 0x2 ;  /* 0x0000000b1a0a7211 */ /* 0x000fe200078e10ff */
        /* <DEDUP_REMOVED lines=8> */
.L_x_432:
[----:B------:R-:W-:Y:S01]  /*12a20*/  ISETP.NE.AND P1, PT, R3, 0x1, PT ;  /* 0x000000010300780c */ /* 0x000fe20003f25270 */
[----:B------:R-:W-:Y:S05]  /*12a30*/  WARPSYNC.ALL ;  /* 0x0000000000007948 */ /* 0x000fea0003800000 */
[----:B------:R-:W-:Y:S07]  /*12a40*/  BAR.SYNC.DEFER_BLOCKING 0x0 ;  /* 0x0000000000007b1d */ /* 0x000fee0000010000 */
[----:B------:R-:W-:Y:S05]  /*12a50*/  @!P1 BRA `(.L_x_422) ;  /* 0x0000000000ac9947 */ /* 0x000fea0003800000 */
[----:B------:R-:W-:Y:S04]  /*12a60*/  BSSY.RECONVERGENT B0, `(.L_x_433) ;  /* 0x0000013000007945 */ /* 0x000fe80003800200 */
[----:B------:R-:W-:Y:S05]  /*12a70*/  @P0 BRA `(.L_x_434) ;  /* 0x0000000000440947 */ /* 0x000fea0003800000 */
[----:B---34-:R-:W3:Y:S04]  /*12a80*/  LDG.E R6, desc[UR36][R4.64+0x4] ;  /* 0x0000042404067981 */ /* 0x018ee8000c1e1900 */
        /* <DEDUP_REMOVED lines=16> */
.L_x_434:
[----:B------:R-:W-:Y:S05]  /*12b90*/  BSYNC.RECONVERGENT B0 ;  /* 0x0000000000007941 */ /* 0x000fea0003800200 */
.L_x_433:
[----:B------:R-:W-:Y:S01]  /*12ba0*/  BAR.SYNC.DEFER_BLOCKING 0x0 ;  /* 0x0000000000007b1d */ /* 0x000fe20000010000 */
[----:B------:R-:W-:-:S13]  /*12bb0*/  ISETP.NE.AND P1, PT, R3, 0x2, PT ;  /* 0x000000020300780c */ /* 0x000fda0003f25270 */
[----:B------:R-:W-:Y:S05]  /*12bc0*/  @!P1 BRA `(.L_x_422) ;  /* 0x0000000000509947 */ /* 0x000fea0003800000 */
[----:B------:R-:W-:Y:S04]  /*12bd0*/  BSSY.RECONVERGENT B0, `(.L_x_435) ;  /* 0x0000012000007945 */ /* 0x000fe80003800200 */
[----:B------:R-:W-:Y:S05]  /*12be0*/  @P0 BRA `(.L_x_436) ;  /* 0x0000000000400947 */ /* 0x000fea0003800000 */
[----:B------:R-:W5:Y:S04]  /*12bf0*/  LDG.E R4, desc[UR36][R4.64+0x8] ;  /* 0x0000082404047981 */ /* 0x000f68000c1e1900 */
[----:B------:R-:W5:Y:S01]  /*12c00*/  LDG.E R7, desc[UR36][R28.64] ;  /* 0x000000241c077981 */ /* 0x000f62000c1e1900 */
[----:B------:R-:W0:Y:S01]  /*12c10*/  S2UR UR5, SR_CgaCtaId ;  /* 0x00000000000579c3 */ /* 0x000e220000008800 */
[----:B------:R-:W-:Y:S01]  /*12c20*/  UMOV UR4, 0x400 ;  /* 0x0000040000047882 */ /* 0x000fe20000000000 */
[----:B------:R-:W-:Y:S01]  /*12c30*/  IMAD.IADD R8, R25, 0x1, R8 ;  /* 0x0000000119087824 */ /* 0x000fe200078e0208 */
[----:B0-----:R-:W-:-:S06]  /*12c40*/  ULEA UR4, UR5, UR4, 0x18 ;  /* 0x0000000405047291 */ /* 0x001fcc000f8ec0ff */
[----:B------:R-:W-:-:S04]  /*12c50*/  LEA R9, R8, UR4, 0x2 ;  /* 0x0000000408097c11 */ /* 0x000fc8000f8e10ff */
[----:B---34-:R-:W-:Y:S01]  /*12c60*/  LEA R6, R26, R9, 0x2 ;  /* 0x000000091a067211 */ /* 0x018fe200078e10ff */
[----:B------:R-:W-:Y:S04]  /*12c70*/  LDS R0, [R9+-0x4] ;  /* 0xfffffc0009007984 */ /* 0x000fe80000000800 */
[----:B------:R-:W0:Y:S02]  /*12c80*/  LDS R3, [R6] ;  /* 0x0000000006037984 */ /* 0x000e240000000800 */
[----:B0-----:R-:W-:-:S05]  /*12c90*/  VIMNMX R0, PT, PT, R0, R3, !PT ;  /* 0x0000000300007248 */ /* 0x001fca0007fe0100 */
[----:B------:R-:W-:Y:S01]  /*12ca0*/  STS [R9], R0 ;  /* 0x0000000009007388 */ /* 0x000fe20000000800 */
[----:B-----5:R-:W-:-:S13]  /*12cb0*/  ISETP.NE.AND P0, PT, R4, R7, PT ;  /* 0x000000070400720c */ /* 0x020fda0003f05270 */
[----:B------:R-:W0:Y:S02]  /*12cc0*/  @!P0 LDS R3, [R6+-0x4] ;  /* 0xfffffc0006038984 */ /* 0x000e240000000800 */
[----:B0-----:R-:W-:-:S05]  /*12cd0*/  @!P0 VIADD R3, R3, 0x1 ;  /* 0x0000000103038836 */ /* 0x001fca0000000000 */
[----:B------:R0:W-:Y:S02]  /*12ce0*/  @!P0 STS [R9], R3 ;  /* 0x0000000309008388 */ /* 0x0001e40000000800 */
.L_x_436:
[----:B------:R-:W-:Y:S05]  /*12cf0*/  BSYNC.RECONVERGENT B0 ;  /* 0x0000000000007941 */ /* 0x000fea0003800200 */
.L_x_435:
[----:B------:R-:W-:Y:S06]  /*12d00*/  BAR.SYNC.DEFER_BLOCKING 0x0 ;  /* 0x0000000000007b1d */ /* 0x000fec0000010000 */
.L_x_422:
[----:B------:R-:W5:Y:S01]  /*12d10*/  LDC.64 R4, c[0x4][0x8] ;  /* 0x01000200ff047b82 */ /* 0x000f620000000a00 */
[----:B------:R-:W0:Y:S01]  /*12d20*/  LDCU UR4, c[0x0][0x3a0] ;  /* 0x00007400ff0477ac */ /* 0x000e220008000800 */
[----:B-----5:R-:W0:Y:S01]  /*12d30*/  LDG.E R4, desc[UR36][R4.64] ;  /* 0x0000002404047981 */ /* 0x020e22000c1e1900 */
[----:B------:R-:W-:Y:S01]  /*12d40*/  ISETP.NE.AND P0, PT, R23, RZ, PT ;  /* 0x000000ff1700720c */ /* 0x000fe20003f05270 */
[----:B------:R-:W-:Y:S03]  /*12d50*/  BSSY B7, `(.L_x_437) ;  /* 0x00001ce000077945 */ /* 0x000fe60003800000 */
[----:B------:R-:W-:Y:S02]  /*12d60*/  P2R R0, PR, RZ, 0x1 ;  /* 0x00000001ff007803 */ /* 0x000fe40000000000 */
[----:B0-----:R-:W-:-:S04]  /*12d70*/  ISETP.NE.OR P0, PT, R4, UR4, P0 ;  /* 0x0000000404007c0c */ /* 0x001fc80008705670 */
[----:B------:R-:W-:-:S13]  /*12d80*/  ISETP.GT.U32.OR P0, PT, R17, 0x3, P0 ;  /* 0x000000031100780c */ /* 0x000fda0000704470 */
[----:B------:R-:W-:Y:S05]  /*12d90*/  @P0 BRA `(.L_x_438) ;  /* 0x0000001c00240947 */ /* 0x000fea0003800000 */
[----:B------:R-:W-:Y:S01]  /*12da0*/  MOV R8, 0x0 ;  /* 0x0000000000087802 */ /* 0x000fe20000000f00 */
[----:B------:R-:W0:Y:S01]  /*12db0*/  LDCU.64 UR4, c[0x4][0x50] ;  /* 0x01000a00ff0477ac */ /* 0x000e220008000a00 */
[----:B------:R-:W-:Y:S02]  /*12dc0*/  ISETP.GE.AND P0, PT, R2, 0x1, PT ;  /* 0x000000010200780c */ /* 0x000fe40003f06270 */
[----:B---34-:R-:W-:Y:S02]  /*12dd0*/  CS2R R6, SRZ ;  /* 0x0000000000067805 */ /* 0x018fe4000001ff00 */
[----:B------:R-:W3:Y:S01]  /*12de0*/  LDC.64 R8, c[0x4][R8] ;  /* 0x0100000008087b82 */ /* 0x000ee20000000a00 */
[----:B------:R-:W-:Y:S01]  /*12df0*/  P2R R0, PR, RZ, 0x1 ;  /* 0x00000001ff007803 */ /* 0x000fe20000000000 */
[----:B0-----:R-:W-:Y:S02]  /*12e00*/  IMAD.U32 R4, RZ, RZ, UR4 ;  /* 0x00000004ff047e24 */ /* 0x001fe4000f8e00ff */
[----:B------:R-:W-:-:S07]  /*12e10*/  IMAD.U32 R5, RZ, RZ, UR5 ;  /* 0x00000005ff057e24 */ /* 0x000fce000f8e00ff */
[----:B------:R-:W-:-:S07]  /*12e20*/  LEPC R20, `(.L_x_439) ;  /* 0x000000001014794e */ /* 0x000fce0000000000 */
[----:B-123--:R-:W-:Y:S05]  /*12e30*/  CALL.ABS.NOINC R8 ;  /* 0x0000000008007343 */ /* 0x00efea0003c00000 */
.L_x_439:
        /* <DEDUP_REMOVED lines=9> */
.L_x_451:
        /* <DEDUP_REMOVED lines=21> */
.L_x_443:
        /* <DEDUP_REMOVED lines=10> */
.L_x_444:
        /* <DEDUP_REMOVED lines=10> */
.L_x_445:
        /* <DEDUP_REMOVED lines=10> */
.L_x_446:
        /* <DEDUP_REMOVED lines=10> */
.L_x_447:
        /* <DEDUP_REMOVED lines=10> */
.L_x_448:
        /* <DEDUP_REMOVED lines=10> */
.L_x_449:
        /* <DEDUP_REMOVED lines=10> */
.L_x_450:
[----:B------:R-:W-:-:S13]  /*13480*/  ISETP.NE.AND P6, PT, R31, RZ, PT ;  /* 0x000000ff1f00720c */ /* 0x000fda0003fc5270 */
[----:B------:R-:W-:Y:S05]  /*13490*/  @P6 BRA `(.L_x_451) ;  /* 0xfffffff8008c6947 */ /* 0x000fea000383ffff */
[----:B------:R-:W-:Y:S05]  /*134a0*/  BSYNC B6 ;  /* 0x0000000000067941 */ /* 0x000fea0003800000 */
.L_x_442:
[----:B------:R-:W-:-:S07]  /*134b0*/  LOP3.LUT R31, R2, 0x7ffffff8, RZ, 0xc0, !PT ;  /* 0x7ffffff8021f7812 */ /* 0x000fce00078ec0ff */
.L_x_441:
        /* <DEDUP_REMOVED lines=23> */
.L_x_454:
        /* <DEDUP_REMOVED lines=10> */
.L_x_455:
        /* <DEDUP_REMOVED lines=10> */
.L_x_456:
        /* <DEDUP_REMOVED lines=10> */
.L_x_457:
[----:B------:R-:W-:-:S07]  /*13810*/  VIADD R31, R31, 0x4 ;  /* 0x000000041f1f7836 */ /* 0x000fce0000000000 */
.L_x_453:
        /* <DEDUP_REMOVED lines=22> */
.L_x_459:
        /* <DEDUP_REMOVED lines=10> */
.L_x_460:
[----:B------:R-:W-:-:S07]  /*13a20*/  VIADD R31, R31, 0x2 ;  /* 0x000000021f1f7836 */ /* 0x000fce0000000000 */
.L_x_458:
        /* <DEDUP_REMOVED lines=8> */
[----:B------:R-:W-:Y:S01]  /*13ab0*/  IMAD.U32 R6, RZ, RZ, UR40 ;  /* 0x00000028ff067e24 */ /* 0x000fe2000f8e00ff */
[----:B------:R-:W-:-:S03]  /*13ac0*/  MOV R7, UR41 ;  /* 0x0000002900077c02 */ /* 0x000fc60008000f00 */
[----:B------:R-:W2:Y:S01]  /*13ad0*/  LDC.64 R8, c[0x4][R8] ;  /* 0x0100000008087b82 */ /* 0x000ea20000000a00 */
[----:B-1----:R-:W-:Y:S01]  /*13ae0*/  IMAD.U32 R5, RZ, RZ, UR5 ;  /* 0x00000005ff057e24 */ /* 0x002fe2000f8e00ff */
[----:B0-----:R-:W-:Y:S01]  /*13af0*/  LEA R3, R4, R3, 0x18 ;  /* 0x0000000304037211 */ /* 0x001fe200078ec0ff */
[----:B------:R-:W-:-:S03]  /*13b00*/  IMAD.U32 R4, RZ, RZ, UR4 ;  /* 0x00000004ff047e24 */ /* 0x000fc6000f8e00ff */
[----:B------:R-:W-:-:S06]  /*13b10*/  LEA R0, R0, R3, 0x2 ;  /* 0x0000000300007211 */ /* 0x000fcc00078e10ff */
[----:B------:R-:W0:Y:S04]  /*13b20*/  LDS R0, [R0] ;  /* 0x0000000000007984 */ /* 0x000e280000000800 */
[----:B0-2---:R0:W-:Y:S02]  /*13b30*/  STL [R1], R0 ;  /* 0x0000000001007387 */ /* 0x0051e40000100800 */
[----:B------:R-:W-:-:S07]  /*13b40*/  LEPC R20, `(.L_x_452) ;  /* 0x000000001014794e */ /* 0x000fce0000000000 */
[----:B0-----:R-:W-:Y:S05]  /*13b50*/  CALL.ABS.NOINC R8 ;  /* 0x0000000008007343 */ /* 0x001fea0003c00000 */
.L_x_452:
        /* <DEDUP_REMOVED lines=8> */
.L_x_461:
[----:B------:R-:W-:Y:S01]  /*13be0*/  ISETP.GE.U32.AND P6, PT, R32, 0x7, PT ;  /* 0x000000072000780c */ /* 0x000fe20003fc6070 */
[----:B------:R-:W-:-:S12]  /*13bf0*/  IMAD.MOV.U32 R32, RZ, RZ, RZ ;  /* 0x000000ffff207224 */ /* 0x000fd800078e00ff */
[----:B------:R-:W-:Y:S05]  /*13c00*/  @!P6 BRA `(.L_x_462) ;  /* 0x000000040084e947 */ /* 0x000fea0003800000 */
[----:B------:R-:W-:Y:S01]  /*13c10*/  HFMA2 R32, -RZ, RZ, 0, 0 ;  /* 0x00000000ff207431 */ /* 0x000fe200000001ff */
[----:B------:R-:W-:Y:S06]  /*13c20*/  BSSY B6, `(.L_x_463) ;  /* 0x000005e000067945 */ /* 0x000fec0003800000 */
.L_x_472:
        /* <DEDUP_REMOVED lines=21> */
.L_x_464:
        /* <DEDUP_REMOVED lines=10> */
.L_x_465:
        /* <DEDUP_REMOVED lines=10> */
.L_x_466:
        /* <DEDUP_REMOVED lines=10> */
.L_x_467:
        /* <DEDUP_REMOVED lines=10> */
.L_x_468:
        /* <DEDUP_REMOVED lines=10> */
.L_x_469:
        /* <DEDUP_REMOVED lines=10> */
.L_x_470:
        /* <DEDUP_REMOVED lines=10> */
.L_x_471:
[----:B------:R-:W-:-:S13]  /*141e0*/  ISETP.NE.AND P6, PT, R31, RZ, PT ;  /* 0x000000ff1f00720c */ /* 0x000fda0003fc5270 */
[----:B------:R-:W-:Y:S05]  /*141f0*/  @P6 BRA `(.L_x_472) ;  /* 0xfffffff8008c6947 */ /* 0x000fea000383ffff */
[----:B------:R-:W-:Y:S05]  /*14200*/  BSYNC B6 ;  /* 0x0000000000067941 */ /* 0x000fea0003800000 */
.L_x_463:
[----:B------:R-:W-:-:S07]  /*14210*/  LOP3.LUT R32, R2, 0x7ffffff8, RZ, 0xc0, !PT ;  /* 0x7ffffff802207812 */ /* 0x000fce00078ec0ff */
.L_x_462:
        /* <DEDUP_REMOVED lines=22> */
.L_x_475:
        /* <DEDUP_REMOVED lines=10> */
.L_x_476:
        /* <DEDUP_REMOVED lines=10> */
.L_x_477:
        /* <DEDUP_REMOVED lines=10> */
.L_x_478:
[----:B------:R-:W-:-:S07]  /*14560*/  VIADD R32, R32, 0x4 ;  /* 0x0000000420207836 */ /* 0x000fce0000000000 */
.L_x_474:
        /* <DEDUP_REMOVED lines=22> */
.L_x_480:
        /* <DEDUP_REMOVED lines=10> */
.L_x_481:
[----:B------:R-:W-:-:S07]  /*14770*/  IADD3 R32, PT, PT, R32, 0x2, RZ ;  /* 0x0000000220207810 */ /* 0x000fce0007ffe0ff */
.L_x_479:
        /* <DEDUP_REMOVED lines=19> */
.L_x_482:
[----:B------:R-:W-:Y:S05]  /*148b0*/  BRA `(.L_x_473) ;  /* 0x0000000000207947 */ /* 0x000fea0003800000 */
.L_x_440:
        /* <DEDUP_REMOVED lines=8> */
.L_x_473:
        /* <DEDUP_REMOVED lines=8> */
.L_x_483:
[----:B------:R0:W1:Y:S01]  /*149c0*/  LDC.64 R8, c[0x4][R16] ;  /* 0x0100000010087b82 */ /* 0x0000620000000a00 */
[----:B------:R-:W2:Y:S01]  /*149d0*/  LDCU.64 UR4, c[0x4][0x20] ;  /* 0x01000400ff0477ac */ /* 0x000ea20008000a00 */
[----:B------:R-:W-:Y:S01]  /*149e0*/  CS2R R6, SRZ ;  /* 0x0000000000067805 */ /* 0x000fe2000001ff00 */
[----:B--2---:R-:W-:Y:S01]  /*149f0*/  IMAD.U32 R4, RZ, RZ, UR4 ;  /* 0x00000004ff047e24 */ /* 0x004fe2000f8e00ff */
[----:B0-----:R-:W-:-:S07]  /*14a00*/  MOV R5, UR5 ;  /* 0x0000000500057c02 */ /* 0x001fce0008000f00 */
[----:B------:R-:W-:-:S07]  /*14a10*/  LEPC R20, `(.L_x_438) ;  /* 0x000000001014794e */ /* 0x000fce0000000000 */
[----:B-1----:R-:W-:Y:S05]  /*14a20*/  CALL.ABS.NOINC R8 ;  /* 0x0000000008007343 */ /* 0x002fea0003c00000 */
.L_x_438:
[----:B------:R-:W-:Y:S05]  /*14a30*/  BSYNC B7 ;  /* 0x0000000000077941 */ /* 0x000fea0003800000 */
.L_x_437:
[----:B------:R-:W-:Y:S01]  /*14a40*/  LOP3.LUT P6, RZ, R24, 0x10, RZ, 0xc0, !PT ;  /* 0x0000001018ff7812 */ /* 0x000fe200078cc0ff */
[----:B------:R-:W-:-:S12]  /*14a50*/  BSSY B0, `(.L_x_484) ;  /* 0x000007c000007945 */ /* 0x000fd80003800000 */
[----:B------:R-:W-:Y:S05]  /*14a60*/  @!P6 BRA `(.L_x_485) ;  /* 0x0000000400e8e947 */ /* 0x000fea0003800000 */
[----:B------:R-:W-:Y:S01]  /*14a70*/  UISETP.GE.U32.AND UP0, UPT, UR42, 0x8, UPT ;  /* 0x000000082a00788c */ /* 0x000fe2000bf06070 */
[----:B---3--:R-:W-:-:S08]  /*14a80*/  IMAD.MOV.U32 R3, RZ, RZ, R23 ;  /* 0x000000ffff037224 */ /* 0x008fd000078e0017 */
[----:B------:R-:W-:Y:S05]  /*14a90*/  BRA.U !UP0, `(.L_x_486) ;  /* 0x0000000108dc7547 */ /* 0x000fea000b800000 */
[----:B------:R-:W0:Y:S01]  /*14aa0*/  S2R R3, SR_CgaCtaId ;  /* 0x0000000000037919 */ /* 0x000e220000008800 */
[----:B------:R-:W3:Y:S01]  /*14ab0*/  LDC.64 R4, c[0x0][0x380] ;  /* 0x0000e000ff047b82 */ /* 0x000ee20000000a00 */
[----:B------:R-:W-:Y:S01]  /*14ac0*/  MOV R0, 0x400 ;  /* 0x0000040000007802 */ /* 0x000fe20000000f00 */
[----:B------:R-:W-:Y:S01]  /*14ad0*/  BSSY B1, `(.L_x_486) ;  /* 0x0000033000017945 */ /* 0x000fe20003800000 */
[----:B------:R-:W-:Y:S02]  /*14ae0*/  IMAD.MOV.U32 R8, RZ, RZ, RZ ;  /* 0x000000ffff087224 */ /* 0x000fe400078e00ff */
[----:B0-----:R-:W-:Y:S01]  /*14af0*/  LEA R0, R3, R0, 0x18 ;  /* 0x0000000003007211 */ /* 0x001fe200078ec0ff */
[----:B------:R-:W-:-:S07]  /*14b00*/  IMAD.MOV.U32 R3, RZ, RZ, R23 ;  /* 0x000000ffff037224 */ /* 0x000fce00078e0017 */
.L_x_487:
[----:B------:R-:W-:Y:S01]  /*14b10*/  LEA R9, R3, R0, 0x2 ;  /* 0x0000000003097211 */ /* 0x000fe200078e10ff */
[----:B---34-:R-:W-:Y:S01]  /*14b20*/  IMAD.WIDE R6, R30, 0x4, R4 ;  /* 0x000000041e067825 */ /* 0x018fe200078e0204 */
[----:B------:R-:W-:Y:S01]  /*14b30*/  MOV R13, UR47 ;  /* 0x0000002f000d7c02 */ /* 0x000fe20008000f00 */
[----:B------:R-:W-:Y:S05]  /*14b40*/  YIELD ;  /* 0x0000000000007946 */ /* 0x000fea0003800000 */
[----:B012---:R0:W1:Y:S01]  /*14b50*/  LDS R15, [R9] ;  /* 0x00000000090f7984 */ /* 0x0070620000000800 */
[----:B------:R-:W-:Y:S01]  /*14b60*/  IMAD R19, R2, 0x4, R9 ;  /* 0x0000000402137824 */ /* 0x000fe200078e0209 */
[----:B------:R-:W-:Y:S01]  /*14b70*/  ULOP3.LUT UR4, UR42, 0x7ffffff8, URZ, 0xc0, !UPT ;  /* 0x7ffffff82a047892 */ /* 0x000fe2000f8ec0ff */
[----:B------:R-:W-:-:S02]  /*14b80*/  IMAD.U32 R11, RZ, RZ, UR47 ;  /* 0x0000002fff0b7e24 */ /* 0x000fc4000f8e00ff */
[----:B------:R-:W-:Y:S02]  /*14b90*/  IMAD R31, R2, 0x4, R19 ;  /* 0x00000004021f7824 */ /* 0x000fe400078e0213 */
[----:B------:R-:W-:-:S04]  /*14ba0*/  IMAD.WIDE R10, R11, 0x4, R6 ;  /* 0x000000040b0a7825 */ /* 0x000fc800078e0206 */
[----:B0-----:R-:W-:Y:S02]  /*14bb0*/  IMAD R9, R2, 0x4, R31 ;  /* 0x0000000402097824 */ /* 0x001fe400078e021f */
[----:B------:R-:W-:-:S04]  /*14bc0*/  IMAD.WIDE R12, R13, 0x4, R10 ;  /* 0x000000040d0c7825 */ /* 0x000fc800078e020a */
[----:B------:R-:W-:Y:S02]  /*14bd0*/  VIADD R8, R8, 0x8 ;  /* 0x0000000808087836 */ /* 0x000fe40000000000 */
[----:B------:R-:W-:-:S03]  /*14be0*/  IMAD R3, R2, 0x8, R3 ;  /* 0x0000000802037824 */ /* 0x000fc600078e0203 */
[----:B------:R-:W-:Y:S01]  /*14bf0*/  ISETP.NE.AND P0, PT, R8, UR4, PT ;  /* 0x0000000408007c0c */ /* 0x000fe2000bf05270 */
[----:B-1----:R0:W-:Y:S04]  /*14c00*/  STG.E.STRONG.SYS desc[UR36][R6.64], R15 ;  /* 0x0000000f06007986 */ /* 0x0021e8000c115924 */
[----:B------:R1:W2:Y:S01]  /*14c10*/  LDS R21, [R19] ;  /* 0x0000000013157984 */ /* 0x0002a20000000800 */
[----:B0-----:R-:W-:Y:S02]  /*14c20*/  IMAD.U32 R7, RZ, RZ, UR47 ;  /* 0x0000002fff077e24 */ /* 0x001fe4000f8e00ff */
[C---:B-1----:R-:W-:Y:S02]  /*14c30*/  IMAD R19, R2.reuse, 0x4, R9 ;  /* 0x0000000402137824 */ /* 0x042fe400078e0209 */
[----:B------:R-:W-:Y:S01]  /*14c40*/  IMAD.WIDE R6, R7, 0x4, R12 ;  /* 0x0000000407067825 */ /* 0x000fe200078e020c */
[----:B--2---:R0:W-:Y:S04]  /*14c50*/  STG.E.STRONG.SYS desc[UR36][R10.64], R21 ;  /* 0x000000150a007986 */ /* 0x0041e8000c115924 */
[----:B------:R1:W2:Y:S01]  /*14c60*/  LDS R33, [R31] ;  /* 0x000000001f217984 */ /* 0x0002a20000000800 */
[----:B0-----:R-:W-:Y:S01]  /*14c70*/  MOV R11, UR47 ;  /* 0x0000002f000b7c02 */ /* 0x001fe20008000f00 */
[----:B-1----:R-:W-:-:S04]  /*14c80*/  IMAD R31, R2, 0x4, R19 ;  /* 0x00000004021f7824 */ /* 0x002fc800078e0213 */
[----:B------:R-:W-:Y:S01]  /*14c90*/  IMAD.WIDE R10, R11, 0x4, R6 ;  /* 0x000000040b0a7825 */ /* 0x000fe200078e0206 */
[----:B--2---:R0:W-:Y:S04]  /*14ca0*/  STG.E.STRONG.SYS desc[UR36][R12.64], R33 ;  /* 0x000000210c007986 */ /* 0x0041e8000c115924 */
[----:B------:R1:W2:Y:S01]  /*14cb0*/  LDS R15, [R9] ;  /* 0x00000000090f7984 */ /* 0x0002a20000000800 */
[----:B0-----:R-:W-:Y:S02]  /*14cc0*/  IMAD.U32 R13, RZ, RZ, UR47 ;  /* 0x0000002fff0d7e24 */ /* 0x001fe4000f8e00ff */
[----:B-1----:R-:W-:Y:S02]  /*14cd0*/  IMAD R9, R2, 0x4, R31 ;  /* 0x0000000402097824 */ /* 0x002fe400078e021f */
[----:B------:R-:W-:-:S04]  /*14ce0*/  IMAD.WIDE R12, R13, 0x4, R10 ;  /* 0x000000040d0c7825 */ /* 0x000fc800078e020a */
[----:B------:R-:W-:Y:S01]  /*14cf0*/  IMAD R14, R2, 0x4, R9 ;  /* 0x00000004020e7824 */ /* 0x000fe200078e0209 */
[----:B--2---:R0:W-:Y:S04]  /*14d00*/  STG.E.STRONG.SYS desc[UR36][R6.64], R15 ;  /* 0x0000000f06007986 */ /* 0x0041e8000c115924 */
[----:B------:R-:W1:Y:S01]  /*14d10*/  LDS R21, [R19] ;  /* 0x0000000013157984 */ /* 0x000e620000000800 */
[----:B0-----:R-:W-:-:S05]  /*14d20*/  MOV R7, UR47 ;  /* 0x0000002f00077c02 */ /* 0x001fca0008000f00 */
[----:B------:R-:W-:Y:S01]  /*14d30*/  IMAD.WIDE R6, R7, 0x4, R12 ;  /* 0x0000000407067825 */ /* 0x000fe200078e020c */
[----:B-1----:R0:W-:Y:S04]  /*14d40*/  STG.E.STRONG.SYS desc[UR36][R10.64], R21 ;  /* 0x000000150a007986 */ /* 0x0021e8000c115924 */
[----:B------:R-:W1:Y:S01]  /*14d50*/  LDS R33, [R31] ;  /* 0x000000001f217984 */ /* 0x000e620000000800 */
[----:B0-----:R-:W-:-:S04]  /*14d60*/  IMAD.U32 R11, RZ, RZ, UR47 ;  /* 0x0000002fff0b7e24 */ /* 0x001fc8000f8e00ff */
[----:B------:R-:W-:Y:S01]  /*14d70*/  IMAD.WIDE R10, R11, 0x4, R6 ;  /* 0x000000040b0a7825 */ /* 0x000fe200078e0206 */
[----:B-1----:R-:W-:Y:S04]  /*14d80*/  STG.E.STRONG.SYS desc[UR36][R12.64], R33 ;  /* 0x000000210c007986 */ /* 0x002fe8000c115924 */
[----:B------:R0:W1:Y:S02]  /*14d90*/  LDS R15, [R9] ;  /* 0x00000000090f7984 */ /* 0x0000640000000800 */
[----:B0-----:R-:W-:-:S05]  /*14da0*/  MOV R9, UR47 ;  /* 0x0000002f00097c02 */ /* 0x001fca0008000f00 */
[----:B------:R-:W-:Y:S01]  /*14db0*/  IMAD R30, R9, 0x8, R30 ;  /* 0x00000008091e7824 */ /* 0x000fe200078e021e */
[----:B-1----:R-:W-:Y:S04]  /*14dc0*/  STG.E.STRONG.SYS desc[UR36][R6.64], R15 ;  /* 0x0000000f06007986 */ /* 0x002fe8000c115924 */
[----:B------:R-:W0:Y:S04]  /*14dd0*/  LDS R19, [R14] ;  /* 0x000000000e137984 */ /* 0x000e280000000800 */
[----:B0-----:R0:W-:Y:S01]  /*14de0*/  STG.E.STRONG.SYS desc[UR36][R10.64], R19 ;  /* 0x000000130a007986 */ /* 0x0011e2000c115924 */
[----:B------:R-:W-:Y:S05]  /*14df0*/  @P0 BRA `(.L_x_487) ;  /* 0xfffffffc00440947 */ /* 0x000fea000383ffff */
[----:B------:R-:W-:Y:S05]  /*14e00*/  BSYNC B1 ;  /* 0x0000000000017941 */ /* 0x000fea0003800000 */
.L_x_486:
        /* <DEDUP_REMOVED lines=8> */
[----:B------:R-:W3:Y:S01]  /*14e90*/  S2UR UR5, SR_CgaCtaId ;  /* 0x00000000000579c3 */ /* 0x000ee20000008800 */
[----:B------:R-:W-:Y:S01]  /*14ea0*/  UMOV UR4, 0x400 ;  /* 0x0000040000047882 */ /* 0x000fe20000000000 */
[----:B----4-:R-:W-:-:S06]  /*14eb0*/  MOV R7, UR47 ;  /* 0x0000002f00077c02 */ /* 0x010fcc0008000f00 */
[----:B------:R-:W4:Y:S01]  /*14ec0*/  LDC.64 R4, c[0x0][0x380] ;  /* 0x0000e000ff047b82 */ /* 0x000f220000000a00 */
[----:B---3--:R-:W-:-:S06]  /*14ed0*/  ULEA UR4, UR5, UR4, 0x18 ;  /* 0x0000000405047291 */ /* 0x008fcc000f8ec0ff */
[----:B------:R-:W-:Y:S01]  /*14ee0*/  LEA R9, R3, UR4, 0x2 ;  /* 0x0000000403097c11 */ /* 0x000fe2000f8e10ff */
[----:B------:R-:W-:Y:S02]  /*14ef0*/  IMAD R3, R2, 0x4, R3 ;  /* 0x0000000402037824 */ /* 0x000fe400078e0203 */
[----:B----4-:R-:W-:Y:S02]  /*14f00*/  IMAD.WIDE R4, R30, 0x4, R4 ;  /* 0x000000041e047825 */ /* 0x010fe400078e0204 */
[----:B012---:R0:W1:Y:S02]  /*14f10*/  LDS R11, [R9] ;  /* 0x00000000090b7984 */ /* 0x0070640000000800 */
[----:B------:R-:W-:Y:S02]  /*14f20*/  IMAD R13, R2, 0x4, R9 ;  /* 0x00000004020d7824 */ /* 0x000fe400078e0209 */
[----:B------:R-:W-:-:S04]  /*14f30*/  IMAD.WIDE R6, R7, 0x4, R4 ;  /* 0x0000000407067825 */ /* 0x000fc800078e0204 */
[C---:B------:R-:W-:Y:S02]  /*14f40*/  IMAD R19, R2.reuse, 0x4, R13 ;  /* 0x0000000402137824 */ /* 0x040fe400078e020d */
[----:B0-----:R-:W-:Y:S02]  /*14f50*/  IMAD.U32 R9, RZ, RZ, UR47 ;  /* 0x0000002fff097e24 */ /* 0x001fe4000f8e00ff */
[----:B------:R-:W-:Y:S02]  /*14f60*/  IMAD R0, R2, 0x4, R19 ;  /* 0x0000000402007824 */ /* 0x000fe400078e0213 */
[----:B------:R-:W-:Y:S01]  /*14f70*/  IMAD.WIDE R8, R9, 0x4, R6 ;  /* 0x0000000409087825 */ /* 0x000fe200078e0206 */
[----:B-1----:R0:W-:Y:S04]  /*14f80*/  STG.E.STRONG.SYS desc[UR36][R4.64], R11 ;  /* 0x0000000b04007986 */ /* 0x0021e8000c115924 */
[----:B------:R1:W2:Y:S01]  /*14f90*/  LDS R15, [R13] ;  /* 0x000000000d0f7984 */ /* 0x0002a20000000800 */
[----:B0-----:R-:W-:Y:S01]  /*14fa0*/  MOV R5, UR47 ;  /* 0x0000002f00057c02 */ /* 0x001fe20008000f00 */
[----:B-1----:R-:W-:-:S04]  /*14fb0*/  IMAD.U32 R13, RZ, RZ, UR47 ;  /* 0x0000002fff0d7e24 */ /* 0x002fc8000f8e00ff */
[----:B------:R-:W-:-:S04]  /*14fc0*/  IMAD.WIDE R4, R5, 0x4, R8 ;  /* 0x0000000405047825 */ /* 0x000fc800078e0208 */
[----:B------:R-:W-:Y:S01]  /*14fd0*/  IMAD R30, R13, 0x4, R30 ;  /* 0x000000040d1e7824 */ /* 0x000fe200078e021e */
[----:B--2---:R-:W-:Y:S04]  /*14fe0*/  STG.E.STRONG.SYS desc[UR36][R6.64], R15 ;  /* 0x0000000f06007986 */ /* 0x004fe8000c115924 */
[----:B------:R-:W0:Y:S04]  /*14ff0*/  LDS R21, [R19] ;  /* 0x0000000013157984 */ /* 0x000e280000000800 */
[----:B0-----:R-:W-:Y:S04]  /*15000*/  STG.E.STRONG.SYS desc[UR36][R8.64], R21 ;  /* 0x0000001508007986 */ /* 0x001fe8000c115924 */
[----:B------:R-:W0:Y:S04]  /*15010*/  LDS R11, [R0] ;  /* 0x00000000000b7984 */ /* 0x000e280000000800 */
[----:B0-----:R3:W-:Y:S02]  /*15020*/  STG.E.STRONG.SYS desc[UR36][R4.64], R11 ;  /* 0x0000000b04007986 */ /* 0x0017e4000c115924 */
.L_x_488:
[----:B------:R-:W-:Y:S05]  /*15030*/  BRA.U !UP1, `(.L_x_485) ;  /* 0x0000000109747547 */ /* 0x000fea000b800000 */
[----:B------:R-:W-:Y:S02]  /*15040*/  UISETP.NE.AND UP0, UPT, UR6, 0x1, UPT ;  /* 0x000000010600788c */ /* 0x000fe4000bf05270 */
[----:B------:R-:W-:-:S04]  /*15050*/  ULOP3.LUT UR4, UR42, 0x1, URZ, 0xc0, !UPT ;  /* 0x000000012a047892 */ /* 0x000fc8000f8ec0ff */
[----:B------:R-:W-:-:S03]  /*15060*/  UISETP.NE.U32.AND UP1, UPT, UR4, 0x1, UPT ;  /* 0x000000010400788c */ /* 0x000fc6000bf25070 */
[----:B------:R-:W-:Y:S08]  /*15070*/  BRA.U !UP0, `(.L_x_489) ;  /* 0x0000000108407547 */ /* 0x000ff0000b800000 */
[----:B------:R-:W5:Y:S01]  /*15080*/  S2UR UR5, SR_CgaCtaId ;  /* 0x00000000000579c3 */ /* 0x000f620000008800 */
[----:B------:R-:W-:Y:S01]  /*15090*/  UMOV UR4, 0x400 ;  /* 0x0000040000047882 */ /* 0x000fe20000000000 */
[----:B----4-:R-:W-:Y:S02]  /*150a0*/  IMAD.U32 R7, RZ, RZ, UR47 ;  /* 0x0000002fff077e24 */ /* 0x010fe4000f8e00ff */
[----:B-12---:R-:W-:-:S04]  /*150b0*/  IMAD.U32 R15, RZ, RZ, UR47 ;  /* 0x0000002fff0f7e24 */ /* 0x006fc8000f8e00ff */
[----:B---3--:R-:W1:Y:S01]  /*150c0*/  LDC.64 R4, c[0x0][0x380] ;  /* 0x0000e000ff047b82 */ /* 0x008e620000000a00 */
[----:B-----5:R-:W-:-:S06]  /*150d0*/  ULEA UR4, UR5, UR4, 0x18 ;  /* 0x0000000405047291 */ /* 0x020fcc000f8ec0ff */
[----:B------:R-:W-:Y:S01]  /*150e0*/  LEA R13, R3, UR4, 0x2 ;  /* 0x00000004030d7c11 */ /* 0x000fe2000f8e10ff */
[----:B-1----:R-:W-:Y:S01]  /*150f0*/  IMAD.WIDE R4, R30, 0x4, R4 ;  /* 0x000000041e047825 */ /* 0x002fe200078e0204 */
[----:B------:R-:W-:-:S03]  /*15100*/  LEA R3, R2, R3, 0x1 ;  /* 0x0000000302037211 */ /* 0x000fc600078e08ff */
[----:B------:R-:W1:Y:S01]  /*15110*/  LDS R9, [R13] ;  /* 0x000000000d097984 */ /* 0x000e620000000800 */
[----:B0-----:R-:W-:Y:S01]  /*15120*/  LEA R11, R2, R13, 0x2 ;  /* 0x0000000d020b7211 */ /* 0x001fe200078e10ff */
[----:B------:R-:W-:Y:S02]  /*15130*/  IMAD R30, R15, 0x2, R30 ;  /* 0x000000020f1e7824 */ /* 0x000fe400078e021e */
[----:B------:R-:W-:Y:S01]  /*15140*/  IMAD.WIDE R6, R7, 0x4, R4 ;  /* 0x0000000407067825 */ /* 0x000fe200078e0204 */
[----:B-1----:R-:W-:Y:S04]  /*15150*/  STG.E.STRONG.SYS desc[UR36][R4.64], R9 ;  /* 0x0000000904007986 */ /* 0x002fe8000c115924 */
[----:B------:R-:W0:Y:S04]  /*15160*/  LDS R11, [R11] ;  /* 0x000000000b0b7984 */ /* 0x000e280000000800 */
[----:B0-----:R0:W-:Y:S02]  /*15170*/  STG.E.STRONG.SYS desc[UR36][R6.64], R11 ;  /* 0x0000000b06007986 */ /* 0x0011e4000c115924 */
.L_x_489:
        /* <DEDUP_REMOVED lines=9> */
.L_x_485:
[----:B------:R-:W-:Y:S05]  /*15210*/  BSYNC B0 ;  /* 0x0000000000007941 */ /* 0x000fea0003800000 */
.L_x_484:
        /* <DEDUP_REMOVED lines=8> */
[----:B------:R-:W-:Y:S01]  /*152a0*/  CCTL.IVALL ;  /* 0x00000000ff00798f */ /* 0x000fe20002000000 */
[----:B------:R-:W-:Y:S05]  /*152b0*/  WARPSYNC.ALL ;  /* 0x0000000000007948 */ /* 0x000fea0003800000 */
[----:B---3--:R-:W3:Y:S08]  /*152c0*/  LDC.64 R4, c[0x4][0x8] ;  /* 0x01000200ff047b82 */ /* 0x008ef00000000a00 */
[----:B------:R-:W-:Y:S01]  /*152d0*/  BAR.SYNC.DEFER_BLOCKING 0x0 ;  /* 0x0000000000007b1d */ /* 0x000fe20000010000 */
[----:B------:R-:W-:-:S07]  /*152e0*/  ISETP.NE.AND P0, PT, R23, RZ, PT ;  /* 0x000000ff1700720c */ /* 0x000fce0003f05270 */
[----:B------:R-:W5:Y:S01]  /*152f0*/  LDC R16, c[0x0][0x3a0] ;  /* 0x0000e800ff107b82 */ /* 0x000f620000000800 */
[----:B---3--:R-:W5:Y:S01]  /*15300*/  LDG.E R5, desc[UR36][R4.64] ;  /* 0x0000002404057981 */ /* 0x008f62000c1e1900 */
[----:B------:R-:W-:Y:S01]  /*15310*/  BSSY B7, `(.L_x_490) ;  /* 0x000031a000077945 */ /* 0x000fe20003800000 */
[----:B-----5:R-:W-:-:S04]  /*15320*/  ISETP.NE.OR P0, PT, R5, R16, P0 ;  /* 0x000000100500720c */ /* 0x020fc80000705670 */
[----:B------:R-:W-:-:S13]  /*15330*/  ISETP.GT.U32.OR P0, PT, R17, 0x3, P0 ;  /* 0x000000031100780c */ /* 0x000fda0000704470 */
[----:B------:R-:W-:Y:S05]  /*15340*/  @P0 BRA `(.L_x_491) ;  /* 0x0000003000580947 */ /* 0x000fea0003800000 */
[----:B0-----:R-:W-:Y:S01]  /*15350*/  IMAD.U32 R10, RZ, RZ, UR44 ;  /* 0x0000002cff0a7e24 */ /* 0x001fe2000f8e00ff */
[----:B------:R0:W-:Y:S01]  /*15360*/  STL.64 [R1], R16 ;  /* 0x0000001001007387 */ /* 0x0001e20000100a00 */
[----:B------:R-:W3:Y:S01]  /*15370*/  LDCU.64 UR4, c[0x4][0x58] ;  /* 0x01000b00ff0477ac */ /* 0x000ee20008000a00 */
[----:B------:R-:W-:Y:S01]  /*15380*/  MOV R0, 0x0 ;  /* 0x0000000000007802 */ /* 0x000fe20000000f00 */
[----:B----4-:R-:W-:Y:S01]  /*15390*/  IMAD.U32 R7, RZ, RZ, UR41 ;  /* 0x00000029ff077e24 */ /* 0x010fe2000f8e00ff */
[----:B------:R0:W-:Y:S01]  /*153a0*/  STL [R1+0x8], R10 ;  /* 0x0000080a01007387 */ /* 0x0001e20000100800 */
[----:B------:R-:W-:Y:S01]  /*153b0*/  ISETP.GE.AND P0, PT, R2, 0x1, PT ;  /* 0x000000010200780c */ /* 0x000fe20003f06270 */
[----:B------:R4:W0:Y:S01]  /*153c0*/  LDC.64 R8, c[0x4][R0] ;  /* 0x0100000000087b82 */ /* 0x0008220000000a00 */
[----:B------:R-:W-:Y:S02]  /*153d0*/  MOV R6, UR40 ;  /* 0x0000002800067c02 */ /* 0x000fe40008000f00 */
[----:B----4-:R-:W-:Y:S01]  /*153e0*/  P2R R0, PR, RZ, 0x1 ;  /* 0x00000001ff007803 */ /* 0x010fe20000000000 */
[----:B---3--:R-:W-:-:S02]  /*153f0*/  IMAD.U32 R4, RZ, RZ, UR4 ;  /* 0x00000004ff047e24 */ /* 0x008fc4000f8e00ff */
[----:B------:R-:W-:-:S07]  /*15400*/  IMAD.U32 R5, RZ, RZ, UR5 ;  /* 0x00000005ff057e24 */ /* 0x000fce000f8e00ff */
[----:B------:R-:W-:-:S07]  /*15410*/  LEPC R20, `(.L_x_492) ;  /* 0x000000001014794e */ /* 0x000fce0000000000 */
[----:B012---:R-:W-:Y:S05]  /*15420*/  CALL.ABS.NOINC R8 ;  /* 0x0000000008007343 */ /* 0x007fea0003c00000 */
.L_x_492:
[----:B------:R-:W-:-:S13]  /*15430*/  ISETP.GE.AND P6, PT, R2, 0x1, PT ;  /* 0x000000010200780c */ /* 0x000fda0003fc6270 */
[----:B------:R-:W-:Y:S05]  /*15440*/  @!P6 BRA `(.L_x_493) ;  /* 0x0000002c00b8e947 */ /* 0x000fea0003800000 */
[----:B------:R-:W-:Y:S02]  /*15450*/  VIADD R30, R2, 0xffffffff ;  /* 0xffffffff021e7836 */ /* 0x000fe40000000000 */
[----:B------:R-:W-:-:S03]  /*15460*/  IMAD.MOV.U32 R31, RZ, RZ, RZ ;  /* 0x000000ffff1f7224 */ /* 0x000fc600078e00ff */
[----:B------:R-:W-:-:S04]  /*15470*/  ISETP.GE.U32.AND P0, PT, R30, 0xf, PT ;  /* 0x0000000f1e00780c */ /* 0x000fc80003f06070 */
[----:B------:R-:W-:-:S09]  /*15480*/  P2R R0, PR, RZ, 0x1 ;  /* 0x00000001ff007803 */ /* 0x000fd20000000000 */
[----:B------:R-:W-:Y:S05]  /*15490*/  @!P0 BRA `(.L_x_494) ;  /* 0x0000000800c48947 */ /* 0x000fea0003800000 */
[----:B------:R-:W-:Y:S01]  /*154a0*/  HFMA2 R33, -RZ, RZ, 0, 0 ;  /* 0x00000000ff217431 */ /* 0x000fe200000001ff */
[----:B------:R-:W-:Y:S06]  /*154b0*/  BSSY B6, `(.L_x_495) ;  /* 0x00000ae000067945 */ /* 0x000fec0003800000 */
.L_x_512:
[----:B------:R-:W0:Y:S01]  /*154c0*/  LDC.64 R18, c[0x0][0x380] ;  /* 0x0000e000ff127b82 */ /* 0x000e220000000a00 */
[----:B------:R-:W-:-:S04]  /*154d0*/  IMAD.U32 R0, RZ, RZ, UR47 ;  /* 0x0000002fff007e24 */ /* 0x000fc8000f8e00ff */
[----:B------:R-:W-:-:S04]  /*154e0*/  VIADD R0, R0, UR44 ;  /* 0x0000002c00007c36 */ /* 0x000fc80008000000 */
[----:B------:R-:W-:-:S04]  /*154f0*/  IMAD.IADD R3, R0, 0x1, R33 ;  /* 0x0000000100037824 */ /* 0x000fc800078e0221 */
[----:B0-----:R-:W-:-:S05]  /*15500*/  IMAD.WIDE R18, R3, 0x4, R18 ;  /* 0x0000000403127825 */ /* 0x001fca00078e0212 */
[----:B------:R-:W2:Y:S01]  /*15510*/  LDG.E.STRONG.SYS R0, desc[UR36][R18.64] ;  /* 0x0000002412007981 */ /* 0x000ea2000c1f5900 */
[----:B------:R-:W-:Y:S01]  /*15520*/  MOV R31, 0x0 ;  /* 0x00000000001f7802 */ /* 0x000fe20000000f00 */
[----:B------:R-:W-:Y:S05]  /*15530*/  YIELD ;  /* 0x0000000000007946 */ /* 0x000fea0003800000 */
[----:B------:R0:W1:Y:S01]  /*15540*/  LDC.64 R8, c[0x4][R31] ;  /* 0x010000001f087b82 */ /* 0x0000620000000a00 */
[----:B------:R-:W3:Y:S01]  /*15550*/  LDCU.64 UR4, c[0x4][0x18] ;  /* 0x01000300ff0477ac */ /* 0x000ee20008000a00 */
[----:B------:R-:W-:Y:S01]  /*15560*/  LOP3.LUT R16, R2, 0x7ffffff0, RZ, 0xc0, !PT ;  /* 0x7ffffff002107812 */ /* 0x000fe200078ec0ff */
[----:B------:R-:W-:Y:S01]  /*15570*/  IMAD.U32 R6, RZ, RZ, UR40 ;  /* 0x00000028ff067e24 */ /* 0x000fe2000f8e00ff */
[----:B------:R-:W-:-:S02]  /*15580*/  IADD3 R33, PT, PT, R33, 0x10, RZ ;  /* 0x0000001021217810 */ /* 0x000fc40007ffe0ff */
[----:B------:R-:W-:Y:S02]  /*15590*/  MOV R7, UR41 ;  /* 0x0000002900077c02 */ /* 0x000fe40008000f00 */
[----:B------:R-:W-:-:S04]  /*155a0*/  ISETP.NE.AND P0, PT, R33, R16, PT ;  /* 0x000000102100720c */ /* 0x000fc80003f05270 */
[----:B------:R-:W-:Y:S01]  /*155b0*/  P2R R32, PR, RZ, 0x1 ;  /* 0x00000001ff207803 */ /* 0x000fe20000000000 */
[----:B---3--:R-:W-:Y:S02]  /*155c0*/  IMAD.U32 R4, RZ, RZ, UR4 ;  /* 0x00000004ff047e24 */ /* 0x008fe4000f8e00ff */
[----:B------:R-:W-:Y:S01]  /*155d0*/  IMAD.U32 R5, RZ, RZ, UR5 ;  /* 0x00000005ff057e24 */ /* 0x000fe2000f8e00ff */
[----:B-12---:R0:W-:Y:S06]  /*155e0*/  STL [R1], R0 ;  /* 0x0000000001007387 */ /* 0x0061ec0000100800 */
[----:B------:R-:W-:-:S07]  /*155f0*/  LEPC R20, `(.L_x_496) ;  /* 0x000000001014794e */ /* 0x000fce0000000000 */
[----:B0-----:R-:W-:Y:S05]  /*15600*/  CALL.ABS.NOINC R8 ;  /* 0x0000000008007343 */ /* 0x001fea0003c00000 */
.L_x_496:
        /* <DEDUP_REMOVED lines=10> */
.L_x_497:
        /* <DEDUP_REMOVED lines=10> */
.L_x_498:
        /* <DEDUP_REMOVED lines=10> */
.L_x_499:
        /* <DEDUP_REMOVED lines=10> */
.L_x_500:
        /* <DEDUP_REMOVED lines=10> */
.L_x_501:
        /* <DEDUP_REMOVED lines=10> */
.L_x_502:
        /* <DEDUP_REMOVED lines=10> */
.L_x_503:
        /* <DEDUP_REMOVED lines=10> */
.L_x_504:
        /* <DEDUP_REMOVED lines=10> */
.L_x_505:
        /* <DEDUP_REMOVED lines=10> */
.L_x_506:
        /* <DEDUP_REMOVED lines=10> */
.L_x_507:
        /* <DEDUP_REMOVED lines=10> */
.L_x_508:
        /* <DEDUP_REMOVED lines=10> */
.L_x_509:
        /* <DEDUP_REMOVED lines=10> */
.L_x_510:
        /* <DEDUP_REMOVED lines=10> */
.L_x_511:
[----:B------:R-:W-:-:S13]  /*15f70*/  ISETP.NE.AND P6, PT, R32, RZ, PT ;  /* 0x000000ff2000720c */ /* 0x000fda0003fc5270 */
[----:B------:R-:W-:Y:S05]  /*15f80*/  @P6 BRA `(.L_x_512) ;  /* 0xfffffff4004c6947 */ /* 0x000fea000383ffff */
[----:B------:R-:W-:Y:S05]  /*15f90*/  BSYNC B6 ;  /* 0x0000000000067941 */ /* 0x000fea0003800000 */
.L_x_495:
[----:B------:R-:W-:-:S07]  /*15fa0*/  IMAD.MOV.U32 R31, RZ, RZ, R16 ;  /* 0x000000ffff1f7224 */ /* 0x000fce00078e0010 */
.L_x_494:
        /* <DEDUP_REMOVED lines=22> */
.L_x_515:
        /* <DEDUP_REMOVED lines=10> */
.L_x_516:
        /* <DEDUP_REMOVED lines=10> */
.L_x_517:
        /* <DEDUP_REMOVED lines=10> */
.L_x_518:
        /* <DEDUP_REMOVED lines=10> */
.L_x_519:
        /* <DEDUP_REMOVED lines=10> */
.L_x_520:
        /* <DEDUP_REMOVED lines=10> */
.L_x_521:
        /* <DEDUP_REMOVED lines=10> */
.L_x_522:
[----:B------:R-:W-:-:S07]  /*16570*/  IADD3 R31, PT, PT, R31, 0x8, RZ ;  /* 0x000000081f1f7810 */ /* 0x000fce0007ffe0ff */
.L_x_514:
        /* <DEDUP_REMOVED lines=21> */
.L_x_524:
        /* <DEDUP_REMOVED lines=10> */
.L_x_525:
        /* <DEDUP_REMOVED lines=10> */
.L_x_526:
[----:B------:R-:W2:Y:S01]  /*16810*/  LDG.E.STRONG.SYS R18, desc[UR36][R18.64+0xc] ;  /* 0x00000c2412127981 */ /* 0x000ea2000c1f5900 */
[----:B------:R-:W0:Y:S01]  /*16820*/  LDC.64 R32, c[0x4][R32] ;  /* 0x0100000020207b82 */ /* 0x000e220000000a00 */
[----:B------:R-:W1:Y:S01]  /*16830*/  LDCU.64 UR4, c[0x4][0x18] ;  /* 0x01000300ff0477ac */ /* 0x000e620008000a00 */
[----:B------:R-:W-:Y:S02]  /*16840*/  IMAD.U32 R6, RZ, RZ, UR40 ;  /* 0x00000028ff067e24 */ /* 0x000fe4000f8e00ff */
[----:B------:R-:W-:Y:S02]  /*16850*/  IMAD.U32 R7, RZ, RZ, UR41 ;  /* 0x00000029ff077e24 */ /* 0x000fe4000f8e00ff */
[----:B-1----:R-:W-:Y:S01]  /*16860*/  IMAD.U32 R4, RZ, RZ, UR4 ;  /* 0x00000004ff047e24 */ /* 0x002fe2000f8e00ff */
[----:B------:R-:W-:Y:S01]  /*16870*/  MOV R5, UR5 ;  /* 0x0000000500057c02 */ /* 0x000fe20008000f00 */
[----:B0-2---:R1:W-:Y:S06]  /*16880*/  STL [R1], R18 ;  /* 0x0000001201007387 */ /* 0x0053ec0000100800 */
[----:B------:R-:W-:-:S07]  /*16890*/  LEPC R20, `(.L_x_527) ;  /* 0x000000001014794e */ /* 0x000fce0000000000 */
[----:B-1----:R-:W-:Y:S05]  /*168a0*/  CALL.ABS.NOINC R32 ;  /* 0x0000000020007343 */ /* 0x002fea0003c00000 */
.L_x_527:
[----:B------:R-:W-:-:S07]  /*168b0*/  VIADD R31, R31, 0x4 ;  /* 0x000000041f1f7836 */ /* 0x000fce0000000000 */
.L_x_523:
[----:B------:R-:W-:-:S04]  /*168c0*/  LOP3.LUT R32, R2, 0x3, RZ, 0xc0, !PT ;  /* 0x0000000302207812 */ /* 0x000fc800078ec0ff */
[----:B------:R-:W-:-:S13]  /*168d0*/  ISETP.NE.AND P0, PT, R32, RZ, PT ;  /* 0x000000ff2000720c */ /* 0x000fda0003f05270 */
[----:B------:R-:W-:Y:S05]  /*168e0*/  @!P0 BRA `(.L_x_513) ;  /* 0x0000000000ac8947 */ /* 0x000fea0003800000 */
[----:B------:R-:W0:Y:S01]  /*168f0*/  LDC.64 R18, c[0x0][0x380] ;  /* 0x0000e000ff127b82 */ /* 0x000e220000000a00 */
[----:B------:R-:W-:-:S06]  /*16900*/  UIADD3 UR4, UPT, UPT, UR47, UR44, URZ ;  /* 0x0000002c2f047290 */ /* 0x000fcc000fffe0ff */
[----:B------:R-:W-:-:S05]  /*16910*/  IADD3 R31, PT, PT, R31, UR4, RZ ;  /* 0x000000041f1f7c10 */ /* 0x000fca000fffe0ff */
        /* <DEDUP_REMOVED lines=8> */
[----:B------:R-:W-:Y:S01]  /*169a0*/  IMAD.U32 R6, RZ, RZ, UR40 ;  /* 0x00000028ff067e24 */ /* 0x000fe2000f8e00ff */
[----:B------:R-:W-:Y:S01]  /*169b0*/  MOV R7, UR41 ;  /* 0x0000002900077c02 */ /* 0x000fe20008000f00 */
[----:B--2---:R2:W-:Y:S02]  /*169c0*/  STL [R1], R0 ;  /* 0x0000000001007387 */ /* 0x0045e40000100800 */
[----:B012---:R-:W-:-:S07]  /*169d0*/  P2R R0, PR, RZ, 0x1 ;  /* 0x00000001ff007803 */ /* 0x007fce0000000000 */
[----:B------:R-:W-:-:S07]  /*169e0*/  LEPC R20, `(.L_x_528) ;  /* 0x000000001014794e */ /* 0x000fce0000000000 */
[----:B------:R-:W-:Y:S05]  /*169f0*/  CALL.ABS.NOINC R8 ;  /* 0x0000000008007343 */ /* 0x000fea0003c00000 */
.L_x_528:
        /* <DEDUP_REMOVED lines=14> */
.L_x_529:
        /* <DEDUP_REMOVED lines=12> */
.L_x_513:
        /* <DEDUP_REMOVED lines=8> */
.L_x_530:
[----:B------:R-:W-:Y:S01]  /*16c20*/  ISETP.GE.U32.AND P6, PT, R30, 0xf, PT ;  /* 0x0000000f1e00780c */ /* 0x000fe20003fc6070 */
[----:B------:R-:W-:-:S12]  /*16c30*/  IMAD.MOV.U32 R30, RZ, RZ, RZ ;  /* 0x000000ffff1e7224 */ /* 0x000fd800078e00ff */
[----:B------:R-:W-:Y:S05]  /*16c40*/  @!P6 BRA `(.L_x_531) ;  /* 0x0000000800c0e947 */ /* 0x000fea0003800000 */
[----:B------:R-:W-:Y:S01]  /*16c50*/  HFMA2 R33, -RZ, RZ, 0, 0 ;  /* 0x00000000ff217431 */ /* 0x000fe200000001ff */
[----:B------:R-:W-:Y:S06]  /*16c60*/  BSSY B6, `(.L_x_531) ;  /* 0x00000ae000067945 */ /* 0x000fec0003800000 */
.L_x_548:
        /* <DEDUP_REMOVED lines=21> */
.L_x_532:
        /* <DEDUP_REMOVED lines=10> */
.L_x_533:
        /* <DEDUP_REMOVED lines=10> */
.L_x_534:
        /* <DEDUP_REMOVED lines=10> */
.L_x_535:
        /* <DEDUP_REMOVED lines=10> */
.L_x_536:
        /* <DEDUP_REMOVED lines=10> */
.L_x_537:
        /* <DEDUP_REMOVED lines=10> */
.L_x_538:
        /* <DEDUP_REMOVED lines=10> */
.L_x_539:
[----:B------:R-:W2:Y:S01]  /*17220*/  LDG.E.STRONG.SYS R0, desc[UR36][R18.64+0x20] ;  /* 0x0000202412007981 */ /* 0x000ea2000c1f5900 */
[----:B------:R0:W1:Y:S01]  /*17230*/  LDC.64 R8, c[0x4][R31] ;  /* 0x010000001f087b82 */ /* 0x0000620000000a00 */
[----:B------:R-:W3:Y:S01]  /*17240*/  LDCU.64 UR4, c[0x4][0x18] ;  /* 0x01000300ff0477ac */ /* 0x000ee20008000a00 */
[----:B------:R-:W-:Y:S01]  /*17250*/  IMAD.U32 R6, RZ, RZ, UR40 ;  /* 0x00000028ff067e24 */ /* 0x000fe2000f8e00ff */
[----:B------:R-:W-:Y:S02]  /*17260*/  MOV R7, UR41 ;  /* 0x0000002900077c02 */ /* 0x000fe40008000f00 */
[----:B---3--:R-:W-:Y:S01]  /*17270*/  MOV R4, UR4 ;  /* 0x0000000400047c02 */ /* 0x008fe20008000f00 */
[----:B------:R-:W-:Y:S01]  /*17280*/  IMAD.U32 R5, RZ, RZ, UR5 ;  /* 0x00000005ff057e24 */ /* 0x000fe2000f8e00ff */
[----:B-12---:R0:W-:Y:S06]  /*17290*/  STL [R1], R0 ;  /* 0x0000000001007387 */ /* 0x0061ec0000100800 */
[----:B------:R-:W-:-:S07]  /*172a0*/  LEPC R20, `(.L_x_540) ;  /* 0x000000001014794e */ /* 0x000fce0000000000 */
[----:B0-----:R-:W-:Y:S05]  /*172b0*/  CALL.ABS.NOINC R8 ;  /* 0x0000000008007343 */ /* 0x001fea0003c00000 */
.L_x_540:
        /* <DEDUP_REMOVED lines=10> */
.L_x_541:
        /* <DEDUP_REMOVED lines=10> */
.L_x_542:
        /* <DEDUP_REMOVED lines=10> */
.L_x_543:
        /* <DEDUP_REMOVED lines=10> */
.L_x_544:
        /* <DEDUP_REMOVED lines=10> */
.L_x_545:
        /* <DEDUP_REMOVED lines=10> */
.L_x_546:
        /* <DEDUP_REMOVED lines=10> */
.L_x_547:
[----:B------:R-:W-:-:S13]  /*17720*/  ISETP.NE.AND P6, PT, R32, RZ, PT ;  /* 0x000000ff2000720c */ /* 0x000fda0003fc5270 */
[----:B------:R-:W-:Y:S05]  /*17730*/  @P6 BRA `(.L_x_548) ;  /* 0xfffffff4004c6947 */ /* 0x000fea000383ffff */
[----:B------:R-:W-:Y:S05]  /*17740*/  BSYNC B6 ;  /* 0x0000000000067941 */ /* 0x000fea0003800000 */
.L_x_531:
[----:B------:R-:W-:-:S13]  /*17750*/  ISETP.NE.AND P0, PT, R16, RZ, PT ;  /* 0x000000ff1000720c */ /* 0x000fda0003f05270 */
        /* <DEDUP_REMOVED lines=19> */
.L_x_551:
        /* <DEDUP_REMOVED lines=10> */
.L_x_552:
        /* <DEDUP_REMOVED lines=10> */
.L_x_553:
        /* <DEDUP_REMOVED lines=10> */
.L_x_554:
        /* <DEDUP_REMOVED lines=10> */
.L_x_555:
        /* <DEDUP_REMOVED lines=10> */
.L_x_556:
        /* <DEDUP_REMOVED lines=10> */
.L_x_557:
        /* <DEDUP_REMOVED lines=10> */
.L_x_558:
[----:B------:R-:W-:-:S07]  /*17cf0*/  IADD3 R30, PT, PT, R30, 0x8, RZ ;  /* 0x000000081e1e7810 */ /* 0x000fce0007ffe0ff */
.L_x_550:
        /* <DEDUP_REMOVED lines=15> */
[----:B------:R-:W-:Y:S01]  /*17df0*/  IMAD.U32 R5, RZ, RZ, UR5 ;  /* 0x00000005ff057e24 */ /* 0x000fe2000f8e00ff */
[----:B------:R-:W-:Y:S01]  /*17e00*/  MOV R7, UR41 ;  /* 0x0000002900077c02 */ /* 0x000fe20008000f00 */
[----:B------:R-:W-:Y:S01]  /*17e10*/  IMAD.U32 R6, RZ, RZ, UR40 ;  /* 0x00000028ff067e24 */ /* 0x000fe2000f8e00ff */
[----:B--23--:R0:W-:Y:S06]  /*17e20*/  STL [R1], R0 ;  /* 0x0000000001007387 */ /* 0x00c1ec0000100800 */
[----:B------:R-:W-:-:S07]  /*17e30*/  LEPC R20, `(.L_x_560) ;  /* 0x000000001014794e */ /* 0x000fce0000000000 */
[----:B0-----:R-:W-:Y:S05]  /*17e40*/  CALL.ABS.NOINC R8 ;  /* 0x0000000008007343 */ /* 0x001fea0003c00000 */
.L_x_560:
        /* <DEDUP_REMOVED lines=10> */
.L_x_561:
        /* <DEDUP_REMOVED lines=10> */
.L_x_562:
        /* <DEDUP_REMOVED lines=10> */
.L_x_563:
[----:B------:R-:W-:-:S07]  /*18030*/  VIADD R30, R30, 0x4 ;  /* 0x000000041e1e7836 */ /* 0x000fce0000000000 */
.L_x_559:
[----:B------:R-:W-:-:S04]  /*18040*/  LOP3.LUT R31, R2, 0x3, RZ, 0xc0, !PT ;  /* 0x00000003021f7812 */ /* 0x000fc800078ec0ff */
[----:B------:R-:W-:-:S13]  /*18050*/  ISETP.NE.AND P0, PT, R31, RZ, PT ;  /* 0x000000ff1f00720c */ /* 0x000fda0003f05270 */
        /* <DEDUP_REMOVED lines=9> */
[----:B------:R-:W-:Y:S01]  /*180f0*/  ISETP.NE.AND P0, PT, R31, 0x1, PT ;  /* 0x000000011f00780c */ /* 0x000fe20003f05270 */
[----:B-1----:R-:W-:Y:S01]  /*18100*/  IMAD.U32 R5, RZ, RZ, UR5 ;  /* 0x00000005ff057e24 */ /* 0x002fe2000f8e00ff */
[----:B------:R-:W-:Y:S01]  /*18110*/  MOV R4, UR4 ;  /* 0x0000000400047c02 */ /* 0x000fe20008000f00 */
[----:B------:R-:W-:Y:S01]  /*18120*/  IMAD.U32 R6, RZ, RZ, UR40 ;  /* 0x00000028ff067e24 */ /* 0x000fe2000f8e00ff */
[----:B------:R-:W-:Y:S01]  /*18130*/  MOV R7, UR41 ;  /* 0x0000002900077c02 */ /* 0x000fe20008000f00 */
[----:B--2---:R1:W-:Y:S02]  /*18140*/  STL [R1], R0 ;  /* 0x0000000001007387 */ /* 0x0043e40000100800 */
[----:B01-3--:R-:W-:-:S07]  /*18150*/  P2R R0, PR, RZ, 0x1 ;  /* 0x00000001ff007803 */ /* 0x00bfce0000000000 */
[----:B------:R-:W-:-:S07]  /*18160*/  LEPC R20, `(.L_x_564) ;  /* 0x000000001014794e */ /* 0x000fce0000000000 */
[----:B------:R-:W-:Y:S05]  /*18170*/  CALL.ABS.NOINC R8 ;  /* 0x0000000008007343 */ /* 0x000fea0003c00000 */
.L_x_564:
        /* <DEDUP_REMOVED lines=14> */
.L_x_565:
[----:B------:R-:W-:-:S13]  /*18260*/  ISETP.NE.AND P6, PT, R31, 0x2, PT ;  /* 0x000000021f00780c */ /* 0x000fda0003fc5270 */
[----:B------:R-:W-:Y:S05]  /*18270*/  @!P6 BRA `(.L_x_549) ;  /* 0x00000000004ce947 */ /* 0x000fea0003800000 */
        /* <DEDUP_REMOVED lines=10> */
.L_x_566:
[----:B------:R-:W-:Y:S05]  /*18320*/  BRA `(.L_x_549) ;  /* 0x0000000000207947 */ /* 0x000fea0003800000 */
.L_x_493:
        /* <DEDUP_REMOVED lines=8> */
.L_x_549:
        /* <DEDUP_REMOVED lines=8> */
.L_x_567:
        /* <DEDUP_REMOVED lines=8> */
.L_x_491:
[----:B------:R-:W-:Y:S05]  /*184b0*/  BSYNC B7 ;  /* 0x0000000000077941 */ /* 0x000fea0003800000 */
.L_x_490:
[----:B------:R-:W-:Y:S01]  /*184c0*/  ISETP.NE.AND P1, PT, R23, RZ, PT ;  /* 0x000000ff1700720c */ /* 0x000fe20003f25270 */
[----:B------:R-:W-:Y:S01]  /*184d0*/  IMAD.U32 R5, RZ, RZ, UR39 ;  /* 0x00000027ff057e24 */ /* 0x000fe2000f8e00ff */
[----:B------:R-:W-:-:S11]  /*184e0*/  MOV R4, UR38 ;  /* 0x0000002600047c02 */ /* 0x000fd60008000f00 */
[----:B------:R-:W3:Y:S01]  /*184f0*/  @!P1 LDG.E.STRONG.SYS R4, desc[UR36][R4.64+0x4] ;  /* 0x0000042404049981 */ /* 0x000ee2000c1f5900 */
[----:B0---4-:R-:W-:Y:S01]  /*18500*/  IMAD.U32 R6, RZ, RZ, UR38 ;  /* 0x00000026ff067e24 */ /* 0x011fe2000f8e00ff */
[----:B------:R-:W-:Y:S01]  /*18510*/  MOV R7, UR39 ;  /* 0x0000002700077c02 */ /* 0x000fe20008000f00 */
[----:B------:R-:W-:Y:S05]  /*18520*/  WARPSYNC.ALL ;  /* 0x0000000000007948 */ /* 0x000fea0003800000 */
[----:B---3--:R-:W-:-:S05]  /*18530*/  @!P1 VIADD R3, R4, 0x1 ;  /* 0x0000000104039836 */ /* 0x008fca0000000000 */
[----:B------:R0:W-:Y:S01]  /*18540*/  @!P1 STG.E.STRONG.SYS desc[UR36][R6.64+0x4], R3 ;  /* 0x0000040306009986 */ /* 0x0001e2000c115924 */
[----:B------:R-:W3:Y:S01]  /*18550*/  LDCU UR5, c[0x0][0x3d0] ;  /* 0x00007a00ff0577ac */ /* 0x000ee20008000800 */
[----:B------:R-:W-:Y:S01]  /*18560*/  VIADD R17, R17, 0x1 ;  /* 0x0000000111117836 */ /* 0x000fe20000000000 */
[----:B------:R-:W4:Y:S01]  /*18570*/  LDCU UR4, c[0x0][0x3b4] ;  /* 0x00007680ff0477ac */ /* 0x000f220008000800 */
[----:B---3--:R-:W-:Y:S01]  /*18580*/  MOV R0, UR5 ;  /* 0x0000000500007c02 */ /* 0x008fe20008000f00 */
[----:B------:R-:W-:Y:S03]  /*18590*/  BAR.SYNC.DEFER_BLOCKING 0x0 ;  /* 0x0000000000007b1d */ /* 0x000fe60000010000 */
[----:B------:R-:W-:Y:S01]  /*185a0*/  ISETP.NE.AND P0, PT, R17, R0, PT ;  /* 0x000000001100720c */ /* 0x000fe20003f05270 */
[----:B----4-:R-:W-:Y:S02]  /*185b0*/  UIADD3 UR46, UPT, UPT, UR46, UR4, URZ ;  /* 0x000000042e2e7290 */ /* 0x010fe4000fffe0ff */
[----:B------:R-:W-:-:S10]  /*185c0*/  UIADD3 UR44, UPT, UPT, UR44, UR4, URZ ;  /* 0x000000042c2c7290 */ /* 0x000fd4000fffe0ff */
[----:B0-----:R-:W-:Y:S05]  /*185d0*/  @P0 BRA `(.L_x_568) ;  /* 0xffffff20002c0947 */ /* 0x001fea000383ffff */
[----:B------:R-:W0:Y:S02]  /*185e0*/  LDC R25, c[0x0][0x3d0] ;  /* 0x0000f400ff197b82 */ /* 0x000e240000000800 */
.L_x_241:
[----:B------:R-:W-:Y:S05]  /*185f0*/  @P1 BRA `(.L_x_569) ;  /* 0x0000000000201947 */ /* 0x000fea0003800000 */
[----:B------:R-:W5:Y:S02]  /*18600*/  LDCU UR4, c[0x0][0x3d8] ;  /* 0x00007b00ff0477ac */ /* 0x000f640008000800 */
[----:B-----5:R-:W-:-:S07]  /*18610*/  VIADDMNMX R0, R0, UR4, R0, PT ;  /* 0x0000000400007c46 */ /* 0x020fce000b800100 */
.L_x_570:
[----:B------:R-:W-:Y:S02]  /*18620*/  IMAD.U32 R5, RZ, RZ, UR39 ;  /* 0x00000027ff057e24 */ /* 0x000fe4000f8e00ff */
[----:B------:R-:W-:-:S05]  /*18630*/  IMAD.U32 R4, RZ, RZ, UR38 ;  /* 0x00000026ff047e24 */ /* 0x000fca000f8e00ff */
[----:B------:R-:W5:Y:S01]  /*18640*/  LDG.E.STRONG.SYS R5, desc[UR36][R4.64] ;  /* 0x0000002404057981 */ /* 0x000f62000c1f5900 */
[----:B------:R-:W-:Y:S05]  /*18650*/  YIELD ;  /* 0x0000000000007946 */ /* 0x000fea0003800000 */
[----:B-----5:R-:W-:-:S13]  /*18660*/  ISETP.GE.AND P0, PT, R5, R0, PT ;  /* 0x000000000500720c */ /* 0x020fda0003f06270 */
[----:B------:R-:W-:Y:S05]  /*18670*/  @!P0 BRA `(.L_x_570) ;  /* 0xfffffffc00e88947 */ /* 0x000fea000383ffff */
.L_x_569:
[----:B------:R-:W-:Y:S05]  /*18680*/  WARPSYNC.ALL ;  /* 0x0000000000007948 */ /* 0x000fea0003800000 */
[----:B------:R-:W5:Y:S08]  /*18690*/  LDC.64 R4, c[0x4][0x8] ;  /* 0x01000200ff047b82 */ /* 0x000f700000000a00 */
[----:B------:R-:W-:Y:S06]  /*186a0*/  BAR.SYNC.DEFER_BLOCKING 0x0 ;  /* 0x0000000000007b1d */ /* 0x000fec0000010000 */
[----:B------:R-:W1:Y:S02]  /*186b0*/  LDCU UR4, c[0x0][0x3b4] ;  /* 0x00007680ff0477ac */ /* 0x000e640008000800 */
[----:B0--34-:R-:W1:Y:S01]  /*186c0*/  LDC.64 R6, c[0x0][0x3a0] ;  /* 0x0000e800ff067b82 */ /* 0x019e620000000a00 */
[----:B------:R-:W0:Y:S07]  /*186d0*/  LDCU UR5, c[0x0][0x3c0] ;  /* 0x00007800ff0577ac */ /* 0x000e2e0008000800 */
[----:B------:R-:W1:Y:S01]  /*186e0*/  LDC R0, c[0x0][0x3c8] ;  /* 0x0000f200ff007b82 */ /* 0x000e620000000800 */
[----:B-----5:R-:W3:Y:S01]  /*186f0*/  LDG.E R5, desc[UR36][R4.64] ;  /* 0x0000002404057981 */ /* 0x020ee2000c1e1900 */
[----:B------:R-:W-:Y:S01]  /*18700*/  BSSY B7, `(.L_x_571) ;  /* 0x0000304000077945 */ /* 0x000fe20003800000 */
[----:B-1----:R-:W-:-:S05]  /*18710*/  IADD3 R26, PT, PT, R0, -UR4, R7 ;  /* 0x80000004001a7c10 */ /* 0x002fca000fffe007 */
[----:B0-----:R-:W-:Y:S01]  /*18720*/  IMAD R26, R0, UR5, R26 ;  /* 0x00000005001a7c24 */ /* 0x001fe2000f8e021a */
[----:B---3--:R-:W-:-:S04]  /*18730*/  ISETP.NE.AND P0, PT, R5, R6, PT ;  /* 0x000000060500720c */ /* 0x008fc80003f05270 */
[----:B------:R-:W-:-:S13]  /*18740*/  ISETP.NE.OR P0, PT, R23, RZ, P0 ;  /* 0x000000ff1700720c */ /* 0x000fda0000705670 */
[----:B------:R-:W-:Y:S05]  /*18750*/  @P0 BRA `(.L_x_572) ;  /* 0x0000002c00f80947 */ /* 0x000fea0003800000 */
[----:B------:R-:W-:Y:S01]  /*18760*/  MOV R24, R6 ;  /* 0x0000000600187202 */ /* 0x000fe20000000f00 */
[----:B------:R0:W-:Y:S01]  /*18770*/  STL [R1+0x8], R26 ;  /* 0x0000081a01007387 */ /* 0x0001e20000100800 */
[----:B------:R-:W-:Y:S01]  /*18780*/  MOV R0, 0x0 ;  /* 0x0000000000007802 */ /* 0x000fe20000000f00 */
[----:B------:R-:W1:Y:S01]  /*18790*/  LDCU.64 UR4, c[0x4][0x60] ;  /* 0x01000c00ff0477ac */ /* 0x000e620008000a00 */
[----:B------:R-:W-:Y:S01]  /*187a0*/  MOV R6, UR40 ;  /* 0x0000002800067c02 */ /* 0x000fe20008000f00 */
[----:B------:R0:W-:Y:S01]  /*187b0*/  STL.64 [R1], R24 ;  /* 0x0000001801007387 */ /* 0x0001e20000100a00 */
[----:B------:R0:W3:Y:S01]  /*187c0*/  LDC.64 R8, c[0x4][R0] ;  /* 0x0100000000087b82 */ /* 0x0000e20000000a00 */
[----:B------:R-:W-:Y:S02]  /*187d0*/  IMAD.U32 R7, RZ, RZ, UR41 ;  /* 0x00000029ff077e24 */ /* 0x000fe4000f8e00ff */
[----:B-1----:R-:W-:Y:S02]  /*187e0*/  IMAD.U32 R4, RZ, RZ, UR4 ;  /* 0x00000004ff047e24 */ /* 0x002fe4000f8e00ff */
[----:B0-----:R-:W-:-:S07]  /*187f0*/  IMAD.U32 R5, RZ, RZ, UR5 ;  /* 0x00000005ff057e24 */ /* 0x001fce000f8e00ff */
[----:B------:R-:W-:-:S07]  /*18800*/  LEPC R20, `(.L_x_573) ;  /* 0x000000001014794e */ /* 0x000fce0000000000 */
[----:B--23--:R-:W-:Y:S05]  /*18810*/  CALL.ABS.NOINC R8 ;  /* 0x0000000008007343 */ /* 0x00cfea0003c00000 */
.L_x_573:
[----:B------:R-:W-:-:S13]  /*18820*/  ISETP.GE.AND P0, PT, R2, 0x1, PT ;  /* 0x000000010200780c */ /* 0x000fda0003f06270 */
[----:B------:R-:W-:Y:S05]  /*18830*/  @!P0 BRA `(.L_x_574) ;  /* 0x0000002c00648947 */ /* 0x000fea0003800000 */
[----:B------:R-:W0:Y:S01]  /*18840*/  LDC.64 R32, c[0x0][0x380] ;  /* 0x0000e000ff207b82 */ /* 0x000e220000000a00 */
[----:B------:R-:W1:Y:S01]  /*18850*/  LDCU UR4, c[0x0][0x3c8] ;  /* 0x00007900ff0477ac */ /* 0x000e620008000800 */
[C---:B------:R-:W-:Y:S02]  /*18860*/  VIADD R30, R2.reuse, 0xffffffff ;  /* 0xffffffff021e7836 */ /* 0x040fe40000000000 */
[----:B------:R-:W-:Y:S02]  /*18870*/  HFMA2 R18, -RZ, RZ, 0, 1.9073486328125e-06 ;  /* 0x00000020ff127431 */ /* 0x000fe400000001ff */
[----:B------:R-:W-:Y:S01]  /*18880*/  IMAD.MOV.U32 R19, RZ, RZ, 0x0 ;  /* 0x00000000ff137424 */ /* 0x000fe200078e00ff */
[----:B------:R-:W-:Y:S01]  /*18890*/  LOP3.LUT R27, R2, 0xf, RZ, 0xc0, !PT ;  /* 0x0000000f021b7812 */ /* 0x000fe200078ec0ff */
[----:B------:R-:W-:Y:S01]  /*188a0*/  IMAD.MOV.U32 R29, RZ, RZ, RZ ;  /* 0x000000ffff1d7224 */ /* 0x000fe200078e00ff */
[----:B------:R-:W-:Y:S01]  /*188b0*/  ISETP.GE.U32.AND P0, PT, R30, 0xf, PT ;  /* 0x0000000f1e00780c */ /* 0x000fe20003f06070 */
[----:B0-----:R-:W-:Y:S01]  /*188c0*/  IMAD.WIDE.U32 R18, R32, 0x1, R18 ;  /* 0x0000000120127825 */ /* 0x001fe200078e0012 */
[----:B-1----:R-:W-:-:S11]  /*188d0*/  IADD3 R32, PT, PT, R26, UR4, RZ ;  /* 0x000000041a207c10 */ /* 0x002fd6000fffe0ff */
[----:B------:R-:W-:Y:S05]  /*188e0*/  @!P0 BRA `(.L_x_575) ;  /* 0x0000000800c48947 */ /* 0x000fea0003800000 */
[----:B------:R-:W-:Y:S01]  /*188f0*/  LOP3.LUT R29, R2, 0x7ffffff0, RZ, 0xc0, !PT ;  /* 0x7ffffff0021d7812 */ /* 0x000fe200078ec0ff */
[----:B------:R-:W-:Y:S01]  /*18900*/  BSSY B6, `(.L_x_575) ;  /* 0x00000af000067945 */ /* 0x000fe20003800000 */
[----:B------:R-:W-:Y:S02]  /*18910*/  IMAD.IADD R33, R19, 0x1, R33 ;  /* 0x0000000113217824 */ /* 0x000fe400078e0221 */
[----:B------:R-:W-:Y:S01]  /*18920*/  IMAD.MOV.U32 R31, RZ, RZ, R32 ;  /* 0x000000ffff1f7224 */ /* 0x000fe200078e0020 */
[----:B------:R-:W-:-:S07]  /*18930*/  IADD3 R28, PT, PT, -R29, RZ, RZ ;  /* 0x000000ff1d1c7210 */ /* 0x000fce0007ffe1ff */
.L_x_592:
[----:B------:R-:W-:Y:S02]  /*18940*/  IMAD.MOV.U32 R4, RZ, RZ, R18 ;  /* 0x000000ffff047224 */ /* 0x000fe400078e0012 */
[----:B------:R-:W-:Y:S02]  /*18950*/  IMAD.MOV.U32 R5, RZ, RZ, R33 ;  /* 0x000000ffff057224 */ /* 0x000fe400078e0021 */
[----:B------:R-:W-:-:S05]  /*18960*/  IMAD.WIDE R16, R31, 0x4, R4 ;  /* 0x000000041f107825 */ /* 0x000fca00078e0204 */
        /* <DEDUP_REMOVED lines=8> */
[----:B------:R-:W-:-:S04]  /*189f0*/  ISETP.NE.AND P0, PT, R28, RZ, PT ;  /* 0x000000ff1c00720c */ /* 0x000fc80003f05270 */
[----:B------:R-:W-:Y:S01]  /*18a00*/  P2R R34, PR, RZ, 0x1 ;  /* 0x00000001ff227803 */ /* 0x000fe20000000000 */
[----:B---3--:R-:W-:Y:S02]  /*18a10*/  IMAD.U32 R4, RZ, RZ, UR4 ;  /* 0x00000004ff047e24 */ /* 0x008fe4000f8e00ff */
[----:B------:R-:W-:Y:S01]  /*18a20*/  IMAD.U32 R5, RZ, RZ, UR5 ;  /* 0x00000005ff057e24 */ /* 0x000fe2000f8e00ff */
[----:B-12---:R0:W-:Y:S06]  /*18a30*/  STL [R1], R0 ;  /* 0x0000000001007387 */ /* 0x0061ec0000100800 */
[----:B------:R-:W-:-:S07]  /*18a40*/  LEPC R20, `(.L_x_576) ;  /* 0x000000001014794e */ /* 0x000fce0000000000 */
[----:B0-----:R-:W-:Y:S05]  /*18a50*/  CALL.ABS.NOINC R8 ;  /* 0x0000000008007343 */ /* 0x001fea0003c00000 */
.L_x_576:
        /* <DEDUP_REMOVED lines=10> */
.L_x_577:
        /* <DEDUP_REMOVED lines=10> */
.L_x_578:
        /* <DEDUP_REMOVED lines=10> */
.L_x_579:
        /* <DEDUP_REMOVED lines=10> */
.L_x_580:
        /* <DEDUP_REMOVED lines=10> */
.L_x_581:
        /* <DEDUP_REMOVED lines=10> */
.L_x_582:
        /* <DEDUP_REMOVED lines=10> */
.L_x_583:
        /* <DEDUP_REMOVED lines=10> */
.L_x_584:
        /* <DEDUP_REMOVED lines=10> */
.L_x_585:
        /* <DEDUP_REMOVED lines=10> */
.L_x_586:
        /* <DEDUP_REMOVED lines=10> */
.L_x_587:
        /* <DEDUP_REMOVED lines=10> */
.L_x_588:
        /* <DEDUP_REMOVED lines=10> */
.L_x_589:
        /* <DEDUP_REMOVED lines=10> */
.L_x_590:
        /* <DEDUP_REMOVED lines=10> */
.L_x_591:
[----:B------:R-:W-:Y:S01]  /*193c0*/  ISETP.NE.AND P6, PT, R34, RZ, PT ;  /* 0x000000ff2200720c */ /* 0x000fe20003fc5270 */
[----:B------:R-:W-:-:S12]  /*193d0*/  VIADD R31, R31, 0x10 ;  /* 0x000000101f1f7836 */ /* 0x000fd80000000000 */
[----:B------:R-:W-:Y:S05]  /*193e0*/  @P6 BRA `(.L_x_592) ;  /* 0xfffffff400546947 */ /* 0x000fea000383ffff */
[----:B------:R-:W-:Y:S05]  /*193f0*/  BSYNC B6 ;  /* 0x0000000000067941 */ /* 0x000fea0003800000 */
.L_x_575:
        /* <DEDUP_REMOVED lines=19> */
.L_x_595:
        /* <DEDUP_REMOVED lines=10> */
.L_x_596:
        /* <DEDUP_REMOVED lines=10> */
.L_x_597:
        /* <DEDUP_REMOVED lines=10> */
.L_x_598:
        /* <DEDUP_REMOVED lines=10> */
.L_x_599:
        /* <DEDUP_REMOVED lines=10> */
.L_x_600:
        /* <DEDUP_REMOVED lines=10> */
.L_x_601:
        /* <DEDUP_REMOVED lines=10> */
.L_x_602:
[----:B------:R-:W-:-:S07]  /*19990*/  IADD3 R29, PT, PT, R29, 0x8, RZ ;  /* 0x000000081d1d7810 */ /* 0x000fce0007ffe0ff */
.L_x_594:
        /* <DEDUP_REMOVED lines=20> */
.L_x_605:
        /* <DEDUP_REMOVED lines=10> */
.L_x_606:
        /* <DEDUP_REMOVED lines=10> */
.L_x_607:
        /* <DEDUP_REMOVED lines=10> */
.L_x_608:
[----:B------:R-:W-:-:S07]  /*19cc0*/  IADD3 R29, PT, PT, R29, 0x4, RZ ;  /* 0x000000041d1d7810 */ /* 0x000fce0007ffe0ff */
.L_x_604:
[----:B------:R-:W-:-:S13]  /*19cd0*/  ISETP.NE.AND P0, PT, R19, RZ, PT ;  /* 0x000000ff1300720c */ /* 0x000fda0003f05270 */
[----:B------:R-:W-:Y:S05]  /*19ce0*/  @!P0 BRA `(.L_x_603) ;  /* 0x0000000000748947 */ /* 0x000fea0003800000 */
[----:B------:R-:W0:Y:S01]  /*19cf0*/  LDCU UR4, c[0x0][0x3c0] ;  /* 0x00007800ff0477ac */ /* 0x000e220008000800 */
[----:B------:R-:W1:Y:S01]  /*19d00*/  LDC R0, c[0x0][0x3c8] ;  /* 0x0000f200ff007b82 */ /* 0x000e620000000800 */
[----:B------:R-:W-:Y:S01]  /*19d10*/  IMAD.MOV R19, RZ, RZ, -R19 ;  /* 0x000000ffff137224 */ /* 0x000fe200078e0a13 */
[----:B------:R-:W2:Y:S01]  /*19d20*/  LDCU UR5, c[0x0][0x3a4] ;  /* 0x00007480ff0577ac */ /* 0x000ea20008000800 */
[----:B------:R-:W3:Y:S01]  /*19d30*/  LDCU UR6, c[0x0][0x3b4] ;  /* 0x00007680ff0677ac */ /* 0x000ee20008000800 */
[----:B0-----:R-:W-:Y:S01]  /*19d40*/  UIADD3 UR4, UPT, UPT, UR4, 0x2, URZ ;  /* 0x0000000204047890 */ /* 0x001fe2000fffe0ff */
[----:B--2---:R-:W-:-:S05]  /*19d50*/  VIADD R29, R29, UR5 ;  /* 0x000000051d1d7c36 */ /* 0x004fca0008000000 */
[----:B-1----:R-:W-:-:S05]  /*19d60*/  IMAD R29, R0, UR4, R29 ;  /* 0x00000004001d7c24 */ /* 0x002fca000f8e021d */
[----:B---3--:R-:W-:-:S07]  /*19d70*/  IADD3 R29, PT, PT, R29, -UR6, RZ ;  /* 0x800000061d1d7c10 */ /* 0x008fce000fffe0ff */
.L_x_610:
[----:B------:R-:W0:Y:S02]  /*19d80*/  LDC.64 R10, c[0x0][0x380] ;  /* 0x0000e000ff0a7b82 */ /* 0x000e240000000a00 */
        /* <DEDUP_REMOVED lines=9> */
[----:B------:R-:W-:-:S04]  /*19e20*/  ISETP.NE.AND P0, PT, R19, RZ, PT ;  /* 0x000000ff1300720c */ /* 0x000fc80003f05270 */
[----:B------:R-:W-:Y:S01]  /*19e30*/  P2R R0, PR, RZ, 0x1 ;  /* 0x00000001ff007803 */ /* 0x000fe20000000000 */
[----:B-1----:R-:W-:Y:S01]  /*19e40*/  IMAD.U32 R4, RZ, RZ, UR4 ;  /* 0x00000004ff047e24 */ /* 0x002fe2000f8e00ff */
[----:B------:R-:W-:Y:S01]  /*19e50*/  MOV R5, UR5 ;  /* 0x0000000500057c02 */ /* 0x000fe20008000f00 */
[----:B0-2---:R1:W-:Y:S06]  /*19e60*/  STL [R1], R10 ;  /* 0x0000000a01007387 */ /* 0x0053ec0000100800 */
[----:B------:R-:W-:-:S07]  /*19e70*/  LEPC R20, `(.L_x_609) ;  /* 0x000000001014794e */ /* 0x000fce0000000000 */
[----:B-1----:R-:W-:Y:S05]  /*19e80*/  CALL.ABS.NOINC R8 ;  /* 0x0000000008007343 */ /* 0x002fea0003c00000 */
.L_x_609:
[----:B------:R-:W-:Y:S02]  /*19e90*/  ISETP.NE.AND P6, PT, R19, RZ, PT ;  /* 0x000000ff1300720c */ /* 0x000fe40003fc5270 */
[----:B------:R-:W-:-:S11]  /*19ea0*/  IADD3 R29, PT, PT, R29, 0x1, RZ ;  /* 0x000000011d1d7810 */ /* 0x000fd60007ffe0ff */
[----:B------:R-:W-:Y:S05]  /*19eb0*/  @P6 BRA `(.L_x_610) ;  /* 0xfffffffc00b06947 */ /* 0x000fea000383ffff */
.L_x_603:
[----:B------:R-:W-:Y:S05]  /*19ec0*/  BSYNC B6 ;  /* 0x0000000000067941 */ /* 0x000fea0003800000 */
.L_x_593:
        /* <DEDUP_REMOVED lines=10> */
.L_x_611:
[----:B------:R-:W0:Y:S01]  /*19f70*/  LDCU UR5, c[0x0][0x3c8] ;  /* 0x00007900ff0577ac */ /* 0x000e220008000800 */
[----:B------:R-:W-:Y:S01]  /*19f80*/  ISETP.GE.U32.AND P6, PT, R30, 0xf, PT ;  /* 0x0000000f1e00780c */ /* 0x000fe20003fc6070 */
[----:B------:R-:W-:Y:S01]  /*19f90*/  IMAD.MOV.U32 R29, RZ, RZ, RZ ;  /* 0x000000ffff1d7224 */ /* 0x000fe200078e00ff */
[----:B------:R-:W-:Y:S01]  /*19fa0*/  UIADD3 UR4, UPT, UPT, UR42, -0x1, URZ ;  /* 0xffffffff2a047890 */ /* 0x000fe2000fffe0ff */
[----:B0-----:R-:W-:-:S05]  /*19fb0*/  MOV R3, UR5 ;  /* 0x0000000500037c02 */ /* 0x001fca0008000f00 */
[----:B------:R-:W-:-:S05]  /*19fc0*/  IMAD R30, R3, UR4, R26 ;  /* 0x00000004031e7c24 */ /* 0x000fca000f8e021a */
[----:B------:R-:W-:Y:S05]  /*19fd0*/  @!P6 BRA `(.L_x_612) ;  /* 0x0000000800c4e947 */ /* 0x000fea0003800000 */
[----:B------:R-:W0:Y:S01]  /*19fe0*/  LDC.64 R18, c[0x0][0x380] ;  /* 0x0000e000ff127b82 */ /* 0x000e220000000a00 */
[----:B------:R-:W-:Y:S01]  /*19ff0*/  LOP3.LUT R29, R2, 0x7ffffff0, RZ, 0xc0, !PT ;  /* 0x7ffffff0021d7812 */ /* 0x000fe200078ec0ff */
[----:B------:R-:W-:Y:S01]  /*1a000*/  BSSY B6, `(.L_x_612) ;  /* 0x00000ae000067945 */ /* 0x000fe20003800000 */
[----:B------:R-:W-:Y:S02]  /*1a010*/  IMAD.MOV.U32 R31, RZ, RZ, R30 ;  /* 0x000000ffff1f7224 */ /* 0x000fe400078e001e */
[----:B------:R-:W-:Y:S02]  /*1a020*/  IADD3 R28, PT, PT, -R29, RZ, RZ ;  /* 0x000000ff1d1c7210 */ /* 0x000fe40007ffe1ff */
[----:B0-----:R-:W-:-:S05]  /*1a030*/  IADD3 R18, P0, PT, R18, 0x20, RZ ;  /* 0x0000002012127810 */ /* 0x001fca0007f1e0ff */
[----:B------:R-:W-:-:S08]  /*1a040*/  IMAD.X R19, RZ, RZ, R19, P0 ;  /* 0x000000ffff137224 */ /* 0x000fd000000e0613 */
.L_x_629:
[----:B------:R-:W-:-:S05]  /*1a050*/  IMAD.WIDE R16, R31, 0x4, R18 ;  /* 0x000000041f107825 */ /* 0x000fca00078e0212 */
        /* <DEDUP_REMOVED lines=9> */
[----:B------:R-:W-:Y:S02]  /*1a0f0*/  P2R R32, PR, RZ, 0x1 ;  /* 0x00000001ff207803 */ /* 0x000fe40000000000 */
[----:B---3--:R-:W-:Y:S01]  /*1a100*/  MOV R4, UR4 ;  /* 0x0000000400047c02 */ /* 0x008fe20008000f00 */
[----:B------:R-:W-:Y:S01]  /*1a110*/  IMAD.U32 R5, RZ, RZ, UR5 ;  /* 0x00000005ff057e24 */ /* 0x000fe2000f8e00ff */
[----:B-12---:R0:W-:Y:S06]  /*1a120*/  STL [R1], R0 ;  /* 0x0000000001007387 */ /* 0x0061ec0000100800 */
[----:B------:R-:W-:-:S07]  /*1a130*/  LEPC R20, `(.L_x_613) ;  /* 0x000000001014794e */ /* 0x000fce0000000000 */
[----:B0-----:R-:W-:Y:S05]  /*1a140*/  CALL.ABS.NOINC R8 ;  /* 0x0000000008007343 */ /* 0x001fea0003c00000 */
.L_x_613:
        /* <DEDUP_REMOVED lines=10> */
.L_x_614:
        /* <DEDUP_REMOVED lines=10> */
.L_x_615:
        /* <DEDUP_REMOVED lines=10> */
.L_x_616:
        /* <DEDUP_REMOVED lines=10> */
.L_x_617:
        /* <DEDUP_REMOVED lines=10> */
.L_x_618:
        /* <DEDUP_REMOVED lines=10> */
.L_x_619:
        /* <DEDUP_REMOVED lines=10> */
.L_x_620:
        /* <DEDUP_REMOVED lines=10> */
.L_x_621:
        /* <DEDUP_REMOVED lines=10> */
.L_x_622:
        /* <DEDUP_REMOVED lines=10> */
.L_x_623:
        /* <DEDUP_REMOVED lines=10> */
.L_x_624:
        /* <DEDUP_REMOVED lines=10> */
.L_x_625:
        /* <DEDUP_REMOVED lines=10> */
.L_x_626:
        /* <DEDUP_REMOVED lines=10> */
.L_x_627:
        /* <DEDUP_REMOVED lines=10> */
.L_x_628:
[----:B------:R-:W-:Y:S01]  /*1aab0*/  ISETP.NE.AND P6, PT, R32, RZ, PT ;  /* 0x000000ff2000720c */ /* 0x000fe20003fc5270 */
[----:B------:R-:W-:-:S12]  /*1aac0*/  VIADD R31, R31, 0x10 ;  /* 0x000000101f1f7836 */ /* 0x000fd80000000000 */
[----:B------:R-:W-:Y:S05]  /*1aad0*/  @P6 BRA `(.L_x_629) ;  /* 0xfffffff4005c6947 */ /* 0x000fea000383ffff */
[----:B------:R-:W-:Y:S05]  /*1aae0*/  BSYNC B6 ;  /* 0x0000000000067941 */ /* 0x000fea0003800000 */
.L_x_612:
        /* <DEDUP_REMOVED lines=19> */
.L_x_632:
        /* <DEDUP_REMOVED lines=10> */
.L_x_633:
        /* <DEDUP_REMOVED lines=10> */
.L_x_634:
        /* <DEDUP_REMOVED lines=10> */
.L_x_635:
        /* <DEDUP_REMOVED lines=10> */
.L_x_636:
        /* <DEDUP_REMOVED lines=10> */
.L_x_637:
        /* <DEDUP_REMOVED lines=10> */
.L_x_638:
        /* <DEDUP_REMOVED lines=10> */
.L_x_639:
[----:B------:R-:W-:-:S07]  /*1b080*/  VIADD R29, R29, 0x8 ;  /* 0x000000081d1d7836 */ /* 0x000fce0000000000 */
.L_x_631:
        /* <DEDUP_REMOVED lines=19> */
.L_x_641:
        /* <DEDUP_REMOVED lines=10> */
.L_x_642:
        /* <DEDUP_REMOVED lines=10> */
.L_x_643:
        /* <DEDUP_REMOVED lines=10> */
.L_x_644:
[----:B------:R-:W-:-:S07]  /*1b3a0*/  VIADD R29, R29, 0x4 ;  /* 0x000000041d1d7836 */ /* 0x000fce0000000000 */
.L_x_640:
[----:B------:R-:W-:-:S13]  /*1b3b0*/  ISETP.NE.AND P0, PT, R19, RZ, PT ;  /* 0x000000ff1300720c */ /* 0x000fda0003f05270 */
[----:B------:R-:W-:Y:S05]  /*1b3c0*/  @!P0 BRA `(.L_x_630) ;  /* 0x0000000000a08947 */ /* 0x000fea0003800000 */
[----:B------:R-:W0:Y:S01]  /*1b3d0*/  LDCU UR4, c[0x0][0x3c0] ;  /* 0x00007800ff0477ac */ /* 0x000e220008000800 */
[----:B------:R-:W1:Y:S01]  /*1b3e0*/  LDC R0, c[0x0][0x3c8] ;  /* 0x0000f200ff007b82 */ /* 0x000e620000000800 */
[----:B------:R-:W-:Y:S01]  /*1b3f0*/  BSSY B6, `(.L_x_645) ;  /* 0x000001c000067945 */ /* 0x000fe20003800000 */
[----:B------:R-:W-:Y:S01]  /*1b400*/  IMAD.MOV R19, RZ, RZ, -R19 ;  /* 0x000000ffff137224 */ /* 0x000fe200078e0a13 */
[----:B------:R-:W0:Y:S01]  /*1b410*/  LDCU UR5, c[0x0][0x3b8] ;  /* 0x00007700ff0577ac */ /* 0x000e220008000800 */
[----:B------:R-:W2:Y:S01]  /*1b420*/  LDCU UR6, c[0x0][0x3a4] ;  /* 0x00007480ff0677ac */ /* 0x000ea20008000800 */
[----:B------:R-:W3:Y:S01]  /*1b430*/  LDCU UR7, c[0x0][0x3b4] ;  /* 0x00007680ff0777ac */ /* 0x000ee20008000800 */
[----:B0-----:R-:W-:Y:S01]  /*1b440*/  ULEA UR4, UR4, UR5, 0x1 ;  /* 0x0000000504047291 */ /* 0x001fe2000f8e08ff */
[----:B--2---:R-:W-:-:S05]  /*1b450*/  IADD3 R29, PT, PT, R29, UR6, RZ ;  /* 0x000000061d1d7c10 */ /* 0x004fca000fffe0ff */
[----:B-1----:R-:W-:-:S04]  /*1b460*/  IMAD R29, R0, UR4, R29 ;  /* 0x00000004001d7c24 */ /* 0x002fc8000f8e021d */
[----:B---3--:R-:W-:-:S07]  /*1b470*/  VIADD R29, R29, -UR7 ;  /* 0x800000071d1d7c36 */ /* 0x008fce0008000000 */
.L_x_648:
[----:B------:R-:W0:Y:S02]  /*1b480*/  LDC.64 R8, c[0x0][0x380] ;  /* 0x0000e000ff087b82 */ /* 0x000e240000000a00 */
[----:B0-----:R-:W-:-:S06]  /*1b490*/  IMAD.WIDE R8, R29, 0x4, R8 ;  /* 0x000000041d087825 */ /* 0x001fcc00078e0208 */
[----:B------:R-:W2:Y:S01]  /*1b4a0*/  LDG.E.STRONG.SYS R8, desc[UR36][R8.64] ;  /* 0x0000002408087981 */ /* 0x000ea2000c1f5900 */
[----:B------:R-:W-:Y:S01]  /*1b4b0*/  MOV R0, 0x0 ;  /* 0x0000000000007802 */ /* 0x000fe20000000f00 */
[----:B------:R-:W-:Y:S05]  /*1b4c0*/  YIELD ;  /* 0x0000000000007946 */ /* 0x000fea0003800000 */
[----:B------:R0:W1:Y:S01]  /*1b4d0*/  LDC.64 R10, c[0x4][R0] ;  /* 0x01000000000a7b82 */ /* 0x0000620000000a00 */
[----:B------:R-:W3:Y:S01]  /*1b4e0*/  LDCU.64 UR4, c[0x4][0x18] ;  /* 0x01000300ff0477ac */ /* 0x000ee20008000a00 */
[----:B------:R-:W-:Y:S01]  /*1b4f0*/  IMAD.U32 R6, RZ, RZ, UR40 ;  /* 0x00000028ff067e24 */ /* 0x000fe2000f8e00ff */
[----:B------:R-:W-:-:S02]  /*1b500*/  MOV R7, UR41 ;  /* 0x0000002900077c02 */ /* 0x000fc40008000f00 */
[----:B---3--:R-:W-:Y:S01]  /*1b510*/  MOV R4, UR4 ;  /* 0x0000000400047c02 */ /* 0x008fe20008000f00 */
[----:B------:R-:W-:Y:S01]  /*1b520*/  IMAD.U32 R5, RZ, RZ, UR5 ;  /* 0x00000005ff057e24 */ /* 0x000fe2000f8e00ff */
[----:B-12---:R0:W-:Y:S06]  /*1b530*/  STL [R1], R8 ;  /* 0x0000000801007387 */ /* 0x0061ec0000100800 */
[----:B------:R-:W-:-:S07]  /*1b540*/  LEPC R20, `(.L_x_646) ;  /* 0x000000001014794e */ /* 0x000fce0000000000 */
[----:B0-----:R-:W-:Y:S05]  /*1b550*/  CALL.ABS.NOINC R10 ;  /* 0x000000000a007343 */ /* 0x001fea0003c00000 */
.L_x_646:
[----:B------:R-:W-:-:S05]  /*1b560*/  VIADD R19, R19, 0x1 ;  /* 0x0000000113137836 */ /* 0x000fca0000000000 */
[----:B------:R-:W-:-:S13]  /*1b570*/  ISETP.NE.AND P0, PT, R19, RZ, PT ;  /* 0x000000ff1300720c */ /* 0x000fda0003f05270 */
[----:B------:R-:W-:Y:S05]  /*1b580*/  @!P0 BRA `(.L_x_647) ;  /* 0x0000000000088947 */ /* 0x000fea0003800000 */
[----:B------:R-:W-:Y:S01]  /*1b590*/  VIADD R29, R29, 0x1 ;  /* 0x000000011d1d7836 */ /* 0x000fe20000000000 */
[----:B------:R-:W-:Y:S06]  /*1b5a0*/  BRA `(.L_x_648) ;  /* 0xfffffffc00b47947 */ /* 0x000fec000383ffff */
.L_x_647:
[----:B------:R-:W-:Y:S05]  /*1b5b0*/  BSYNC B6 ;  /* 0x0000000000067941 */ /* 0x000fea0003800000 */
.L_x_645:
[----:B------:R-:W-:Y:S05]  /*1b5c0*/  BRA `(.L_x_630) ;  /* 0x0000000000207947 */ /* 0x000fea0003800000 */
.L_x_574:
        /* <DEDUP_REMOVED lines=8> */
.L_x_630:
        /* <DEDUP_REMOVED lines=8> */
.L_x_649:
[----:B------:R-:W0:Y:S01]  /*1b6d0*/  LDC.64 R16, c[0x4][R16] ;  /* 0x0100000010107b82 */ /* 0x000e220000000a00 */
[----:B------:R-:W1:Y:S01]  /*1b6e0*/  LDCU.64 UR4, c[0x4][0x20] ;  /* 0x01000400ff0477ac */ /* 0x000e620008000a00 */
[----:B------:R-:W-:Y:S01]  /*1b6f0*/  CS2R R6, SRZ ;  /* 0x0000000000067805 */ /* 0x000fe2000001ff00 */
[----:B-1----:R-:W-:Y:S02]  /*1b700*/  IMAD.U32 R4, RZ, RZ, UR4 ;  /* 0x00000004ff047e24 */ /* 0x002fe4000f8e00ff */
[----:B------:R-:W-:-:S07]  /*1b710*/  IMAD.U32 R5, RZ, RZ, UR5 ;  /* 0x00000005ff057e24 */ /* 0x000fce000f8e00ff */
[----:B------:R-:W-:-:S07]  /*1b720*/  LEPC R20, `(.L_x_572) ;  /* 0x000000001014794e */ /* 0x000fce0000000000 */
[----:B0-----:R-:W-:Y:S05]  /*1b730*/  CALL.ABS.NOINC R16 ;  /* 0x0000000010007343 */ /* 0x001fea0003c00000 */
.L_x_572:
[----:B------:R-:W-:Y:S05]  /*1b740*/  BSYNC B7 ;  /* 0x0000000000077941 */ /* 0x000fea0003800000 */
.L_x_571:
[----:B------:R-:W0:Y:S01]  /*1b750*/  LDC R0, c[0x0][0x3ac] ;  /* 0x0000eb00ff007b82 */ /* 0x000e220000000800 */
[----:B------:R-:W-:Y:S02]  /*1b760*/  VIMNMX R3, PT, PT, RZ, R23, !PT ;  /* 0x00000017ff037248 */ /* 0x000fe40007fe0100 */
[----:B------:R-:W-:Y:S02]  /*1b770*/  IADD3 R19, PT, PT, R23, R26, RZ ;  /* 0x0000001a17137210 */ /* 0x000fe40007ffe0ff */
[CC--:B0-----:R-:W-:Y:S02]  /*1b780*/  ISETP.GE.AND P0, PT, R3.reuse, R0.reuse, PT ;  /* 0x000000000300720c */ /* 0x0c1fe40003f06270 */
[----:B------:R-:W-:-:S04]  /*1b790*/  ISETP.GE.AND P1, PT, R3, R0, PT ;  /* 0x000000000300720c */ /* 0x000fc80003f26270 */
[----:B------:R-:W-:-:S07]  /*1b7a0*/  P2R R24, PR, RZ, 0x2 ;  /* 0x00000002ff187803 */ /* 0x000fce0000000000 */
[----:B------:R-:W-:Y:S05]  /*1b7b0*/  @P0 BRA `(.L_x_650) ;  /* 0x0000000800c80947 */ /* 0x000fea0003800000 */
[C---:B------:R-:W-:Y:S01]  /*1b7c0*/  VIADD R3, R0.reuse, 0xffffffff ;  /* 0xffffffff00037836 */ /* 0x040fe20000000000 */
[----:B--2---:R-:W-:Y:S01]  /*1b7d0*/  LOP3.LUT R16, R0, 0xf, RZ, 0xc0, !PT ;  /* 0x0000000f00107812 */ /* 0x004fe200078ec0ff */
[----:B------:R-:W-:Y:S01]  /*1b7e0*/  IMAD.MOV.U32 R5, RZ, RZ, R23 ;  /* 0x000000ffff057224 */ /* 0x000fe200078e0017 */
[----:B------:R-:W-:Y:S02]  /*1b7f0*/  MOV R4, R19 ;  /* 0x0000001300047202 */ /* 0x000fe40000000f00 */
[----:B------:R-:W-:Y:S02]  /*1b800*/  ISETP.GE.U32.AND P0, PT, R3, 0xf, PT ;  /* 0x0000000f0300780c */ /* 0x000fe40003f06070 */
[----:B------:R-:W-:-:S11]  /*1b810*/  ISETP.NE.AND P1, PT, R16, RZ, PT ;  /* 0x000000ff1000720c */ /* 0x000fd60003f25270 */
[----:B------:R-:W-:Y:S05]  /*1b820*/  @!P0 BRA `(.L_x_651) ;  /* 0x0000000400488947 */ /* 0x000fea0003800000 */
[----:B------:R-:W0:Y:S01]  /*1b830*/  S2UR UR5, SR_CgaCtaId ;  /* 0x00000000000579c3 */ /* 0x000e220000008800 */
[----:B------:R-:W-:Y:S01]  /*1b840*/  UMOV UR4, 0x400 ;  /* 0x0000040000047882 */ /* 0x000fe20000000000 */
[----:B------:R-:W-:Y:S01]  /*1b850*/  LOP3.LUT R6, R0, 0x7ffffff0, RZ, 0xc0, !PT ;  /* 0x7ffffff000067812 */ /* 0x000fe200078ec0ff */
[----:B------:R-:W-:Y:S01]  /*1b860*/  BSSY B0, `(.L_x_651) ;  /* 0x000004e000007945 */ /* 0x000fe20003800000 */
[----:B------:R-:W-:Y:S02]  /*1b870*/  IMAD.MOV.U32 R4, RZ, RZ, R19 ;  /* 0x000000ffff047224 */ /* 0x000fe400078e0013 */
[----:B------:R-:W-:Y:S01]  /*1b880*/  IMAD.MOV.U32 R5, RZ, RZ, R23 ;  /* 0x000000ffff057224 */ /* 0x000fe200078e0017 */
[----:B------:R-:W-:Y:S01]  /*1b890*/  IADD3 R6, PT, PT, -R6, RZ, RZ ;  /* 0x000000ff06067210 */ /* 0x000fe20007ffe1ff */
[----:B0-----:R-:W-:-:S06]  /*1b8a0*/  ULEA UR4, UR5, UR4, 0x18 ;  /* 0x0000000405047291 */ /* 0x001fcc000f8ec0ff */
[----:B------:R-:W-:-:S07]  /*1b8b0*/  LEA R3, R23, UR4, 0x2 ;  /* 0x0000000417037c11 */ /* 0x000fce000f8e10ff */
.L_x_652:
[----:B---3--:R-:W0:Y:S08]  /*1b8c0*/  LDC.64 R12, c[0x0][0x380] ;  /* 0x0000e000ff0c7b82 */ /* 0x008e300000000a00 */
[----:B------:R-:W1:Y:S01]  /*1b8d0*/  LDC R7, c[0x0][0x3c8] ;  /* 0x0000f200ff077b82 */ /* 0x000e620000000800 */
[----:B0-----:R-:W-:-:S05]  /*1b8e0*/  IMAD.WIDE R12, R4, 0x4, R12 ;  /* 0x00000004040c7825 */ /* 0x001fca00078e020c */
[----:B------:R-:W2:Y:S01]  /*1b8f0*/  LDG.E.STRONG.SYS R18, desc[UR36][R12.64] ;  /* 0x000000240c127981 */ /* 0x000ea2000c1f5900 */
        /* <DEDUP_REMOVED lines=23> */
[----:B------:R-:W-:Y:S01]  /*1ba70*/  LEA R27, R0, R20, 0x2 ;  /* 0x00000014001b7211 */ /* 0x000fe200078e10ff */
[----:B------:R-:W-:-:S04]  /*1ba80*/  IMAD.WIDE R10, R7, 0x4, R8 ;  /* 0x00000004070a7825 */ /* 0x000fc800078e0208 */
[----:B--2---:R2:W-:Y:S04]  /*1ba90*/  STS [R27], R21 ;  /* 0x000000151b007388 */ /* 0x0045e80000000800 */
[----:B---3--:R-:W3:Y:S01]  /*1baa0*/  LDG.E.STRONG.SYS R28, desc[UR36][R10.64] ;  /* 0x000000240a1c7981 */ /* 0x008ee2000c1f5900 */
[----:B------:R-:W-:Y:S02]  /*1bab0*/  IMAD R29, R0, 0x4, R27 ;  /* 0x00000004001d7824 */ /* 0x000fe400078e021b */
[----:B------:R-:W-:-:S03]  /*1bac0*/  IMAD.WIDE R12, R7, 0x4, R10 ;  /* 0x00000004070c7825 */ /* 0x000fc600078e020a */
[----:B---3--:R3:W-:Y:S04]  /*1bad0*/  STS [R29], R28 ;  /* 0x0000001c1d007388 */ /* 0x0087e80000000800 */
[----:B0-----:R-:W4:Y:S01]  /*1bae0*/  LDG.E.STRONG.SYS R18, desc[UR36][R12.64] ;  /* 0x000000240c127981 */ /* 0x001f22000c1f5900 */
[----:B------:R-:W-:Y:S02]  /*1baf0*/  IMAD R31, R0, 0x4, R29 ;  /* 0x00000004001f7824 */ /* 0x000fe400078e021d */
[----:B------:R-:W-:-:S03]  /*1bb00*/  IMAD.WIDE R14, R7, 0x4, R12 ;  /* 0x00000004070e7825 */ /* 0x000fc600078e020c */
[----:B----4-:R0:W-:Y:S04]  /*1bb10*/  STS [R31], R18 ;  /* 0x000000121f007388 */ /* 0x0101e80000000800 */
[----:B-1----:R-:W4:Y:S01]  /*1bb20*/  LDG.E.STRONG.SYS R17, desc[UR36][R14.64] ;  /* 0x000000240e117981 */ /* 0x002f22000c1f5900 */
[----:B------:R-:W-:Y:S01]  /*1bb30*/  LEA R20, R0, R31, 0x2 ;  /* 0x0000001f00147211 */ /* 0x000fe200078e10ff */
[----:B------:R-:W-:-:S04]  /*1bb40*/  IMAD.WIDE R8, R7, 0x4, R14 ;  /* 0x0000000407087825 */ /* 0x000fc800078e020e */
[----:B----4-:R1:W-:Y:S04]  /*1bb50*/  STS [R20], R17 ;  /* 0x0000001114007388 */ /* 0x0103e80000000800 */
[----:B--2---:R-:W2:Y:S01]  /*1bb60*/  LDG.E.STRONG.SYS R21, desc[UR36][R8.64] ;  /* 0x0000002408157981 */ /* 0x004ea2000c1f5900 */
[----:B------:R-:W-:Y:S02]  /*1bb70*/  IMAD R27, R0, 0x4, R20 ;  /* 0x00000004001b7824 */ /* 0x000fe400078e0214 */
[----:B------:R-:W-:-:S03]  /*1bb80*/  IMAD.WIDE R10, R7, 0x4, R8 ;  /* 0x00000004070a7825 */ /* 0x000fc600078e0208 */
[----:B--2---:R2:W-:Y:S04]  /*1bb90*/  STS [R27], R21 ;  /* 0x000000151b007388 */ /* 0x0045e80000000800 */
[----:B---3--:R-:W3:Y:S01]  /*1bba0*/  LDG.E.STRONG.SYS R28, desc[UR36][R10.64] ;  /* 0x000000240a1c7981 */ /* 0x008ee2000c1f5900 */
[----:B------:R-:W-:Y:S02]  /*1bbb0*/  IMAD R29, R0, 0x4, R27 ;  /* 0x00000004001d7824 */ /* 0x000fe400078e021b */
[----:B------:R-:W-:-:S03]  /*1bbc0*/  IMAD.WIDE R12, R7, 0x4, R10 ;  /* 0x00000004070c7825 */ /* 0x000fc600078e020a */
[----:B---3--:R3:W-:Y:S04]  /*1bbd0*/  STS [R29], R28 ;  /* 0x0000001c1d007388 */ /* 0x0087e80000000800 */
[----:B0-----:R-:W4:Y:S01]  /*1bbe0*/  LDG.E.STRONG.SYS R18, desc[UR36][R12.64] ;  /* 0x000000240c127981 */ /* 0x001f22000c1f5900 */
[----:B------:R-:W-:Y:S01]  /*1bbf0*/  LEA R31, R0, R29, 0x2 ;  /* 0x0000001d001f7211 */ /* 0x000fe200078e10ff */
[----:B------:R-:W-:-:S04]  /*1bc00*/  IMAD.WIDE R14, R7, 0x4, R12 ;  /* 0x00000004070e7825 */ /* 0x000fc800078e020c */
        /* <DEDUP_REMOVED lines=13> */
[----:B------:R-:W-:Y:S01]  /*1bce0*/  ISETP.NE.AND P0, PT, R6, RZ, PT ;  /* 0x000000ff0600720c */ /* 0x000fe20003f05270 */
[----:B------:R-:W-:Y:S01]  /*1bcf0*/  IMAD R4, R7, 0x10, R4 ;  /* 0x0000001007047824 */ /* 0x000fe200078e0204 */
[C---:B------:R-:W-:Y:S01]  /*1bd00*/  LEA R5, R0.reuse, R5, 0x4 ;  /* 0x0000000500057211 */ /* 0x040fe200078e20ff */
[----:B------:R-:W-:Y:S01]  /*1bd10*/  IMAD R3, R0, 0x40, R3 ;  /* 0x0000004000037824 */ /* 0x000fe200078e0203 */
[----:B--2---:R3:W-:Y:S09]  /*1bd20*/  STS [R13], R10 ;  /* 0x0000000a0d007388 */ /* 0x0047f20000000800 */
[----:B------:R-:W-:Y:S05]  /*1bd30*/  @P0 BRA `(.L_x_652) ;  /* 0xfffffff800e00947 */ /* 0x000fea000383ffff */
[----:B------:R-:W-:Y:S05]  /*1bd40*/  BSYNC B0 ;  /* 0x0000000000007941 */ /* 0x000fea0003800000 */
.L_x_651:
[----:B------:R-:W-:Y:S05]  /*1bd50*/  @!P1 BRA `(.L_x_650) ;  /* 0x0000000400609947 */ /* 0x000fea0003800000 */
[----:B------:R-:W-:Y:S02]  /*1bd60*/  ISETP.GE.U32.AND P0, PT, R16, 0x8, PT ;  /* 0x000000081000780c */ /* 0x000fe40003f06070 */
[----:B---3--:R-:W-:-:S04]  /*1bd70*/  LOP3.LUT R18, R0, 0x7, RZ, 0xc0, !PT ;  /* 0x0000000700127812 */ /* 0x008fc800078ec0ff */
[----:B------:R-:W-:-:S07]  /*1bd80*/  ISETP.NE.AND P1, PT, R18, RZ, PT ;  /* 0x000000ff1200720c */ /* 0x000fce0003f25270 */
[----:B------:R-:W-:Y:S06]  /*1bd90*/  @!P0 BRA `(.L_x_653) ;  /* 0x00000000009c8947 */ /* 0x000fec0003800000 */
[----:B------:R-:W0:Y:S08]  /*1bda0*/  LDC.64 R6, c[0x0][0x380] ;  /* 0x0000e000ff067b82 */ /* 0x000e300000000a00 */
[----:B------:R-:W1:Y:S08]  /*1bdb0*/  S2UR UR5, SR_CgaCtaId ;  /* 0x00000000000579c3 */ /* 0x000e700000008800 */
[----:B------:R-:W2:Y:S01]  /*1bdc0*/  LDC R3, c[0x0][0x3c8] ;  /* 0x0000f200ff037b82 */ /* 0x000ea20000000800 */
[----:B0-----:R-:W-:-:S05]  /*1bdd0*/  IMAD.WIDE R6, R4, 0x4, R6 ;  /* 0x0000000404067825 */ /* 0x001fca00078e0206 */
[----:B------:R-:W3:Y:S01]  /*1bde0*/  LDG.E.STRONG.SYS R12, desc[UR36][R6.64] ;  /* 0x00000024060c7981 */ /* 0x000ee2000c1f5900 */
[----:B------:R-:W-:Y:S02]  /*1bdf0*/  UMOV UR4, 0x400 ;  /* 0x0000040000047882 */ /* 0x000fe40000000000 */
[----:B-1----:R-:W-:-:S06]  /*1be00*/  ULEA UR4, UR5, UR4, 0x18 ;  /* 0x0000000405047291 */ /* 0x002fcc000f8ec0ff */
[----:B------:R-:W-:Y:S01]  /*1be10*/  LEA R13, R5, UR4, 0x2 ;  /* 0x00000004050d7c11 */ /* 0x000fe2000f8e10ff */
[----:B--2---:R-:W-:-:S04]  /*1be20*/  IMAD.WIDE R8, R3, 0x4, R6 ;  /* 0x0000000403087825 */ /* 0x004fc800078e0206 */
[----:B---3--:R0:W-:Y:S04]  /*1be30*/  STS [R13], R12 ;  /* 0x0000000c0d007388 */ /* 0x0081e80000000800 */
[----:B------:R-:W2:Y:S01]  /*1be40*/  LDG.E.STRONG.SYS R14, desc[UR36][R8.64] ;  /* 0x00000024080e7981 */ /* 0x000ea2000c1f5900 */
[----:B------:R-:W-:Y:S02]  /*1be50*/  IMAD R15, R0, 0x4, R13 ;  /* 0x00000004000f7824 */ /* 0x000fe400078e020d */
[----:B------:R-:W-:-:S03]  /*1be60*/  IMAD.WIDE R10, R3, 0x4, R8 ;  /* 0x00000004030a7825 */ /* 0x000fc600078e0208 */
[----:B--2---:R1:W-:Y:S04]  /*1be70*/  STS [R15], R14 ;  /* 0x0000000e0f007388 */ /* 0x0043e80000000800 */
[----:B------:R-:W2:Y:S01]  /*1be80*/  LDG.E.STRONG.SYS R16, desc[UR36][R10.64] ;  /* 0x000000240a107981 */ /* 0x000ea2000c1f5900 */
[----:B------:R-:W-:Y:S01]  /*1be90*/  LEA R17, R0, R15, 0x2 ;  /* 0x0000000f00117211 */ /* 0x000fe200078e10ff */
[----:B------:R-:W-:-:S04]  /*1bea0*/  IMAD.WIDE R6, R3, 0x4, R10 ;  /* 0x0000000403067825 */ /* 0x000fc800078e020a */
        /* <DEDUP_REMOVED lines=22> */
.L_x_653:
[----:B------:R-:W-:Y:S05]  /*1c010*/  @!P1 BRA `(.L_x_650) ;  /* 0x0000000000b09947 */ /* 0x000fea0003800000 */
[----:B------:R-:W-:Y:S02]  /*1c020*/  ISETP.GE.U32.AND P0, PT, R18, 0x4, PT ;  /* 0x000000041200780c */ /* 0x000fe40003f06070 */
[----:B0-----:R-:W-:-:S04]  /*1c030*/  LOP3.LUT R14, R0, 0x3, RZ, 0xc0, !PT ;  /* 0x00000003000e7812 */ /* 0x001fc800078ec0ff */
        /* <DEDUP_REMOVED lines=20> */
[----:B------:R-:W2:Y:S01]  /*1c180*/  LDG.E.STRONG.SYS R6, desc[UR36][R6.64] ;  /* 0x0000002406067981 */ /* 0x000ea2000c1f5900 */
[C---:B------:R-:W-:Y:S01]  /*1c190*/  IMAD R27, R0.reuse, 0x4, R16 ;  /* 0x00000004001b7824 */ /* 0x040fe200078e0210 */
[----:B------:R-:W-:Y:S01]  /*1c1a0*/  LEA R5, R0, R5, 0x2 ;  /* 0x0000000500057211 */ /* 0x000fe200078e10ff */
[----:B------:R-:W-:-:S03]  /*1c1b0*/  IMAD R4, R17, 0x4, R4 ;  /* 0x0000000411047824 */ /* 0x000fc600078e0204 */
[----:B--2---:R0:W-:Y:S04]  /*1c1c0*/  STS [R27], R6 ;  /* 0x000000061b007388 */ /* 0x0041e80000000800 */
.L_x_654:
[----:B------:R-:W-:Y:S05]  /*1c1d0*/  @!P1 BRA `(.L_x_650) ;  /* 0x0000000000409947 */ /* 0x000fea0003800000 */
[----:B------:R-:W1:Y:S01]  /*1c1e0*/  S2UR UR5, SR_CgaCtaId ;  /* 0x00000000000579c3 */ /* 0x000e620000008800 */
[----:B------:R-:W-:Y:S01]  /*1c1f0*/  UMOV UR4, 0x400 ;  /* 0x0000040000047882 */ /* 0x000fe20000000000 */
[----:B------:R-:W-:-:S06]  /*1c200*/  IMAD.MOV R10, RZ, RZ, -R14 ;  /* 0x000000ffff0a7224 */ /* 0x000fcc00078e0a0e */
[----:B0-----:R-:W0:Y:S01]  /*1c210*/  LDC.64 R6, c[0x0][0x380] ;  /* 0x0000e000ff067b82 */ /* 0x001e220000000a00 */
[----:B-1----:R-:W-:-:S06]  /*1c220*/  ULEA UR4, UR5, UR4, 0x18 ;  /* 0x0000000405047291 */ /* 0x002fcc000f8ec0ff */
[----:B------:R-:W-:-:S07]  /*1c230*/  LEA R3, R5, UR4, 0x2 ;  /* 0x0000000405037c11 */ /* 0x000fce000f8e10ff */
.L_x_655:
[----:B0-----:R-:W-:-:S06]  /*1c240*/  IMAD.WIDE R8, R4, 0x4, R6 ;  /* 0x0000000404087825 */ /* 0x001fcc00078e0206 */
[----:B------:R-:W2:Y:S01]  /*1c250*/  LDG.E.STRONG.SYS R8, desc[UR36][R8.64] ;  /* 0x0000002408087981 */ /* 0x000ea2000c1f5900 */
[----:B------:R-:W-:Y:S05]  /*1c260*/  YIELD ;  /* 0x0000000000007946 */ /* 0x000fea0003800000 */
[----:B------:R-:W0:Y:S01]  /*1c270*/  LDCU UR4, c[0x0][0x3c8] ;  /* 0x00007900ff0477ac */ /* 0x000e220008000800 */
[----:B------:R-:W-:-:S05]  /*1c280*/  VIADD R10, R10, 0x1 ;  /* 0x000000010a0a7836 */ /* 0x000fca0000000000 */
[----:B------:R-:W-:Y:S02]  /*1c290*/  ISETP.NE.AND P0, PT, R10, RZ, PT ;  /* 0x000000ff0a00720c */ /* 0x000fe40003f05270 */
[----:B0-----:R-:W-:Y:S01]  /*1c2a0*/  IADD3 R4, PT, PT, R4, UR4, RZ ;  /* 0x0000000404047c10 */ /* 0x001fe2000fffe0ff */
[----:B--2---:R0:W-:Y:S02]  /*1c2b0*/  STS [R3], R8 ;  /* 0x0000000803007388 */ /* 0x0041e40000000800 */
[----:B0-----:R-:W-:-:S08]  /*1c2c0*/  IMAD R3, R0, 0x4, R3 ;  /* 0x0000000400037824 */ /* 0x001fd000078e0203 */
[----:B------:R-:W-:Y:S05]  /*1c2d0*/  @P0 BRA `(.L_x_655) ;  /* 0xfffffffc00d80947 */ /* 0x000fea000383ffff */
.L_x_650:
[----:B------:R-:W-:Y:S05]  /*1c2e0*/  WARPSYNC.ALL ;  /* 0x0000000000007948 */ /* 0x000fea0003800000 */
[----:B------:R-:W-:Y:S08]  /*1c2f0*/  BAR.SYNC.DEFER_BLOCKING 0x0 ;  /* 0x0000000000007b1d */ /* 0x000ff00000010000 */
[----:B------:R-:W1:Y:S01]  /*1c300*/  LDC.64 R4, c[0x4][0x8] ;  /* 0x01000200ff047b82 */ /* 0x000e620000000a00 */
[----:B------:R-:W-:Y:S01]  /*1c310*/  @!PT LDS RZ, [RZ] ;  /* 0x00000000fffff984 */ /* 0x000fe20000000800 */
[----:B------:R-:W-:Y:S01]  /*1c320*/  @!PT LDS RZ, [RZ] ;  /* 0x00000000fffff984 */ /* 0x000fe20000000800 */
[----:B------:R-:W-:Y:S01]  /*1c330*/  @!PT LDS RZ, [RZ] ;  /* 0x00000000fffff984 */ /* 0x000fe20000000800 */
[----:B------:R-:W-:Y:S01]  /*1c340*/  @!PT LDS RZ, [RZ] ;  /* 0x00000000fffff984 */ /* 0x000fe20000000800 */
[----:B------:R1:W-:Y:S06]  /*1c350*/  MEMBAR.SC.CTA ;  /* 0x0000000000007992 */ /* 0x0003ec0000000000 */
[----:B-1----:R-:W4:Y:S01]  /*1c360*/  LDG.E R4, desc[UR36][R4.64] ;  /* 0x0000002404047981 */ /* 0x002f22000c1e1900 */
[----:B------:R-:W4:Y:S01]  /*1c370*/  LDCU UR4, c[0x0][0x3a0] ;  /* 0x00007400ff0477ac */ /* 0x000f220008000800 */
[----:B------:R-:W-:Y:S01]  /*1c380*/  BSSY B7, `(.L_x_656) ;  /* 0x00001cd000077945 */ /* 0x000fe20003800000 */
[----:B------:R-:W1:Y:S01]  /*1c390*/  LDCU UR43, c[0x0][0x3ac] ;  /* 0x00007580ff2b77ac */ /* 0x000e620008000800 */
[----:B----4-:R-:W-:-:S04]  /*1c3a0*/  ISETP.NE.AND P0, PT, R4, UR4, PT ;  /* 0x0000000404007c0c */ /* 0x010fc8000bf05270 */
[----:B------:R-:W-:-:S13]  /*1c3b0*/  ISETP.NE.OR P0, PT, R23, RZ, P0 ;  /* 0x000000ff1700720c */ /* 0x000fda0000705670 */
[----:B-1----:R-:W-:Y:S05]  /*1c3c0*/  @P0 BRA `(.L_x_657) ;  /* 0x0000001c00200947 */ /* 0x002fea0003800000 */
[----:B0--3--:R-:W0:Y:S01]  /*1c3d0*/  LDC R27, c[0x0][0x3c8] ;  /* 0x0000f200ff1b7b82 */ /* 0x009e220000000800 */
[----:B------:R-:W-:Y:S01]  /*1c3e0*/  MOV R3, 0x0 ;  /* 0x0000000000037802 */ /* 0x000fe20000000f00 */
[----:B------:R1:W-:Y:S01]  /*1c3f0*/  STL [R1+0x8], R0 ;  /* 0x0000080001007387 */ /* 0x0003e20000100800 */
[----:B------:R-:W3:Y:S01]  /*1c400*/  LDCU.64 UR4, c[0x4][0x68] ;  /* 0x01000d00ff0477ac */ /* 0x000ee20008000a00 */
[----:B------:R-:W-:Y:S02]  /*1c410*/  IMAD.U32 R6, RZ, RZ, UR40 ;  /* 0x00000028ff067e24 */ /* 0x000fe4000f8e00ff */
[----:B------:R-:W-:Y:S02]  /*1c420*/  IMAD.U32 R7, RZ, RZ, UR41 ;  /* 0x00000029ff077e24 */ /* 0x000fe4000f8e00ff */
[----:B------:R1:W4:Y:S01]  /*1c430*/  LDC.64 R8, c[0x4][R3] ;  /* 0x0100000003087b82 */ /* 0x0003220000000a00 */
[----:B---3--:R-:W-:Y:S01]  /*1c440*/  IMAD.U32 R4, RZ, RZ, UR4 ;  /* 0x00000004ff047e24 */ /* 0x008fe2000f8e00ff */
[----:B------:R-:W-:Y:S01]  /*1c450*/  MOV R5, UR5 ;  /* 0x0000000500057c02 */ /* 0x000fe20008000f00 */
[----:B0-----:R1:W-:Y:S06]  /*1c460*/  STL.64 [R1], R26 ;  /* 0x0000001a01007387 */ /* 0x0013ec0000100a00 */
[----:B------:R-:W-:-:S07]  /*1c470*/  LEPC R20, `(.L_x_658) ;  /* 0x000000001014794e */ /* 0x000fce0000000000 */
[----:B-12-4-:R-:W-:Y:S05]  /*1c480*/  CALL.ABS.NOINC R8 ;  /* 0x0000000008007343 */ /* 0x016fea0003c00000 */
.L_x_658:
[----:B------:R-:W-:-:S13]  /*1c490*/  ISETP.GE.AND P0, PT, R2, 0x1, PT ;  /* 0x000000010200780c */ /* 0x000fda0003f06270 */
[----:B------:R-:W-:Y:S05]  /*1c4a0*/  @!P0 BRA `(.L_x_659) ;  /* 0x00000018008c8947 */ /* 0x000fea0003800000 */
[C---:B------:R-:W-:Y:S01]  /*1c4b0*/  IADD3 R28, PT, PT, R2.reuse, -0x1, RZ ;  /* 0xffffffff021c7810 */ /* 0x040fe20007ffe0ff */
[----:B------:R-:W-:Y:S01]  /*1c4c0*/  IMAD.MOV.U32 R27, RZ, RZ, RZ ;  /* 0x000000ffff1b7224 */ /* 0x000fe200078e00ff */
[----:B------:R-:W-:Y:S02]  /*1c4d0*/  LOP3.LUT R29, R2, 0x7, RZ, 0xc0, !PT ;  /* 0x00000007021d7812 */ /* 0x000fe400078ec0ff */
[----:B------:R-:W-:-:S13]  /*1c4e0*/  ISETP.GE.U32.AND P0, PT, R28, 0x7, PT ;  /* 0x000000071c00780c */ /* 0x000fda0003f06070 */
[----:B------:R-:W-:Y:S05]  /*1c4f0*/  @!P0 BRA `(.L_x_660) ;  /* 0x0000000400848947 */ /* 0x000fea0003800000 */
[----:B------:R-:W0:Y:S01]  /*1c500*/  S2R R3, SR_CgaCtaId ;  /* 0x0000000000037919 */ /* 0x000e220000008800 */
[----:B------:R-:W-:Y:S01]  /*1c510*/  MOV R0, 0x400 ;  /* 0x0000040000007802 */ /* 0x000fe20000000f00 */
[----:B------:R-:W-:Y:S01]  /*1c520*/  BSSY B6, `(.L_x_660) ;  /* 0x000005e000067945 */ /* 0x000fe20003800000 */
[----:B------:R-:W-:-:S04]  /*1c530*/  LOP3.LUT R27, R2, 0x7ffffff8, RZ, 0xc0, !PT ;  /* 0x7ffffff8021b7812 */ /* 0x000fc800078ec0ff */
[----:B------:R-:W-:Y:S02]  /*1c540*/  IADD3 R18, PT, PT, -R27, RZ, RZ ;  /* 0x000000ff1b127210 */ /* 0x000fe40007ffe1ff */
[----:B0-----:R-:W-:-:S05]  /*1c550*/  LEA R3, R3, R0, 0x18 ;  /* 0x0000000003037211 */ /* 0x001fca00078ec0ff */
[----:B------:R-:W-:-:S04]  /*1c560*/  IMAD R17, R2, 0x4, R3 ;  /* 0x0000000402117824 */ /* 0x000fc800078e0203 */
[----:B------:R-:W-:-:S07]  /*1c570*/  VIADD R17, R17, 0x10 ;  /* 0x0000001011117836 */ /* 0x000fce0000000000 */
.L_x_669:
[----:B------:R-:W0:Y:S01]  /*1c580*/  LDS R0, [R17+-0x10] ;  /* 0xfffff00011007984 */ /* 0x000e220000000800 */
[----:B------:R-:W-:Y:S01]  /*1c590*/  MOV R16, 0x0 ;  /* 0x0000000000107802 */ /* 0x000fe20000000f00 */
[----:B------:R-:W-:Y:S05]  /*1c5a0*/  YIELD ;  /* 0x0000000000007946 */ /* 0x000fea0003800000 */
[----:B------:R1:W2:Y:S01]  /*1c5b0*/  LDC.64 R8, c[0x4][R16] ;  /* 0x0100000010087b82 */ /* 0x0002a20000000a00 */
        /* <DEDUP_REMOVED lines=8> */
[----:B0-----:R1:W-:Y:S06]  /*1c640*/  STL [R1], R0 ;  /* 0x0000000001007387 */ /* 0x0013ec0000100800 */
[----:B------:R-:W-:-:S07]  /*1c650*/  LEPC R20, `(.L_x_661) ;  /* 0x000000001014794e */ /* 0x000fce0000000000 */
[----:B-12---:R-:W-:Y:S05]  /*1c660*/  CALL.ABS.NOINC R8 ;  /* 0x0000000008007343 */ /* 0x006fea0003c00000 */
.L_x_661:
[----:B------:R-:W0:Y:S01]  /*1c670*/  LDS R0, [R17+-0xc] ;  /* 0xfffff40011007984 */ /* 0x000e220000000800 */
        /* <DEDUP_REMOVED lines=9> */
.L_x_662:
[----:B------:R-:W0:Y:S01]  /*1c710*/  LDS R0, [R17+-0x8] ;  /* 0xfffff80011007984 */ /* 0x000e220000000800 */
        /* <DEDUP_REMOVED lines=9> */
.L_x_663:
[----:B------:R-:W0:Y:S01]  /*1c7b0*/  LDS R0, [R17+-0x4] ;  /* 0xfffffc0011007984 */ /* 0x000e220000000800 */
[----:B------:R1:W2:Y:S01]  /*1c7c0*/  LDC.64 R8, c[0x4][R16] ;  /* 0x0100000010087b82 */ /* 0x0002a20000000a00 */
[----:B------:R-:W3:Y:S01]  /*1c7d0*/  LDCU.64 UR4, c[0x4][0x18] ;  /* 0x01000300ff0477ac */ /* 0x000ee20008000a00 */
[----:B------:R-:W-:Y:S01]  /*1c7e0*/  IMAD.U32 R6, RZ, RZ, UR40 ;  /* 0x00000028ff067e24 */ /* 0x000fe2000f8e00ff */
[----:B------:R-:W-:Y:S02]  /*1c7f0*/  MOV R7, UR41 ;  /* 0x0000002900077c02 */ /* 0x000fe40008000f00 */
[----:B---3--:R-:W-:Y:S01]  /*1c800*/  MOV R4, UR4 ;  /* 0x0000000400047c02 */ /* 0x008fe20008000f00 */
[----:B------:R-:W-:Y:S01]  /*1c810*/  IMAD.U32 R5, RZ, RZ, UR5 ;  /* 0x00000005ff057e24 */ /* 0x000fe2000f8e00ff */
[----:B0-----:R1:W-:Y:S06]  /*1c820*/  STL [R1], R0 ;  /* 0x0000000001007387 */ /* 0x0013ec0000100800 */
[----:B------:R-:W-:-:S07]  /*1c830*/  LEPC R20, `(.L_x_664) ;  /* 0x000000001014794e */ /* 0x000fce0000000000 */
[----:B-12---:R-:W-:Y:S05]  /*1c840*/  CALL.ABS.NOINC R8 ;  /* 0x0000000008007343 */ /* 0x006fea0003c00000 */
.L_x_664:
[----:B------:R-:W0:Y:S01]  /*1c850*/  LDS R0, [R17] ;  /* 0x0000000011007984 */ /* 0x000e220000000800 */
        /* <DEDUP_REMOVED lines=9> */
.L_x_665:
        /* <DEDUP_REMOVED lines=10> */
.L_x_666:
[----:B------:R-:W0:Y:S01]  /*1c990*/  LDS R0, [R17+0x8] ;  /* 0x0000080011007984 */ /* 0x000e220000000800 */
        /* <DEDUP_REMOVED lines=9> */
.L_x_667:
        /* <DEDUP_REMOVED lines=10> */
.L_x_668:
[----:B------:R-:W-:Y:S01]  /*1cad0*/  ISETP.NE.AND P6, PT, R30, RZ, PT ;  /* 0x000000ff1e00720c */ /* 0x000fe20003fc5270 */
[----:B------:R-:W-:-:S12]  /*1cae0*/  VIADD R17, R17, 0x20 ;  /* 0x0000002011117836 */ /* 0x000fd80000000000 */
[----:B------:R-:W-:Y:S05]  /*1caf0*/  @P6 BRA `(.L_x_669) ;  /* 0xfffffff800a06947 */ /* 0x000fea000383ffff */
[----:B------:R-:W-:Y:S05]  /*1cb00*/  BSYNC B6 ;  /* 0x0000000000067941 */ /* 0x000fea0003800000 */
.L_x_660:
[----:B------:R-:W-:-:S13]  /*1cb10*/  ISETP.NE.AND P0, PT, R29, RZ, PT ;  /* 0x000000ff1d00720c */ /* 0x000fda0003f05270 */
[----:B------:R-:W-:Y:S05]  /*1cb20*/  @!P0 BRA `(.L_x_670) ;  /* 0x0000000400908947 */ /* 0x000fea0003800000 */
[----:B------:R-:W-:Y:S02]  /*1cb30*/  ISETP.GE.U32.AND P0, PT, R29, 0x4, PT ;  /* 0x000000041d00780c */ /* 0x000fe40003f06070 */
[----:B------:R-:W-:-:S11]  /*1cb40*/  LOP3.LUT R16, R2, 0x3, RZ, 0xc0, !PT ;  /* 0x0000000302107812 */ /* 0x000fd600078ec0ff */
        /* <DEDUP_REMOVED lines=17> */
.L_x_672:
        /* <DEDUP_REMOVED lines=10> */
.L_x_673:
        /* <DEDUP_REMOVED lines=10> */
.L_x_674:
        /* <DEDUP_REMOVED lines=10> */
.L_x_675:
[----:B------:R-:W-:-:S07]  /*1ce40*/  VIADD R27, R27, 0x4 ;  /* 0x000000041b1b7836 */ /* 0x000fce0000000000 */
.L_x_671:
        /* <DEDUP_REMOVED lines=20> */
.L_x_677:
        /* <DEDUP_REMOVED lines=10> */
.L_x_678:
[----:B------:R-:W-:-:S07]  /*1d030*/  IADD3 R27, PT, PT, R27, 0x2, RZ ;  /* 0x000000021b1b7810 */ /* 0x000fce0007ffe0ff */
.L_x_676:
[----:B------:R-:W-:-:S04]  /*1d040*/  LOP3.LUT R0, R2, 0x1, RZ, 0xc0, !PT ;  /* 0x0000000102007812 */ /* 0x000fc800078ec0ff */
[----:B------:R-:W-:-:S13]  /*1d050*/  ISETP.NE.U32.AND P0, PT, R0, 0x1, PT ;  /* 0x000000010000780c */ /* 0x000fda0003f05070 */
[----:B------:R-:W-:Y:S05]  /*1d060*/  @P0 BRA `(.L_x_670) ;  /* 0x0000000000400947 */ /* 0x000fea0003800000 */
[----:B------:R-:W0:Y:S01]  /*1d070*/  S2R R4, SR_CgaCtaId ;  /* 0x0000000000047919 */ /* 0x000e220000008800 */
[----:B------:R-:W-:Y:S01]  /*1d080*/  MOV R3, 0x400 ;  /* 0x0000040000037802 */ /* 0x000fe20000000f00 */
[----:B------:R-:W-:Y:S01]  /*1d090*/  IMAD.IADD R0, R27, 0x1, R2 ;  /* 0x000000011b007824 */ /* 0x000fe200078e0202 */
[----:B------:R-:W1:Y:S01]  /*1d0a0*/  LDCU.64 UR4, c[0x4][0x18] ;  /* 0x01000300ff0477ac */ /* 0x000e620008000a00 */
[----:B------:R-:W-:Y:S01]  /*1d0b0*/  IMAD.U32 R6, RZ, RZ, UR40 ;  /* 0x00000028ff067e24 */ /* 0x000fe2000f8e00ff */
[----:B------:R-:W-:Y:S01]  /*1d0c0*/  MOV R7, UR41 ;  /* 0x0000002900077c02 */ /* 0x000fe20008000f00 */
        /* <DEDUP_REMOVED lines=10> */
.L_x_670:
        /* <DEDUP_REMOVED lines=10> */
.L_x_679:
[----:B------:R-:W-:Y:S01]  /*1d210*/  ISETP.GE.U32.AND P6, PT, R28, 0x7, PT ;  /* 0x000000071c00780c */ /* 0x000fe20003fc6070 */
[----:B------:R-:W-:Y:S01]  /*1d220*/  UIADD3 UR4, UPT, UPT, UR42, -0x1, URZ ;  /* 0xffffffff2a047890 */ /* 0x000fe2000fffe0ff */
[----:B------:R-:W-:-:S05]  /*1d230*/  HFMA2 R28, -RZ, RZ, 0, 0 ;  /* 0x00000000ff1c7431 */ /* 0x000fca00000001ff */
[----:B------:R-:W-:-:S06]  /*1d240*/  IMAD R27, R2, UR4, RZ ;  /* 0x00000004021b7c24 */ /* 0x000fcc000f8e02ff */
[----:B------:R-:W-:Y:S05]  /*1d250*/  @!P6 BRA `(.L_x_680) ;  /* 0x000000040084e947 */ /* 0x000fea0003800000 */
[----:B------:R-:W0:Y:S01]  /*1d260*/  S2UR UR5, SR_CgaCtaId ;  /* 0x00000000000579c3 */ /* 0x000e220000008800 */
[----:B------:R-:W-:Y:S01]  /*1d270*/  UMOV UR4, 0x400 ;  /* 0x0000040000047882 */ /* 0x000fe20000000000 */
[----:B------:R-:W-:Y:S01]  /*1d280*/  LOP3.LUT R28, R2, 0x7ffffff8, RZ, 0xc0, !PT ;  /* 0x7ffffff8021c7812 */ /* 0x000fe200078ec0ff */
[----:B------:R-:W-:Y:S04]  /*1d290*/  BSSY B6, `(.L_x_680) ;  /* 0x000005d000067945 */ /* 0x000fe80003800000 */
[----:B------:R-:W-:Y:S01]  /*1d2a0*/  IMAD.MOV R18, RZ, RZ, -R28 ;  /* 0x000000ffff127224 */ /* 0x000fe200078e0a1c */
[----:B0-----:R-:W-:-:S06]  /*1d2b0*/  ULEA UR4, UR5, UR4, 0x18 ;  /* 0x0000000405047291 */ /* 0x001fcc000f8ec0ff */
[----:B------:R-:W-:-:S05]  /*1d2c0*/  LEA R17, R27, UR4, 0x2 ;  /* 0x000000041b117c11 */ /* 0x000fca000f8e10ff */
[----:B------:R-:W-:-:S07]  /*1d2d0*/  VIADD R17, R17, 0x10 ;  /* 0x0000001011117836 */ /* 0x000fce0000000000 */
.L_x_689:
[----:B------:R-:W0:Y:S01]  /*1d2e0*/  LDS R0, [R17+-0x10] ;  /* 0xfffff00011007984 */ /* 0x000e220000000800 */
[----:B------:R-:W-:Y:S01]  /*1d2f0*/  MOV R16, 0x0 ;  /* 0x0000000000107802 */ /* 0x000fe20000000f00 */
[----:B------:R-:W-:Y:S05]  /*1d300*/  YIELD ;  /* 0x0000000000007946 */ /* 0x000fea0003800000 */
[----:B------:R1:W2:Y:S01]  /*1d310*/  LDC.64 R8, c[0x4][R16] ;  /* 0x0100000010087b82 */ /* 0x0002a20000000a00 */
        /* <DEDUP_REMOVED lines=8> */
[----:B0-----:R1:W-:Y:S06]  /*1d3a0*/  STL [R1], R0 ;  /* 0x0000000001007387 */ /* 0x0013ec0000100800 */
[----:B------:R-:W-:-:S07]  /*1d3b0*/  LEPC R20, `(.L_x_681) ;  /* 0x000000001014794e */ /* 0x000fce0000000000 */
[----:B-12---:R-:W-:Y:S05]  /*1d3c0*/  CALL.ABS.NOINC R8 ;  /* 0x0000000008007343 */ /* 0x006fea0003c00000 */
.L_x_681:
        /* <DEDUP_REMOVED lines=10> */
.L_x_682:
        /* <DEDUP_REMOVED lines=10> */
.L_x_683:
        /* <DEDUP_REMOVED lines=10> */
.L_x_684:
[----:B------:R-:W0:Y:S01]  /*1d5b0*/  LDS R0, [R17] ;  /* 0x0000000011007984 */ /* 0x000e220000000800 */
        /* <DEDUP_REMOVED lines=9> */
.L_x_685:
        /* <DEDUP_REMOVED lines=10> */
.L_x_686:
        /* <DEDUP_REMOVED lines=10> */
.L_x_687:
        /* <DEDUP_REMOVED lines=10> */
.L_x_688:
[----:B------:R-:W-:Y:S02]  /*1d830*/  ISETP.NE.AND P6, PT, R30, RZ, PT ;  /* 0x000000ff1e00720c */ /* 0x000fe40003fc5270 */
[----:B------:R-:W-:-:S11]  /*1d840*/  IADD3 R17, PT, PT, R17, 0x20, RZ ;  /* 0x0000002011117810 */ /* 0x000fd60007ffe0ff */
[----:B------:R-:W-:Y:S05]  /*1d850*/  @P6 BRA `(.L_x_689) ;  /* 0xfffffff800a06947 */ /* 0x000fea000383ffff */
[----:B------:R-:W-:Y:S05]  /*1d860*/  BSYNC B6 ;  /* 0x0000000000067941 */ /* 0x000fea0003800000 */
.L_x_680:
        /* <DEDUP_REMOVED lines=21> */
.L_x_692:
        /* <DEDUP_REMOVED lines=10> */
.L_x_693:
        /* <DEDUP_REMOVED lines=10> */
.L_x_694:
        /* <DEDUP_REMOVED lines=10> */
.L_x_695:
[----:B------:R-:W-:-:S07]  /*1dba0*/  IADD3 R28, PT, PT, R28, 0x4, RZ ;  /* 0x000000041c1c7810 */ /* 0x000fce0007ffe0ff */
.L_x_691:
        /* <DEDUP_REMOVED lines=20> */
.L_x_697:
        /* <DEDUP_REMOVED lines=10> */
.L_x_698:
[----:B------:R-:W-:-:S07]  /*1dd90*/  VIADD R28, R28, 0x2 ;  /* 0x000000021c1c7836 */ /* 0x000fce0000000000 */
.L_x_696:
[----:B------:R-:W-:-:S04]  /*1dda0*/  LOP3.LUT R0, R2, 0x1, RZ, 0xc0, !PT ;  /* 0x0000000102007812 */ /* 0x000fc800078ec0ff */
[----:B------:R-:W-:-:S13]  /*1ddb0*/  ISETP.NE.U32.AND P0, PT, R0, 0x1, PT ;  /* 0x000000010000780c */ /* 0x000fda0003f05070 */
[----:B------:R-:W-:Y:S05]  /*1ddc0*/  @P0 BRA `(.L_x_690) ;  /* 0x0000000000640947 */ /* 0x000fea0003800000 */
[----:B------:R-:W0:Y:S01]  /*1ddd0*/  S2R R4, SR_CgaCtaId ;  /* 0x0000000000047919 */ /* 0x000e220000008800 */
[----:B------:R-:W-:Y:S01]  /*1dde0*/  MOV R3, 0x400 ;  /* 0x0000040000037802 */ /* 0x000fe20000000f00 */
[----:B------:R-:W-:Y:S01]  /*1ddf0*/  IMAD.IADD R0, R27, 0x1, R28 ;  /* 0x000000011b007824 */ /* 0x000fe200078e021c */
[----:B------:R-:W1:Y:S01]  /*1de00*/  LDCU.64 UR4, c[0x4][0x18] ;  /* 0x01000300ff0477ac */ /* 0x000e620008000a00 */
[----:B------:R-:W-:Y:S01]  /*1de10*/  MOV R6, UR40 ;  /* 0x0000002800067c02 */ /* 0x000fe20008000f00 */
[----:B------:R-:W-:Y:S02]  /*1de20*/  IMAD.U32 R7, RZ, RZ, UR41 ;  /* 0x00000029ff077e24 */ /* 0x000fe4000f8e00ff */
        /* <DEDUP_REMOVED lines=10> */
.L_x_699:
[----:B------:R-:W-:Y:S05]  /*1ded0*/  BRA `(.L_x_690) ;  /* 0x0000000000207947 */ /* 0x000fea0003800000 */
.L_x_659:
        /* <DEDUP_REMOVED lines=8> */
.L_x_690:
        /* <DEDUP_REMOVED lines=8> */
.L_x_700:
[----:B------:R-:W0:Y:S01]  /*1dfe0*/  LDC.64 R16, c[0x4][R16] ;  /* 0x0100000010107b82 */ /* 0x000e220000000a00 */
[----:B------:R-:W1:Y:S01]  /*1dff0*/  LDCU.64 UR4, c[0x4][0x20] ;  /* 0x01000400ff0477ac */ /* 0x000e620008000a00 */
[----:B------:R-:W-:Y:S02]  /*1e000*/  CS2R R6, SRZ ;  /* 0x0000000000067805 */ /* 0x000fe4000001ff00 */
[----:B-1----:R-:W-:Y:S01]  /*1e010*/  MOV R4, UR4 ;  /* 0x0000000400047c02 */ /* 0x002fe20008000f00 */
[----:B------:R-:W-:-:S07]  /*1e020*/  IMAD.U32 R5, RZ, RZ, UR5 ;  /* 0x00000005ff057e24 */ /* 0x000fce000f8e00ff */
[----:B------:R-:W-:-:S07]  /*1e030*/  LEPC R20, `(.L_x_657) ;  /* 0x000000001014794e */ /* 0x000fce0000000000 */
[----:B0-----:R-:W-:Y:S05]  /*1e040*/  CALL.ABS.NOINC R16 ;  /* 0x0000000010007343 */ /* 0x001fea0003c00000 */
.L_x_657:
[----:B------:R-:W-:Y:S05]  /*1e050*/  BSYNC B7 ;  /* 0x0000000000077941 */ /* 0x000fea0003800000 */
.L_x_656:
[----:B------:R-:W1:Y:S02]  /*1e060*/  LDCU UR4, c[0x0][0x3ac] ;  /* 0x00007580ff0477ac */ /* 0x000e640008000800 */
[----:B-1----:R-:W-:-:S05]  /*1e070*/  IMAD.U32 R0, RZ, RZ, UR4 ;  /* 0x00000004ff007e24 */ /* 0x002fca000f8e00ff */
[----:B------:R-:W-:-:S13]  /*1e080*/  ISETP.GE.AND P0, PT, R0, 0x2, PT ;  /* 0x000000020000780c */ /* 0x000fda0003f06270 */
[----:B------:R-:W-:Y:S05]  /*1e090*/  @!P0 BRA `(.L_x_701) ;  /* 0x0000000800788947 */ /* 0x000fea0003800000 */
[----:B------:R-:W1:Y:S01]  /*1e0a0*/  LDC.64 R4, c[0x0][0x388] ;  /* 0x0000e200ff047b82 */ /* 0x000e620000000a00 */
[----:B------:R-:W4:Y:S01]  /*1e0b0*/  LDCU UR4, c[0x0][0x3dc] ;  /* 0x00007b80ff0477ac */ /* 0x000f220008000800 */
[----:B0-----:R-:W-:Y:S02]  /*1e0c0*/  LOP3.LUT R6, R0, 0x3, RZ, 0xc0, !PT ;  /* 0x0000000300067812 */ /* 0x001fe400078ec0ff */
[----:B------:R-:W-:Y:S01]  /*1e0d0*/  LOP3.LUT R8, RZ, R23, RZ, 0x33, !PT ;  /* 0x00000017ff087212 */ /* 0x000fe200078e33ff */
[----:B------:R-:W3:Y:S01]  /*1e0e0*/  LDCU UR5, c[0x0][0x3ac] ;  /* 0x00007580ff0577ac */ /* 0x000ee20008000800 */
[----:B------:R-:W-:Y:S02]  /*1e0f0*/  ISETP.NE.AND P0, PT, R6, 0x1, PT ;  /* 0x000000010600780c */ /* 0x000fe40003f05270 */
[----:B----4-:R-:W-:Y:S01]  /*1e100*/  IADD3 R3, PT, PT, R8, UR4, RZ ;  /* 0x0000000408037c10 */ /* 0x010fe2000fffe0ff */
[----:B------:R-:W-:Y:S02]  /*1e110*/  IMAD R8, R23, R0, R8 ;  /* 0x0000000017087224 */ /* 0x000fe400078e0208 */
[----:B---3--:R-:W-:Y:S01]  /*1e120*/  IMAD.U32 R10, RZ, RZ, UR5 ;  /* 0x00000005ff0a7e24 */ /* 0x008fe2000f8e00ff */
[----:B------:R-:W-:Y:S01]  /*1e130*/  MOV R9, UR5 ;  /* 0x0000000500097c02 */ /* 0x000fe20008000f00 */
[----:B-1----:R-:W-:-:S04]  /*1e140*/  IMAD.WIDE R4, R3, 0x4, R4 ;  /* 0x0000000403047825 */ /* 0x002fc800078e0204 */
[----:B------:R-:W-:Y:S02]  /*1e150*/  VIADD R3, R23, 0x1 ;  /* 0x0000000117037836 */ /* 0x000fe40000000000 */
[----:B------:R-:W-:Y:S05]  /*1e160*/  @!P0 BRA `(.L_x_702) ;  /* 0x0000000000988947 */ /* 0x000fea0003800000 */
[----:B------:R-:W0:Y:S01]  /*1e170*/  LDC R21, c[0x0][0x3ac] ;  /* 0x0000eb00ff157b82 */ /* 0x000e220000000800 */
[----:B--2---:R-:W-:Y:S01]  /*1e180*/  VIADD R11, R0, 0xffffffff ;  /* 0xffffffff000b7836 */ /* 0x004fe20000000000 */
[----:B------:R-:W-:Y:S01]  /*1e190*/  MOV R10, UR5 ;  /* 0x00000005000a7c02 */ /* 0x000fe20008000f00 */
[----:B------:R-:W-:Y:S02]  /*1e1a0*/  IMAD.MOV.U32 R14, RZ, RZ, RZ ;  /* 0x000000ffff0e7224 */ /* 0x000fe400078e00ff */
[----:B------:R-:W-:Y:S01]  /*1e1b0*/  IMAD.U32 R9, RZ, RZ, UR5 ;  /* 0x00000005ff097e24 */ /* 0x000fe2000f8e00ff */
[----:B------:R-:W-:Y:S02]  /*1e1c0*/  LOP3.LUT R11, R11, 0x3, RZ, 0xc0, !PT ;  /* 0x000000030b0b7812 */ /* 0x000fe400078ec0ff */
[----:B------:R-:W1:Y:S05]  /*1e1d0*/  LDC.64 R6, c[0x0][0x390] ;  /* 0x0000e400ff067b82 */ /* 0x000e6a0000000a00 */
.L_x_704:
[----:B------:R-:W-:Y:S01]  /*1e1e0*/  VIADD R10, R10, 0xffffffff ;  /* 0xffffffff0a0a7836 */ /* 0x000fe20000000000 */
[----:B0-----:R-:W-:Y:S01]  /*1e1f0*/  MOV R0, R21 ;  /* 0x0000001500007202 */ /* 0x001fe20000000f00 */
[----:B------:R-:W-:Y:S05]  /*1e200*/  YIELD ;  /* 0x0000000000007946 */ /* 0x000fea0003800000 */
[----:B------:R-:W-:Y:S01]  /*1e210*/  ISETP.GE.AND P0, PT, R23, R10, PT ;  /* 0x0000000a1700720c */ /* 0x000fe20003f06270 */
[----:B------:R-:W-:-:S12]  /*1e220*/  IMAD.IADD R9, R9, 0x1, R0 ;  /* 0x0000000109097824 */ /* 0x000fd800078e0200 */
[----:B------:R-:W-:Y:S05]  /*1e230*/  @P0 BRA `(.L_x_703) ;  /* 0x00000000004c0947 */ /* 0x000fea0003800000 */
[----:B------:R-:W-:Y:S01]  /*1e240*/  IMAD.IADD R13, R3, 0x1, R22 ;  /* 0x00000001030d7824 */ /* 0x000fe200078e0216 */
[----:B------:R-:W2:Y:S03]  /*1e250*/  LDG.E R17, desc[UR36][R4.64] ;  /* 0x0000002404117981 */ /* 0x000ea6000c1e1900 */
[----:B-1----:R-:W-:-:S06]  /*1e260*/  IMAD.WIDE R12, R13, 0x4, R6 ;  /* 0x000000040d0c7825 */ /* 0x002fcc00078e0206 */
        /* <DEDUP_REMOVED lines=16> */
.L_x_703:
[----:B------:R-:W-:Y:S01]  /*1e370*/  IADD3 R14, PT, PT, R14, 0x1, RZ ;  /* 0x000000010e0e7810 */ /* 0x000fe20007ffe0ff */
[----:B------:R-:W-:Y:S05]  /*1e380*/  WARPSYNC.ALL ;  /* 0x0000000000007948 */ /* 0x000fea0003800000 */
[----:B------:R-:W-:Y:S01]  /*1e390*/  BAR.SYNC.DEFER_BLOCKING 0x0 ;  /* 0x0000000000007b1d */ /* 0x000fe20000010000 */
[----:B------:R-:W-:Y:S01]  /*1e3a0*/  ISETP.NE.AND P0, PT, R14, R11, PT ;  /* 0x0000000b0e00720c */ /* 0x000fe20003f05270 */
[----:B------:R-:W-:-:S12]  /*1e3b0*/  VIADD R22, R22, 0x1 ;  /* 0x0000000116167836 */ /* 0x000fd80000000000 */
[----:B------:R-:W-:Y:S05]  /*1e3c0*/  @P0 BRA `(.L_x_704) ;  /* 0xfffffffc00840947 */ /* 0x000fea000383ffff */
.L_x_702:
[----:B-1----:R-:W1:Y:S01]  /*1e3d0*/  LDC.64 R6, c[0x0][0x390] ;  /* 0x0000e400ff067b82 */ /* 0x002e620000000a00 */
[----:B--2---:R-:W-:-:S05]  /*1e3e0*/  VIADD R11, R0, 0xfffffffe ;  /* 0xfffffffe000b7836 */ /* 0x004fca0000000000 */
[----:B------:R-:W-:-:S13]  /*1e3f0*/  ISETP.GE.U32.AND P0, PT, R11, 0x3, PT ;  /* 0x000000030b00780c */ /* 0x000fda0003f06070 */
[----:B------:R-:W-:Y:S05]  /*1e400*/  @!P0 BRA `(.L_x_701) ;  /* 0x00000004009c8947 */ /* 0x000fea0003800000 */
.L_x_712:
[C---:B------:R-:W-:Y:S01]  /*1e410*/  IADD3 R0, PT, PT, R10.reuse, -0x1, RZ ;  /* 0xffffffff0a007810 */ /* 0x040fe20007ffe0ff */
[C---:B0--3--:R-:W-:Y:S01]  /*1e420*/  VIADD R12, R10.reuse, 0xfffffffe ;  /* 0xfffffffe0a0c7836 */ /* 0x049fe20000000000 */
[----:B------:R-:W-:Y:S05]  /*1e430*/  YIELD ;  /* 0x0000000000007946 */ /* 0x000fea0003800000 */
[----:B------:R-:W-:Y:S01]  /*1e440*/  ISETP.GE.AND P1, PT, R23, R0, PT ;  /* 0x000000001700720c */ /* 0x000fe20003f26270 */
[----:B-12---:R-:W-:Y:S01]  /*1e450*/  VIADD R14, R10, 0xfffffffd ;  /* 0xfffffffd0a0e7836 */ /* 0x006fe20000000000 */
[----:B------:R-:W-:Y:S01]  /*1e460*/  MOV R0, UR43 ;  /* 0x0000002b00007c02 */ /* 0x000fe20008000f00 */
[----:B------:R-:W-:Y:S01]  /*1e470*/  IMAD.IADD R13, R3, 0x1, R22 ;  /* 0x00000001030d7824 */ /* 0x000fe200078e0216 */
[----:B------:R-:W-:-:S02]  /*1e480*/  ISETP.GE.AND P2, PT, R23, R12, PT ;  /* 0x0000000c1700720c */ /* 0x000fc40003f46270 */
[----:B------:R-:W-:Y:S01]  /*1e490*/  ISETP.GE.AND P0, PT, R23, R14, PT ;  /* 0x0000000e1700720c */ /* 0x000fe20003f06270 */
[----:B------:R-:W-:Y:S02]  /*1e4a0*/  IMAD.IADD R9, R9, 0x1, R0 ;  /* 0x0000000109097824 */ /* 0x000fe400078e0200 */
[----:B-1----:R-:W-:-:S03]  /*1e4b0*/  IMAD.WIDE R12, R13, 0x4, R6 ;  /* 0x000000040d0c7825 */ /* 0x002fc600078e0206 */
[----:B------:R-:W-:Y:S01]  /*1e4c0*/  IADD3 R21, PT, PT, R9, R0, RZ ;  /* 0x0000000009157210 */ /* 0x000fe20007ffe0ff */
[----:B------:R-:W-:Y:S06]  /*1e4d0*/  @P1 BRA `(.L_x_705) ;  /* 0x0000000000441947 */ /* 0x000fec0003800000 */
        /* <DEDUP_REMOVED lines=17> */
.L_x_705:
[----:B------:R-:W-:Y:S05]  /*1e5f0*/  WARPSYNC.ALL ;  /* 0x0000000000007948 */ /* 0x000fea0003800000 */
[----:B------:R-:W-:Y:S01]  /*1e600*/  BAR.SYNC.DEFER_BLOCKING 0x0 ;  /* 0x0000000000007b1d */ /* 0x000fe20000010000 */
[----:B------:R-:W-:-:S05]  /*1e610*/  IMAD.IADD R9, R21, 0x1, R0 ;  /* 0x0000000115097824 */ /* 0x000fca00078e0200 */
[----:B------:R-:W-:Y:S04]  /*1e620*/  BSSY.RECONVERGENT B0, `(.L_x_706) ;  /* 0x0000013000007945 */ /* 0x000fe80003800200 */
[----:B------:R-:W-:Y:S05]  /*1e630*/  @P2 BRA `(.L_x_707) ;  /* 0x0000000000442947 */ /* 0x000fea0003800000 */
[----:B------:R-:W2:Y:S04]  /*1e640*/  LDG.E R15, desc[UR36][R4.64] ;  /* 0x00000024040f7981 */ /* 0x000ea8000c1e1900 */
[----:B------:R-:W2:Y:S01]  /*1e650*/  LDG.E R16, desc[UR36][R12.64+0x4] ;  /* 0x000004240c107981 */ /* 0x000ea2000c1e1900 */
[----:B------:R-:W1:Y:S01]  /*1e660*/  S2UR UR5, SR_CgaCtaId ;  /* 0x00000000000579c3 */ /* 0x000e620000008800 */
[----:B------:R-:W-:Y:S01]  /*1e670*/  UMOV UR4, 0x400 ;  /* 0x0000040000047882 */ /* 0x000fe20000000000 */
[----:B0-----:R-:W-:-:S05]  /*1e680*/  IMAD.IADD R11, R8, 0x1, R21 ;  /* 0x00000001080b7824 */ /* 0x001fca00078e0215 */
[----:B------:R-:W-:Y:S01]  /*1e690*/  IADD3 R14, PT, PT, R11, -R0, RZ ;  /* 0x800000000b0e7210 */ /* 0x000fe20007ffe0ff */
[----:B-1----:R-:W-:-:S06]  /*1e6a0*/  ULEA UR4, UR5, UR4, 0x18 ;  /* 0x0000000405047291 */ /* 0x002fcc000f8ec0ff */
        /* <DEDUP_REMOVED lines=10> */
.L_x_707:
[----:B------:R-:W-:Y:S05]  /*1e750*/  BSYNC.RECONVERGENT B0 ;  /* 0x0000000000007941 */ /* 0x000fea0003800200 */
.L_x_706:
[----:B------:R-:W-:Y:S06]  /*1e760*/  BAR.SYNC.DEFER_BLOCKING 0x0 ;  /* 0x0000000000007b1d */ /* 0x000fec0000010000 */
[----:B------:R-:W-:Y:S04]  /*1e770*/  BSSY.RECONVERGENT B0, `(.L_x_708) ;  /* 0x0000013000007945 */ /* 0x000fe80003800200 */
[----:B------:R-:W-:Y:S05]  /*1e780*/  @P0 BRA `(.L_x_709) ;  /* 0x0000000000440947 */ /* 0x000fea0003800000 */
[----:B------:R-:W2:Y:S04]  /*1e790*/  LDG.E R15, desc[UR36][R4.64] ;  /* 0x00000024040f7981 */ /* 0x000ea8000c1e1900 */
[----:B------:R-:W2:Y:S01]  /*1e7a0*/  LDG.E R16, desc[UR36][R12.64+0x8] ;  /* 0x000008240c107981 */ /* 0x000ea2000c1e1900 */
[----:B------:R-:W3:Y:S01]  /*1e7b0*/  S2UR UR5, SR_CgaCtaId ;  /* 0x00000000000579c3 */ /* 0x000ee20000008800 */
[----:B------:R-:W-:Y:S01]  /*1e7c0*/  UMOV UR4, 0x400 ;  /* 0x0000040000047882 */ /* 0x000fe20000000000 */
[----:B0-----:R-:W-:-:S05]  /*1e7d0*/  IMAD.IADD R11, R8, 0x1, R9 ;  /* 0x00000001080b7824 */ /* 0x001fca00078e0209 */
[----:B-1----:R-:W-:Y:S01]  /*1e7e0*/  IADD3 R14, PT, PT, R11, -R0, RZ ;  /* 0x800000000b0e7210 */ /* 0x002fe20007ffe0ff */
[----:B---3--:R-:W-:-:S06]  /*1e7f0*/  ULEA UR4, UR5, UR4, 0x18 ;  /* 0x0000000405047291 */ /* 0x008fcc000f8ec0ff */
        /* <DEDUP_REMOVED lines=10> */
.L_x_709:
[----:B------:R-:W-:Y:S05]  /*1e8a0*/  BSYNC.RECONVERGENT B0 ;  /* 0x0000000000007941 */ /* 0x000fea0003800200 */
.L_x_708:
[----:B------:R-:W-:Y:S01]  /*1e8b0*/  IMAD.MOV.U32 R16, RZ, RZ, R10 ;  /* 0x000000ffff107224 */ /* 0x000fe200078e000a */
[----:B------:R-:W-:Y:S01]  /*1e8c0*/  IADD3 R10, PT, PT, R10, -0x4, RZ ;  /* 0xfffffffc0a0a7810 */ /* 0x000fe20007ffe0ff */
[----:B------:R-:W-:Y:S01]  /*1e8d0*/  BAR.SYNC.DEFER_BLOCKING 0x0 ;  /* 0x0000000000007b1d */ /* 0x000fe20000010000 */
[----:B------:R-:W-:Y:S02]  /*1e8e0*/  IMAD.IADD R9, R9, 0x1, R0 ;  /* 0x0000000109097824 */ /* 0x000fe400078e0200 */
[----:B------:R-:W-:-:S03]  /*1e8f0*/  ISETP.GE.AND P0, PT, R23, R10, PT ;  /* 0x0000000a1700720c */ /* 0x000fc60003f06270 */
[----:B------:R-:W-:Y:S10]  /*1e900*/  BSSY.RECONVERGENT B0, `(.L_x_710) ;  /* 0x0000013000007945 */ /* 0x000ff40003800200 */
[----:B------:R-:W-:Y:S05]  /*1e910*/  @P0 BRA `(.L_x_711) ;  /* 0x0000000000440947 */ /* 0x000fea0003800000 */
[----:B------:R-:W3:Y:S04]  /*1e920*/  LDG.E R12, desc[UR36][R12.64+0xc] ;  /* 0x00000c240c0c7981 */ /* 0x000ee8000c1e1900 */
[----:B------:R-:W3:Y:S01]  /*1e930*/  LDG.E R15, desc[UR36][R4.64] ;  /* 0x00000024040f7981 */ /* 0x000ee2000c1e1900 */
[----:B------:R-:W4:Y:S01]  /*1e940*/  S2UR UR5, SR_CgaCtaId ;  /* 0x00000000000579c3 */ /* 0x000f220000008800 */
[----:B------:R-:W-:Y:S01]  /*1e950*/  UMOV UR4, 0x400 ;  /* 0x0000040000047882 */ /* 0x000fe20000000000 */
[----:B0-----:R-:W-:-:S05]  /*1e960*/  IMAD.IADD R11, R8, 0x1, R9 ;  /* 0x00000001080b7824 */ /* 0x001fca00078e0209 */
[----:B-12---:R-:W-:Y:S01]  /*1e970*/  IADD3 R14, PT, PT, R11, -R0, RZ ;  /* 0x800000000b0e7210 */ /* 0x006fe20007ffe0ff */
        /* <DEDUP_REMOVED lines=11> */
.L_x_711:
[----:B------:R-:W-:Y:S05]  /*1ea30*/  BSYNC.RECONVERGENT B0 ;  /* 0x0000000000007941 */ /* 0x000fea0003800200 */
.L_x_710:
[----:B------:R-:W-:Y:S01]  /*1ea40*/  BAR.SYNC.DEFER_BLOCKING 0x0 ;  /* 0x0000000000007b1d */ /* 0x000fe20000010000 */
[----:B------:R-:W-:Y:S01]  /*1ea50*/  ISETP.GT.AND P0, PT, R16, 0x5, PT ;  /* 0x000000051000780c */ /* 0x000fe20003f04270 */
[----:B------:R-:W-:-:S12]  /*1ea60*/  VIADD R22, R22, 0x4 ;  /* 0x0000000416167836 */ /* 0x000fd80000000000 */
[----:B------:R-:W-:Y:S05]  /*1ea70*/  @P0 BRA `(.L_x_712) ;  /* 0xfffffff800640947 */ /* 0x000fea000383ffff */
.L_x_701:
[----:B------:R-:W-:-:S13]  /*1ea80*/  ISETP.NE.AND P0, PT, R24, RZ, PT ;  /* 0x000000ff1800720c */ /* 0x000fda0003f05270 */
[----:B------:R-:W-:Y:S05]  /*1ea90*/  @P0 BRA `(.L_x_713) ;  /* 0x0000000400cc0947 */ /* 0x000fea0003800000 */
[C---:B0-----:R-:W-:Y:S01]  /*1eaa0*/  IADD3 R3, PT, PT, R0.reuse, -0x1, RZ ;  /* 0xffffffff00037810 */ /* 0x041fe20007ffe0ff */
[----:B------:R-:W-:Y:S01]  /*1eab0*/  BSSY B0, `(.L_x_714) ;  /* 0x0000035000007945 */ /* 0x000fe20003800000 */
[----:B---3--:R-:W-:Y:S02]  /*1eac0*/  LOP3.LUT R18, R0, 0x7, RZ, 0xc0, !PT ;  /* 0x0000000700127812 */ /* 0x008fe400078ec0ff */
[----:B------:R-:W-:Y:S01]  /*1ead0*/  ISETP.GE.U32.AND P0, PT, R3, 0x7, PT ;  /* 0x000000070300780c */ /* 0x000fe20003f06070 */
[----:B------:R-:W-:Y:S01]  /*1eae0*/  IMAD.MOV.U32 R3, RZ, RZ, R23 ;  /* 0x000000ffff037224 */ /* 0x000fe200078e0017 */
[----:B------:R-:W-:-:S11]  /*1eaf0*/  ISETP.NE.AND P1, PT, R18, RZ, PT ;  /* 0x000000ff1200720c */ /* 0x000fd60003f25270 */
[----:B------:R-:W-:Y:S05]  /*1eb00*/  @!P0 BRA `(.L_x_715) ;  /* 0x0000000000bc8947 */ /* 0x000fea0003800000 */
[----:B------:R-:W0:Y:S01]  /*1eb10*/  S2UR UR5, SR_CgaCtaId ;  /* 0x00000000000579c3 */ /* 0x000e220000008800 */
[----:B------:R-:W-:Y:S01]  /*1eb20*/  UMOV UR4, 0x400 ;  /* 0x0000040000047882 */ /* 0x000fe20000000000 */
[----:B------:R-:W-:Y:S01]  /*1eb30*/  LOP3.LUT R8, R0, 0x7ffffff8, RZ, 0xc0, !PT ;  /* 0x7ffffff800087812 */ /* 0x000fe200078ec0ff */
[----:B------:R-:W-:-:S03]  /*1eb40*/  IMAD.MOV.U32 R3, RZ, RZ, R23 ;  /* 0x000000ffff037224 */ /* 0x000fc600078e0017 */
[----:B------:R-:W-:Y:S02]  /*1eb50*/  IADD3 R8, PT, PT, -R8, RZ, RZ ;  /* 0x000000ff08087210 */ /* 0x000fe40007ffe1ff */
[----:B-1----:R-:W1:Y:S08]  /*1eb60*/  LDC R6, c[0x0][0x3c8] ;  /* 0x0000f200ff067b82 */ /* 0x002e700000000800 */
[----:B------:R-:W3:Y:S01]  /*1eb70*/  LDC.64 R4, c[0x0][0x380] ;  /* 0x0000e000ff047b82 */ /* 0x000ee20000000a00 */
[----:B0-----:R-:W-:-:S06]  /*1eb80*/  ULEA UR4, UR5, UR4, 0x18 ;  /* 0x0000000405047291 */ /* 0x001fcc000f8ec0ff */
[----:B------:R-:W-:-:S07]  /*1eb90*/  LEA R7, R23, UR4, 0x2 ;  /* 0x0000000417077c11 */ /* 0x000fce000f8e10ff */
.L_x_716:
[----:B0-----:R0:W4:Y:S01]  /*1eba0*/  LDS R9, [R7] ;  /* 0x0000000007097984 */ /* 0x0011220000000800 */
[----:B--23--:R-:W-:Y:S01]  /*1ebb0*/  IMAD.WIDE R10, R19, 0x4, R4 ;  /* 0x00000004130a7825 */ /* 0x00cfe200078e0204 */
[----:B------:R-:W-:Y:S05]  /*1ebc0*/  YIELD ;  /* 0x0000000000007946 */ /* 0x000fea0003800000 */
[C---:B------:R-:W-:Y:S01]  /*1ebd0*/  IMAD R21, R0.reuse, 0x4, R7 ;  /* 0x0000000400157824 */ /* 0x040fe200078e0207 */
[----:B------:R-:W-:Y:S01]  /*1ebe0*/  LEA R3, R0, R3, 0x3 ;  /* 0x0000000300037211 */ /* 0x000fe200078e18ff */
[----:B-1----:R-:W-:-:S04]  /*1ebf0*/  IMAD.WIDE R12, R6, 0x4, R10 ;  /* 0x00000004060c7825 */ /* 0x002fc800078e020a */
[----:B------:R-:W-:Y:S02]  /*1ec00*/  IMAD R29, R0, 0x4, R21 ;  /* 0x00000004001d7824 */ /* 0x000fe400078e0215 */
[----:B------:R-:W-:-:S03]  /*1ec10*/  IMAD.WIDE R14, R6, 0x4, R12 ;  /* 0x00000004060e7825 */ /* 0x000fc600078e020c */
[----:B------:R-:W-:Y:S01]  /*1ec20*/  LEA R33, R0, R29, 0x2 ;  /* 0x0000001d00217211 */ /* 0x000fe200078e10ff */
[----:B------:R-:W-:Y:S02]  /*1ec30*/  VIADD R8, R8, 0x8 ;  /* 0x0000000808087836 */ /* 0x000fe40000000000 */
[----:B------:R-:W-:-:S03]  /*1ec40*/  IMAD.WIDE R16, R6, 0x4, R14 ;  /* 0x0000000406107825 */ /* 0x000fc600078e020e */
[----:B------:R-:W-:Y:S01]  /*1ec50*/  ISETP.NE.AND P0, PT, R8, RZ, PT ;  /* 0x000000ff0800720c */ /* 0x000fe20003f05270 */
[----:B------:R-:W-:Y:S02]  /*1ec60*/  IMAD R19, R6, 0x8, R19 ;  /* 0x0000000806137824 */ /* 0x000fe400078e0213 */
[C---:B0-----:R-:W-:Y:S01]  /*1ec70*/  IMAD R7, R0.reuse, 0x20, R7 ;  /* 0x0000002000077824 */ /* 0x041fe200078e0207 */
[----:B----4-:R0:W-:Y:S04]  /*1ec80*/  STG.E.STRONG.SYS desc[UR36][R10.64], R9 ;  /* 0x000000090a007986 */ /* 0x0101e8000c115924 */
[----:B------:R-:W1:Y:S01]  /*1ec90*/  LDS R27, [R21] ;  /* 0x00000000151b7984 */ /* 0x000e620000000800 */
[----:B0-----:R-:W-:Y:S02]  /*1eca0*/  IMAD R9, R0, 0x4, R33 ;  /* 0x0000000400097824 */ /* 0x001fe400078e0221 */
[----:B------:R-:W-:Y:S01]  /*1ecb0*/  IMAD.WIDE R10, R6, 0x4, R16 ;  /* 0x00000004060a7825 */ /* 0x000fe200078e0210 */
[----:B-1----:R0:W-:Y:S04]  /*1ecc0*/  STG.E.STRONG.SYS desc[UR36][R12.64], R27 ;  /* 0x0000001b0c007986 */ /* 0x0021e8000c115924 */
[----:B------:R-:W1:Y:S01]  /*1ecd0*/  LDS R31, [R29] ;  /* 0x000000001d1f7984 */ /* 0x000e620000000800 */
[----:B0-----:R-:W-:-:S02]  /*1ece0*/  IMAD R27, R0, 0x4, R9 ;  /* 0x00000004001b7824 */ /* 0x001fc400078e0209 */
[----:B------:R-:W-:Y:S01]  /*1ecf0*/  IMAD.WIDE R12, R6, 0x4, R10 ;  /* 0x00000004060c7825 */ /* 0x000fe200078e020a */
[----:B-1----:R0:W-:Y:S04]  /*1ed00*/  STG.E.STRONG.SYS desc[UR36][R14.64], R31 ;  /* 0x0000001f0e007986 */ /* 0x0021e8000c115924 */
[----:B------:R-:W1:Y:S01]  /*1ed10*/  LDS R35, [R33] ;  /* 0x0000000021237984 */ /* 0x000e620000000800 */
[----:B0-----:R-:W-:Y:S01]  /*1ed20*/  LEA R31, R0, R27, 0x2 ;  /* 0x0000001b001f7211 */ /* 0x001fe200078e10ff */
[----:B------:R-:W-:-:S04]  /*1ed30*/  IMAD.WIDE R14, R6, 0x4, R12 ;  /* 0x00000004060e7825 */ /* 0x000fc800078e020c */
[----:B------:R-:W-:Y:S01]  /*1ed40*/  IMAD R20, R0, 0x4, R31 ;  /* 0x0000000400147824 */ /* 0x000fe200078e021f */
[----:B-1----:R0:W-:Y:S04]  /*1ed50*/  STG.E.STRONG.SYS desc[UR36][R16.64], R35 ;  /* 0x0000002310007986 */ /* 0x0021e8000c115924 */
[----:B------:R-:W1:Y:S01]  /*1ed60*/  LDS R21, [R9] ;  /* 0x0000000009157984 */ /* 0x000e620000000800 */
[----:B0-----:R-:W-:-:S03]  /*1ed70*/  IMAD.WIDE R16, R6, 0x4, R14 ;  /* 0x0000000406107825 */ /* 0x001fc600078e020e */
        /* <DEDUP_REMOVED lines=8> */
.L_x_715:
[----:B------:R-:W-:Y:S05]  /*1ee00*/  BSYNC B0 ;  /* 0x0000000000007941 */ /* 0x000fea0003800000 */
.L_x_714:
[----:B------:R-:W-:Y:S05]  /*1ee10*/  @!P1 BRA `(.L_x_713) ;  /* 0x0000000000ec9947 */ /* 0x000fea0003800000 */
[----:B------:R-:W-:Y:S01]  /*1ee20*/  ISETP.GE.U32.AND P0, PT, R18, 0x4, PT ;  /* 0x000000041200780c */ /* 0x000fe20003f06070 */
[----:B------:R-:W-:Y:S01]  /*1ee30*/  BSSY.RECONVERGENT B0, `(.L_x_717) ;  /* 0x000001b000007945 */ /* 0x000fe20003800200 */
[----:B------:R-:W-:-:S04]  /*1ee40*/  LOP3.LUT R12, R0, 0x3, RZ, 0xc0, !PT ;  /* 0x00000003000c7812 */ /* 0x000fc800078ec0ff */
[----:B------:R-:W-:-:S07]  /*1ee50*/  ISETP.NE.AND P1, PT, R12, RZ, PT ;  /* 0x000000ff0c00720c */ /* 0x000fce0003f25270 */
[----:B------:R-:W-:Y:S06]  /*1ee60*/  @!P0 BRA `(.L_x_718) ;  /* 0x00000000005c8947 */ /* 0x000fec0003800000 */
[----:B------:R-:W3:Y:S01]  /*1ee70*/  S2UR UR5, SR_CgaCtaId ;  /* 0x00000000000579c3 */ /* 0x000ee20000008800 */
[----:B------:R-:W-:-:S07]  /*1ee80*/  UMOV UR4, 0x400 ;  /* 0x0000040000047882 */ /* 0x000fce0000000000 */
[----:B------:R-:W4:Y:S08]  /*1ee90*/  LDC.64 R4, c[0x0][0x380] ;  /* 0x0000e000ff047b82 */ /* 0x000f300000000a00 */
[----:B------:R-:W5:Y:S01]  /*1eea0*/  LDC R29, c[0x0][0x3c8] ;  /* 0x0000f200ff1d7b82 */ /* 0x000f620000000800 */
[----:B---3--:R-:W-:-:S06]  /*1eeb0*/  ULEA UR4, UR5, UR4, 0x18 ;  /* 0x0000000405047291 */ /* 0x008fcc000f8ec0ff */
[----:B0-----:R-:W-:Y:S01]  /*1eec0*/  LEA R9, R3, UR4, 0x2 ;  /* 0x0000000403097c11 */ /* 0x001fe2000f8e10ff */
[C---:B------:R-:W-:Y:S02]  /*1eed0*/  IMAD R3, R0.reuse, 0x4, R3 ;  /* 0x0000000400037824 */ /* 0x040fe400078e0203 */
[----:B----4-:R-:W-:Y:S01]  /*1eee0*/  IMAD.WIDE R4, R19, 0x4, R4 ;  /* 0x0000000413047825 */ /* 0x010fe200078e0204 */
[C---:B------:R-:W-:Y:S01]  /*1eef0*/  LEA R13, R0.reuse, R9, 0x2 ;  /* 0x00000009000d7211 */ /* 0x040fe200078e10ff */
[----:B--2---:R0:W2:Y:S04]  /*1ef00*/  LDS R11, [R9] ;  /* 0x00000000090b7984 */ /* 0x0040a80000000800 */
[----:B-1----:R-:W-:Y:S01]  /*1ef10*/  IMAD R17, R0, 0x4, R13 ;  /* 0x0000000400117824 */ /* 0x002fe200078e020d */
[C---:B-----5:R-:W-:Y:S01]  /*1ef20*/  LEA R19, R29.reuse, R19, 0x2 ;  /* 0x000000131d137211 */ /* 0x060fe200078e10ff */
[----:B------:R-:W-:-:S04]  /*1ef30*/  IMAD.WIDE R6, R29, 0x4, R4 ;  /* 0x000000041d067825 */ /* 0x000fc800078e0204 */
[----:B------:R-:W-:Y:S02]  /*1ef40*/  IMAD R10, R0, 0x4, R17 ;  /* 0x00000004000a7824 */ /* 0x000fe400078e0211 */
[C---:B0-----:R-:W-:Y:S01]  /*1ef50*/  IMAD.WIDE R8, R29.reuse, 0x4, R6 ;  /* 0x000000041d087825 */ /* 0x041fe200078e0206 */
[----:B--2---:R0:W-:Y:S04]  /*1ef60*/  STG.E.STRONG.SYS desc[UR36][R4.64], R11 ;  /* 0x0000000b04007986 */ /* 0x0041e8000c115924 */
[----:B------:R-:W1:Y:S01]  /*1ef70*/  LDS R15, [R13] ;  /* 0x000000000d0f7984 */ /* 0x000e620000000800 */
[----:B0-----:R-:W-:-:S03]  /*1ef80*/  IMAD.WIDE R4, R29, 0x4, R8 ;  /* 0x000000041d047825 */ /* 0x001fc600078e0208 */
[----:B-1----:R-:W-:Y:S04]  /*1ef90*/  STG.E.STRONG.SYS desc[UR36][R6.64], R15 ;  /* 0x0000000f06007986 */ /* 0x002fe8000c115924 */
[----:B------:R-:W0:Y:S04]  /*1efa0*/  LDS R21, [R17] ;  /* 0x0000000011157984 */ /* 0x000e280000000800 */
[----:B0-----:R-:W-:Y:S04]  /*1efb0*/  STG.E.STRONG.SYS desc[UR36][R8.64], R21 ;  /* 0x0000001508007986 */ /* 0x001fe8000c115924 */
[----:B------:R-:W0:Y:S04]  /*1efc0*/  LDS R27, [R10] ;  /* 0x000000000a1b7984 */ /* 0x000e280000000800 */
[----:B0-----:R3:W-:Y:S02]  /*1efd0*/  STG.E.STRONG.SYS desc[UR36][R4.64], R27 ;  /* 0x0000001b04007986 */ /* 0x0017e4000c115924 */
.L_x_718:
[----:B------:R-:W-:Y:S05]  /*1efe0*/  BSYNC.RECONVERGENT B0 ;  /* 0x0000000000007941 */ /* 0x000fea0003800200 */
.L_x_717:
[----:B------:R-:W-:Y:S05]  /*1eff0*/  @!P1 BRA `(.L_x_713) ;  /* 0x0000000000749947 */ /* 0x000fea0003800000 */
[----:B---3--:R-:W-:Y:S01]  /*1f000*/  LOP3.LUT R4, R0, 0x1, RZ, 0xc0, !PT ;  /* 0x0000000100047812 */ /* 0x008fe200078ec0ff */
[----:B------:R-:W-:Y:S01]  /*1f010*/  BSSY.RECONVERGENT B0, `(.L_x_719) ;  /* 0x0000016000007945 */ /* 0x000fe20003800200 */
[----:B------:R-:W-:Y:S02]  /*1f020*/  ISETP.NE.AND P1, PT, R12, 0x1, PT ;  /* 0x000000010c00780c */ /* 0x000fe40003f25270 */
[----:B------:R-:W-:-:S13]  /*1f030*/  ISETP.NE.U32.AND P0, PT, R4, 0x1, PT ;  /* 0x000000010400780c */ /* 0x000fda0003f05070 */
[----:B------:R-:W3:Y:S01]  /*1f040*/  @!P0 S2R R5, SR_CgaCtaId ;  /* 0x0000000000058919 */ /* 0x000ee20000008800 */
[----:B------:R-:W-:-:S04]  /*1f050*/  @!P0 MOV R4, 0x400 ;  /* 0x0000040000048802 */ /* 0x000fc80000000f00 */
[----:B---3--:R-:W-:Y:S01]  /*1f060*/  @!P0 LEA R10, R5, R4, 0x18 ;  /* 0x00000004050a8211 */ /* 0x008fe200078ec0ff */
[----:B------:R-:W-:Y:S06]  /*1f070*/  @!P1 BRA `(.L_x_720) ;  /* 0x00000000003c9947 */ /* 0x000fec0003800000 */
[----:B------:R-:W3:Y:S01]  /*1f080*/  S2UR UR5, SR_CgaCtaId ;  /* 0x00000000000579c3 */ /* 0x000ee20000008800 */
[----:B------:R-:W-:-:S07]  /*1f090*/  UMOV UR4, 0x400 ;  /* 0x0000040000047882 */ /* 0x000fce0000000000 */
[----:B------:R-:W4:Y:S08]  /*1f0a0*/  LDC.64 R4, c[0x0][0x380] ;  /* 0x0000e000ff047b82 */ /* 0x000f300000000a00 */
[----:B------:R-:W1:Y:S01]  /*1f0b0*/  LDC R8, c[0x0][0x3c8] ;  /* 0x0000f200ff087b82 */ /* 0x000e620000000800 */
[----:B---3--:R-:W-:-:S06]  /*1f0c0*/  ULEA UR4, UR5, UR4, 0x18 ;  /* 0x0000000405047291 */ /* 0x008fcc000f8ec0ff */
[----:B------:R-:W-:Y:S01]  /*1f0d0*/  LEA R13, R3, UR4, 0x2 ;  /* 0x00000004030d7c11 */ /* 0x000fe2000f8e10ff */
[C---:B------:R-:W-:Y:S02]  /*1f0e0*/  IMAD R3, R0.reuse, 0x2, R3 ;  /* 0x0000000200037824 */ /* 0x040fe400078e0203 */
[----:B----4-:R-:W-:Y:S02]  /*1f0f0*/  IMAD.WIDE R4, R19, 0x4, R4 ;  /* 0x0000000413047825 */ /* 0x010fe400078e0204 */
[----:B0-----:R-:W0:Y:S02]  /*1f100*/  LDS R9, [R13] ;  /* 0x000000000d097984 */ /* 0x001e240000000800 */
[----:B--2---:R-:W-:Y:S02]  /*1f110*/  IMAD R11, R0, 0x4, R13 ;  /* 0x00000004000b7824 */ /* 0x004fe400078e020d */
[C---:B-1----:R-:W-:Y:S01]  /*1f120*/  IMAD.WIDE R6, R8.reuse, 0x4, R4 ;  /* 0x0000000408067825 */ /* 0x042fe200078e0204 */
[----:B------:R-:W-:Y:S01]  /*1f130*/  LEA R19, R8, R19, 0x1 ;  /* 0x0000001308137211 */ /* 0x000fe200078e08ff */
[----:B0-----:R-:W-:Y:S04]  /*1f140*/  STG.E.STRONG.SYS desc[UR36][R4.64], R9 ;  /* 0x0000000904007986 */ /* 0x001fe8000c115924 */
[----:B------:R-:W0:Y:S04]  /*1f150*/  LDS R11, [R11] ;  /* 0x000000000b0b7984 */ /* 0x000e280000000800 */
[----:B0-----:R3:W-:Y:S02]  /*1f160*/  STG.E.STRONG.SYS desc[UR36][R6.64], R11 ;  /* 0x0000000b06007986 */ /* 0x0017e4000c115924 */
.L_x_720:
[----:B------:R-:W-:Y:S05]  /*1f170*/  BSYNC.RECONVERGENT B0 ;  /* 0x0000000000007941 */ /* 0x000fea0003800200 */
.L_x_719:
[----:B------:R-:W-:Y:S01]  /*1f180*/  @!P0 IMAD R0, R3, 0x4, R10 ;  /* 0x0000000403008824 */ /* 0x000fe200078e020a */
[----:B------:R-:W4:Y:S04]  /*1f190*/  @!P0 LDC.64 R4, c[0x0][0x380] ;  /* 0x0000e000ff048b82 */ /* 0x000f280000000a00 */
[----:B------:R-:W5:Y:S01]  /*1f1a0*/  @!P0 LDS R3, [R0] ;  /* 0x0000000000038984 */ /* 0x000f620000000800 */
[----:B----4-:R-:W-:-:S05]  /*1f1b0*/  @!P0 IMAD.WIDE R4, R19, 0x4, R4 ;  /* 0x0000000413048825 */ /* 0x010fca00078e0204 */
[----:B-----5:R4:W-:Y:S02]  /*1f1c0*/  @!P0 STG.E.STRONG.SYS desc[UR36][R4.64], R3 ;  /* 0x0000000304008986 */ /* 0x0209e4000c115924 */
.L_x_713:
[----:B------:R-:W-:Y:S05]  /*1f1d0*/  WARPSYNC.ALL ;  /* 0x0000000000007948 */ /* 0x000fea0003800000 */
[----:B---34-:R-:W3:Y:S08]  /*1f1e0*/  LDC.64 R4, c[0x4][0x8] ;  /* 0x01000200ff047b82 */ /* 0x018ef00000000a00 */
[----:B------:R-:W-:Y:S06]  /*1f1f0*/  BAR.SYNC.DEFER_BLOCKING 0x0 ;  /* 0x0000000000007b1d */ /* 0x000fec0000010000 */
[----:B------:R-:W4:Y:S01]  /*1f200*/  LDCU UR4, c[0x0][0x3a0] ;  /* 0x00007400ff0477ac */ /* 0x000f220008000800 */
[----:B---3--:R-:W4:Y:S01]  /*1f210*/  LDG.E R5, desc[UR36][R4.64] ;  /* 0x0000002404057981 */ /* 0x008f22000c1e1900 */
[----:B------:R-:W-:Y:S01]  /*1f220*/  BSSY B7, `(.L_x_721) ;  /* 0x00001ca000077945 */ /* 0x000fe20003800000 */
[----:B----4-:R-:W-:-:S04]  /*1f230*/  ISETP.NE.AND P0, PT, R5, UR4, PT ;  /* 0x0000000405007c0c */ /* 0x010fc8000bf05270 */
[----:B------:R-:W-:-:S13]  /*1f240*/  ISETP.NE.OR P0, PT, R23, RZ, P0 ;  /* 0x000000ff1700720c */ /* 0x000fda0000705670 */
[----:B------:R-:W-:Y:S05]  /*1f250*/  @P0 BRA `(.L_x_722) ;  /* 0x0000001c00180947 */ /* 0x000fea0003800000 */
[----:B------:R-:W-:Y:S01]  /*1f260*/  MOV R0, 0x0 ;  /* 0x0000000000007802 */ /* 0x000fe20000000f00 */
[----:B------:R-:W3:Y:S01]  /*1f270*/  LDCU.64 UR4, c[0x4][0x30] ;  /* 0x01000600ff0477ac */ /* 0x000ee20008000a00 */
[----:B01----:R-:W-:Y:S02]  /*1f280*/  CS2R R6, SRZ ;  /* 0x0000000000067805 */ /* 0x003fe4000001ff00 */
[----:B------:R0:W1:Y:S01]  /*1f290*/  LDC.64 R8, c[0x4][R0] ;  /* 0x0100000000087b82 */ /* 0x0000620000000a00 */
[----:B---3--:R-:W-:Y:S01]  /*1f2a0*/  MOV R4, UR4 ;  /* 0x0000000400047c02 */ /* 0x008fe20008000f00 */
[----:B0-----:R-:W-:-:S07]  /*1f2b0*/  IMAD.U32 R5, RZ, RZ, UR5 ;  /* 0x00000005ff057e24 */ /* 0x001fce000f8e00ff */
[----:B------:R-:W-:-:S07]  /*1f2c0*/  LEPC R20, `(.L_x_723) ;  /* 0x000000001014794e */ /* 0x000fce0000000000 */
[----:B-12---:R-:W-:Y:S05]  /*1f2d0*/  CALL.ABS.NOINC R8 ;  /* 0x0000000008007343 */ /* 0x006fea0003c00000 */
.L_x_723:
[----:B------:R-:W-:-:S13]  /*1f2e0*/  ISETP.GE.AND P0, PT, R2, 0x1, PT ;  /* 0x000000010200780c */ /* 0x000fda0003f06270 */
[----:B------:R-:W-:Y:S05]  /*1f2f0*/  @!P0 BRA `(.L_x_724) ;  /* 0x00000018008c8947 */ /* 0x000fea0003800000 */
[C---:B------:R-:W-:Y:S02]  /*1f300*/  VIADD R22, R2.reuse, 0xffffffff ;  /* 0xffffffff02167836 */ /* 0x040fe40000000000 */
[----:B------:R-:W-:Y:S01]  /*1f310*/  HFMA2 R19, -RZ, RZ, 0, 0 ;  /* 0x00000000ff137431 */ /* 0x000fe200000001ff */
[----:B------:R-:W-:Y:S02]  /*1f320*/  LOP3.LUT R24, R2, 0x7, RZ, 0xc0, !PT ;  /* 0x0000000702187812 */ /* 0x000fe400078ec0ff */
[----:B------:R-:W-:-:S13]  /*1f330*/  ISETP.GE.U32.AND P0, PT, R22, 0x7, PT ;  /* 0x000000071600780c */ /* 0x000fda0003f06070 */
[----:B------:R-:W-:Y:S05]  /*1f340*/  @!P0 BRA `(.L_x_725) ;  /* 0x0000000400848947 */ /* 0x000fea0003800000 */
[----:B------:R-:W0:Y:S01]  /*1f350*/  S2R R3, SR_CgaCtaId ;  /* 0x0000000000037919 */ /* 0x000e220000008800 */
[----:B------:R-:W-:Y:S01]  /*1f360*/  MOV R0, 0x400 ;  /* 0x0000040000007802 */ /* 0x000fe20000000f00 */
[----:B------:R-:W-:Y:S01]  /*1f370*/  BSSY B6, `(.L_x_725) ;  /* 0x000005e000067945 */ /* 0x000fe20003800000 */
[----:B------:R-:W-:-:S05]  /*1f380*/  LOP3.LUT R19, R2, 0x7ffffff8, RZ, 0xc0, !PT ;  /* 0x7ffffff802137812 */ /* 0x000fca00078ec0ff */
[----:B------:R-:W-:Y:S01]  /*1f390*/  IMAD.MOV R18, RZ, RZ, -R19 ;  /* 0x000000ffff127224 */ /* 0x000fe200078e0a13 */
[----:B0-----:R-:W-:-:S05]  /*1f3a0*/  LEA R3, R3, R0, 0x18 ;  /* 0x0000000003037211 */ /* 0x001fca00078ec0ff */
[----:B------:R-:W-:-:S05]  /*1f3b0*/  IMAD R3, R2, 0x4, R3 ;  /* 0x0000000402037824 */ /* 0x000fca00078e0203 */
[----:B------:R-:W-:-:S07]  /*1f3c0*/  IADD3 R17, PT, PT, R3, 0x10, RZ ;  /* 0x0000001003117810 */ /* 0x000fce0007ffe0ff */
.L_x_734:
[----:B------:R-:W0:Y:S01]  /*1f3d0*/  LDS R0, [R17+-0x10] ;  /* 0xfffff00011007984 */ /* 0x000e220000000800 */
[----:B------:R-:W-:Y:S01]  /*1f3e0*/  MOV R16, 0x0 ;  /* 0x0000000000107802 */ /* 0x000fe20000000f00 */
[----:B------:R-:W-:Y:S05]  /*1f3f0*/  YIELD ;  /* 0x0000000000007946 */ /* 0x000fea0003800000 */
[----:B------:R1:W2:Y:S01]  /*1f400*/  LDC.64 R8, c[0x4][R16] ;  /* 0x0100000010087b82 */ /* 0x0002a20000000a00 */
[----:B------:R-:W3:Y:S01]  /*1f410*/  LDCU.64 UR4, c[0x4][0x18] ;  /* 0x01000300ff0477ac */ /* 0x000ee20008000a00 */
[----:B------:R-:W-:Y:S02]  /*1f420*/  VIADD R18, R18, 0x8 ;  /* 0x0000000812127836 */ /* 0x000fe40000000000 */
[----:B------:R-:W-:-:S02]  /*1f430*/  IMAD.U32 R6, RZ, RZ, UR40 ;  /* 0x00000028ff067e24 */ /* 0x000fc4000f8e00ff */
[----:B------:R-:W-:Y:S01]  /*1f440*/  IMAD.U32 R7, RZ, RZ, UR41 ;  /* 0x00000029ff077e24 */ /* 0x000fe2000f8e00ff */
[----:B------:R-:W-:-:S04]  /*1f450*/  ISETP.NE.AND P0, PT, R18, RZ, PT ;  /* 0x000000ff1200720c */ /* 0x000fc80003f05270 */
[----:B------:R-:W-:Y:S01]  /*1f460*/  P2R R27, PR, RZ, 0x1 ;  /* 0x00000001ff1b7803 */ /* 0x000fe20000000000 */
[----:B---3--:R-:W-:Y:S01]  /*1f470*/  IMAD.U32 R4, RZ, RZ, UR4 ;  /* 0x00000004ff047e24 */ /* 0x008fe2000f8e00ff */
[----:B------:R-:W-:Y:S01]  /*1f480*/  MOV R5, UR5 ;  /* 0x0000000500057c02 */ /* 0x000fe20008000f00 */
[----:B0-----:R1:W-:Y:S06]  /*1f490*/  STL [R1], R0 ;  /* 0x0000000001007387 */ /* 0x0013ec0000100800 */
[----:B------:R-:W-:-:S07]  /*1f4a0*/  LEPC R20, `(.L_x_726) ;  /* 0x000000001014794e */ /* 0x000fce0000000000 */
[----:B-12---:R-:W-:Y:S05]  /*1f4b0*/  CALL.ABS.NOINC R8 ;  /* 0x0000000008007343 */ /* 0x006fea0003c00000 */
.L_x_726:
        /* <DEDUP_REMOVED lines=10> */
.L_x_727:
        /* <DEDUP_REMOVED lines=10> */
.L_x_728:
        /* <DEDUP_REMOVED lines=10> */
.L_x_729:
[----:B------:R-:W0:Y:S01]  /*1f6a0*/  LDS R0, [R17] ;  /* 0x0000000011007984 */ /* 0x000e220000000800 */
        /* <DEDUP_REMOVED lines=9> */
.L_x_730:
        /* <DEDUP_REMOVED lines=10> */
.L_x_731:
        /* <DEDUP_REMOVED lines=10> */
.L_x_732:
        /* <DEDUP_REMOVED lines=10> */
.L_x_733:
[----:B------:R-:W-:Y:S01]  /*1f920*/  ISETP.NE.AND P6, PT, R27, RZ, PT ;  /* 0x000000ff1b00720c */ /* 0x000fe20003fc5270 */
[----:B------:R-:W-:-:S12]  /*1f930*/  VIADD R17, R17, 0x20 ;  /* 0x0000002011117836 */ /* 0x000fd80000000000 */
[----:B------:R-:W-:Y:S05]  /*1f940*/  @P6 BRA `(.L_x_734) ;  /* 0xfffffff800a06947 */ /* 0x000fea000383ffff */
[----:B------:R-:W-:Y:S05]  /*1f950*/  BSYNC B6 ;  /* 0x0000000000067941 */ /* 0x000fea0003800000 */
.L_x_725:
        /* <DEDUP_REMOVED lines=21> */
.L_x_737:
        /* <DEDUP_REMOVED lines=10> */
.L_x_738:
        /* <DEDUP_REMOVED lines=10> */
.L_x_739:
        /* <DEDUP_REMOVED lines=10> */
.L_x_740:
[----:B------:R-:W-:-:S07]  /*1fc90*/  VIADD R19, R19, 0x4 ;  /* 0x0000000413137836 */ /* 0x000fce0000000000 */
.L_x_736:
        /* <DEDUP_REMOVED lines=20> */
.L_x_742:
        /* <DEDUP_REMOVED lines=10> */
.L_x_743:
[----:B------:R-:W-:-:S07]  /*1fe80*/  VIADD R19, R19, 0x2 ;  /* 0x0000000213137836 */ /* 0x000fce0000000000 */
.L_x_741:
[----:B------:R-:W-:-:S04]  /*1fe90*/  LOP3.LUT R0, R2, 0x1, RZ, 0xc0, !PT ;  /* 0x0000000102007812 */ /* 0x000fc800078ec0ff */
[----:B------:R-:W-:-:S13]  /*1fea0*/  ISETP.NE.U32.AND P0, PT, R0, 0x1, PT ;  /* 0x000000010000780c */ /* 0x000fda0003f05070 */
[----:B------:R-:W-:Y:S05]  /*1feb0*/  @P0 BRA `(.L_x_735) ;  /* 0x0000000000400947 */ /* 0x000fea0003800000 */
[----:B------:R-:W0:Y:S01]  /*1fec0*/  S2R R4, SR_CgaCtaId ;  /* 0x0000000000047919 */ /* 0x000e220000008800 */
[----:B------:R-:W-:Y:S01]  /*1fed0*/  MOV R3, 0x400 ;  /* 0x0000040000037802 */ /* 0x000fe20000000f00 */
[----:B------:R-:W1:Y:S01]  /*1fee0*/  LDCU.64 UR4, c[0x4][0x18] ;  /* 0x01000300ff0477ac */ /* 0x000e620008000a00 */
[----:B------:R-:W-:Y:S01]  /*1fef0*/  IADD3 R0, PT, PT, R19, R2, RZ ;  /* 0x0000000213007210 */ /* 0x000fe20007ffe0ff */
        /* <DEDUP_REMOVED lines=12> */
.L_x_735:
        /* <DEDUP_REMOVED lines=10> */
.L_x_744:
[----:B------:R-:W-:Y:S01]  /*20060*/  ISETP.GE.U32.AND P6, PT, R22, 0x7, PT ;  /* 0x000000071600780c */ /* 0x000fe20003fc6070 */
[----:B------:R-:W-:Y:S01]  /*20070*/  UIADD3 UR4, UPT, UPT, UR42, -0x1, URZ ;  /* 0xffffffff2a047890 */ /* 0x000fe2000fffe0ff */
[----:B------:R-:W-:-:S05]  /*20080*/  IMAD.MOV.U32 R22, RZ, RZ, RZ ;  /* 0x000000ffff167224 */ /* 0x000fca00078e00ff */
[----:B------:R-:W-:-:S06]  /*20090*/  IMAD R19, R2, UR4, RZ ;  /* 0x0000000402137c24 */ /* 0x000fcc000f8e02ff */
[----:B------:R-:W-:Y:S05]  /*200a0*/  @!P6 BRA `(.L_x_745) ;  /* 0x000000040084e947 */ /* 0x000fea0003800000 */
[----:B------:R-:W0:Y:S01]  /*200b0*/  S2UR UR5, SR_CgaCtaId ;  /* 0x00000000000579c3 */ /* 0x000e220000008800 */
[----:B------:R-:W-:Y:S01]  /*200c0*/  UMOV UR4, 0x400 ;  /* 0x0000040000047882 */ /* 0x000fe20000000000 */
[----:B------:R-:W-:Y:S01]  /*200d0*/  LOP3.LUT R22, R2, 0x7ffffff8, RZ, 0xc0, !PT ;  /* 0x7ffffff802167812 */ /* 0x000fe200078ec0ff */
[----:B------:R-:W-:Y:S03]  /*200e0*/  BSSY B6, `(.L_x_745) ;  /* 0x000005d000067945 */ /* 0x000fe60003800000 */
[----:B------:R-:W-:Y:S01]  /*200f0*/  IADD3 R18, PT, PT, -R22, RZ, RZ ;  /* 0x000000ff16127210 */ /* 0x000fe20007ffe1ff */
[----:B0-----:R-:W-:-:S06]  /*20100*/  ULEA UR4, UR5, UR4, 0x18 ;  /* 0x0000000405047291 */ /* 0x001fcc000f8ec0ff */
[----:B------:R-:W-:-:S05]  /*20110*/  LEA R17, R19, UR4, 0x2 ;  /* 0x0000000413117c11 */ /* 0x000fca000f8e10ff */
[----:B------:R-:W-:-:S07]  /*20120*/  VIADD R17, R17, 0x10 ;  /* 0x0000001011117836 */ /* 0x000fce0000000000 */
.L_x_754:
        /* <DEDUP_REMOVED lines=15> */
.L_x_746:
        /* <DEDUP_REMOVED lines=10> */
.L_x_747:
        /* <DEDUP_REMOVED lines=10> */
.L_x_748:
        /* <DEDUP_REMOVED lines=10> */
.L_x_749:
        /* <DEDUP_REMOVED lines=10> */
.L_x_750:
        /* <DEDUP_REMOVED lines=10> */
.L_x_751:
        /* <DEDUP_REMOVED lines=10> */
.L_x_752:
        /* <DEDUP_REMOVED lines=10> */
.L_x_753:
[----:B------:R-:W-:Y:S01]  /*20680*/  ISETP.NE.AND P6, PT, R27, RZ, PT ;  /* 0x000000ff1b00720c */ /* 0x000fe20003fc5270 */
[----:B------:R-:W-:-:S12]  /*20690*/  VIADD R17, R17, 0x20 ;  /* 0x0000002011117836 */ /* 0x000fd80000000000 */
[----:B------:R-:W-:Y:S05]  /*206a0*/  @P6 BRA `(.L_x_754) ;  /* 0xfffffff800a06947 */ /* 0x000fea000383ffff */
[----:B------:R-:W-:Y:S05]  /*206b0*/  BSYNC B6 ;  /* 0x0000000000067941 */ /* 0x000fea0003800000 */
.L_x_745:
        /* <DEDUP_REMOVED lines=21> */
.L_x_757:
        /* <DEDUP_REMOVED lines=10> */
.L_x_758:
        /* <DEDUP_REMOVED lines=10> */
.L_x_759:
        /* <DEDUP_REMOVED lines=10> */
.L_x_760:
[----:B------:R-:W-:-:S07]  /*209f0*/  VIADD R22, R22, 0x4 ;  /* 0x0000000416167836 */ /* 0x000fce0000000000 */
.L_x_756:
        /* <DEDUP_REMOVED lines=20> */
.L_x_762:
        /* <DEDUP_REMOVED lines=10> */
.L_x_763:
[----:B------:R-:W-:-:S07]  /*20be0*/  IADD3 R22, PT, PT, R22, 0x2, RZ ;  /* 0x0000000216167810 */ /* 0x000fce0007ffe0ff */
.L_x_761:
        /* <DEDUP_REMOVED lines=19> */
.L_x_764:
[----:B------:R-:W-:Y:S05]  /*20d20*/  BRA `(.L_x_755) ;  /* 0x0000000000207947 */ /* 0x000fea0003800000 */
.L_x_724:
        /* <DEDUP_REMOVED lines=8> */
.L_x_755:
        /* <DEDUP_REMOVED lines=8> */
.L_x_765:
[----:B------:R-:W0:Y:S01]  /*20e30*/  LDC.64 R16, c[0x4][R16] ;  /* 0x0100000010107b82 */ /* 0x000e220000000a00 */
[----:B------:R-:W1:Y:S01]  /*20e40*/  LDCU.64 UR4, c[0x4][0x20] ;  /* 0x01000400ff0477ac */ /* 0x000e620008000a00 */
[----:B------:R-:W-:Y:S01]  /*20e50*/  CS2R R6, SRZ ;  /* 0x0000000000067805 */ /* 0x000fe2000001ff00 */
[----:B-1----:R-:W-:Y:S01]  /*20e60*/  IMAD.U32 R4, RZ, RZ, UR4 ;  /* 0x00000004ff047e24 */ /* 0x002fe2000f8e00ff */
[----:B------:R-:W-:-:S07]  /*20e70*/  MOV R5, UR5 ;  /* 0x0000000500057c02 */ /* 0x000fce0008000f00 */
[----:B------:R-:W-:-:S07]  /*20e80*/  LEPC R20, `(.L_x_766) ;  /* 0x000000001014794e */ /* 0x000fce0000000000 */
[----:B0-----:R-:W-:Y:S05]  /*20e90*/  CALL.ABS.NOINC R16 ;  /* 0x0000000010007343 */ /* 0x001fea0003c00000 */
.L_x_766:
[----:B------:R-:W0:Y:S02]  /*20ea0*/  LDC.64 R4, c[0x4][0x8] ;  /* 0x01000200ff047b82 */ /* 0x000e240000000a00 */
[----:B0-----:R3:W5:Y:S02]  /*20eb0*/  LDG.E R5, desc[UR36][R4.64] ;  /* 0x0000002404057981 */ /* 0x001764000c1e1900 */
.L_x_722:
[----:B------:R-:W-:Y:S05]  /*20ec0*/  BSYNC B7 ;  /* 0x0000000000077941 */ /* 0x000fea0003800000 */
.L_x_721:
[----:B------:R-:W4:Y:S01]  /*20ed0*/  LDC R24, c[0x0][0x3a0] ;  /* 0x0000e800ff187b82 */ /* 0x000f220000000800 */
[----:B------:R-:W-:Y:S01]  /*20ee0*/  BSSY B7, `(.L_x_767) ;  /* 0x0000301000077945 */ /* 0x000fe20003800000 */
[----:B----45:R-:W-:-:S04]  /*20ef0*/  ISETP.NE.AND P0, PT, R5, R24, PT ;  /* 0x000000180500720c */ /* 0x030fc80003f05270 */
[----:B------:R-:W-:-:S13]  /*20f00*/  ISETP.NE.OR P0, PT, R23, RZ, P0 ;  /* 0x000000ff1700720c */ /* 0x000fda0000705670 */
[----:B------:R-:W-:Y:S05]  /*20f10*/  @P0 BRA `(.L_x_768) ;  /* 0x0000002c00f40947 */ /* 0x000fea0003800000 */
[----:B------:R-:W-:Y:S01]  /*20f20*/  MOV R0, 0x0 ;  /* 0x0000000000007802 */ /* 0x000fe20000000f00 */
[----:B------:R4:W-:Y:S01]  /*20f30*/  STL.64 [R1], R24 ;  /* 0x0000001801007387 */ /* 0x0009e20000100a00 */
[----:B------:R-:W3:Y:S01]  /*20f40*/  LDCU.64 UR4, c[0x4][0x70] ;  /* 0x01000e00ff0477ac */ /* 0x000ee20008000a00 */
[----:B01----:R-:W-:Y:S01]  /*20f50*/  MOV R6, UR40 ;  /* 0x0000002800067c02 */ /* 0x003fe20008000f00 */
[----:B------:R4:W0:Y:S01]  /*20f60*/  LDC.64 R8, c[0x4][R0] ;  /* 0x0100000000087b82 */ /* 0x0008220000000a00 */
[----:B------:R4:W-:Y:S01]  /*20f70*/  STL [R1+0x8], R26 ;  /* 0x0000081a01007387 */ /* 0x0009e20000100800 */
[----:B------:R-:W-:Y:S02]  /*20f80*/  IMAD.U32 R7, RZ, RZ, UR41 ;  /* 0x00000029ff077e24 */ /* 0x000fe4000f8e00ff */
[----:B---3--:R-:W-:Y:S02]  /*20f90*/  IMAD.U32 R4, RZ, RZ, UR4 ;  /* 0x00000004ff047e24 */ /* 0x008fe4000f8e00ff */
[----:B----4-:R-:W-:-:S07]  /*20fa0*/  IMAD.U32 R5, RZ, RZ, UR5 ;  /* 0x00000005ff057e24 */ /* 0x010fce000f8e00ff */
[----:B------:R-:W-:-:S07]  /*20fb0*/  LEPC R20, `(.L_x_769) ;  /* 0x000000001014794e */ /* 0x000fce0000000000 */
[----:B0-2---:R-:W-:Y:S05]  /*20fc0*/  CALL.ABS.NOINC R8 ;  /* 0x0000000008007343 */ /* 0x005fea0003c00000 */
.L_x_769:
        /* <DEDUP_REMOVED lines=18> */
.L_x_788:
        /* <DEDUP_REMOVED lines=18> */
.L_x_772:
        /* <DEDUP_REMOVED lines=10> */
.L_x_773:
        /* <DEDUP_REMOVED lines=10> */
.L_x_774:
        /* <DEDUP_REMOVED lines=10> */
.L_x_775:
        /* <DEDUP_REMOVED lines=10> */
.L_x_776:
        /* <DEDUP_REMOVED lines=10> */
.L_x_777:
        /* <DEDUP_REMOVED lines=10> */
.L_x_778:
        /* <DEDUP_REMOVED lines=10> */
.L_x_779:
        /* <DEDUP_REMOVED lines=10> */
.L_x_780:
        /* <DEDUP_REMOVED lines=10> */
.L_x_781:
        /* <DEDUP_REMOVED lines=10> */
.L_x_782:
        /* <DEDUP_REMOVED lines=10> */
.L_x_783:
        /* <DEDUP_REMOVED lines=10> */
.L_x_784:
        /* <DEDUP_REMOVED lines=10> */
.L_x_785:
        /* <DEDUP_REMOVED lines=10> */
.L_x_786:
        /* <DEDUP_REMOVED lines=10> */
.L_x_787:
[----:B------:R-:W-:Y:S01]  /*21b70*/  ISETP.NE.AND P6, PT, R32, RZ, PT ;  /* 0x000000ff2000720c */ /* 0x000fe20003fc5270 */
[----:B------:R-:W-:-:S12]  /*21b80*/  VIADD R29, R29, 0x10 ;  /* 0x000000101d1d7836 */ /* 0x000fd80000000000 */
[----:B------:R-:W-:Y:S05]  /*21b90*/  @P6 BRA `(.L_x_788) ;  /* 0xfffffff400546947 */ /* 0x000fea000383ffff */
[----:B------:R-:W-:Y:S05]  /*21ba0*/  BSYNC B6 ;  /* 0x0000000000067941 */ /* 0x000fea0003800000 */
.L_x_771:
        /* <DEDUP_REMOVED lines=19> */
.L_x_791:
        /* <DEDUP_REMOVED lines=10> */
.L_x_792:
        /* <DEDUP_REMOVED lines=10> */
.L_x_793:
        /* <DEDUP_REMOVED lines=10> */
.L_x_794:
        /* <DEDUP_REMOVED lines=10> */
.L_x_795:
        /* <DEDUP_REMOVED lines=10> */
.L_x_796:
        /* <DEDUP_REMOVED lines=10> */
.L_x_797:
        /* <DEDUP_REMOVED lines=10> */
.L_x_798:
[----:B------:R-:W-:-:S07]  /*22140*/  IADD3 R25, PT, PT, R25, 0x8, RZ ;  /* 0x0000000819197810 */ /* 0x000fce0007ffe0ff */
.L_x_790:
        /* <DEDUP_REMOVED lines=20> */
.L_x_801:
        /* <DEDUP_REMOVED lines=10> */
.L_x_802:
        /* <DEDUP_REMOVED lines=10> */
.L_x_803:
        /* <DEDUP_REMOVED lines=10> */
.L_x_804:
[----:B------:R-:W-:-:S07]  /*22470*/  IADD3 R25, PT, PT, R25, 0x4, RZ ;  /* 0x0000000419197810 */ /* 0x000fce0007ffe0ff */
.L_x_800:
        /* <DEDUP_REMOVED lines=11> */
.L_x_806:
[----:B------:R-:W0:Y:S02]  /*22530*/  LDC.64 R8, c[0x0][0x380] ;  /* 0x0000e000ff087b82 */ /* 0x000e240000000a00 */
[----:B0-----:R-:W-:-:S06]  /*22540*/  IMAD.WIDE R8, R25, 0x4, R8 ;  /* 0x0000000419087825 */ /* 0x001fcc00078e0208 */
[----:B------:R-:W2:Y:S01]  /*22550*/  LDG.E.STRONG.SYS R8, desc[UR36][R8.64] ;  /* 0x0000002408087981 */ /* 0x000ea2000c1f5900 */
[----:B------:R-:W-:Y:S05]  /*22560*/  YIELD ;  /* 0x0000000000007946 */ /* 0x000fea0003800000 */
[----:B------:R-:W0:Y:S01]  /*22570*/  LDCU.64 UR4, c[0x4][0x18] ;  /* 0x01000300ff0477ac */ /* 0x000e220008000a00 */
[----:B------:R-:W-:Y:S01]  /*22580*/  VIADD R16, R16, 0x1 ;  /* 0x0000000110107836 */ /* 0x000fe20000000000 */
[----:B------:R-:W-:Y:S01]  /*22590*/  MOV R0, 0x0 ;  /* 0x0000000000007802 */ /* 0x000fe20000000f00 */
[----:B------:R-:W-:Y:S02]  /*225a0*/  IMAD.U32 R6, RZ, RZ, UR40 ;  /* 0x00000028ff067e24 */ /* 0x000fe4000f8e00ff */
[----:B------:R-:W-:Y:S01]  /*225b0*/  IMAD.U32 R7, RZ, RZ, UR41 ;  /* 0x00000029ff077e24 */ /* 0x000fe2000f8e00ff */
[----:B------:R-:W-:Y:S01]  /*225c0*/  ISETP.NE.AND P0, PT, R16, RZ, PT ;  /* 0x000000ff1000720c */ /* 0x000fe20003f05270 */
[----:B------:R1:W3:Y:S03]  /*225d0*/  LDC.64 R10, c[0x4][R0] ;  /* 0x01000000000a7b82 */ /* 0x0002e60000000a00 */
[----:B-1----:R-:W-:Y:S01]  /*225e0*/  P2R R0, PR, RZ, 0x1 ;  /* 0x00000001ff007803 */ /* 0x002fe20000000000 */
[----:B0-----:R-:W-:Y:S01]  /*225f0*/  IMAD.U32 R4, RZ, RZ, UR4 ;  /* 0x00000004ff047e24 */ /* 0x001fe2000f8e00ff */
[----:B------:R-:W-:Y:S01]  /*22600*/  MOV R5, UR5 ;  /* 0x0000000500057c02 */ /* 0x000fe20008000f00 */
[----:B--23--:R0:W-:Y:S06]  /*22610*/  STL [R1], R8 ;  /* 0x0000000801007387 */ /* 0x00c1ec0000100800 */
[----:B------:R-:W-:-:S07]  /*22620*/  LEPC R20, `(.L_x_805) ;  /* 0x000000001014794e */ /* 0x000fce0000000000 */
[----:B0-----:R-:W-:Y:S05]  /*22630*/  CALL.ABS.NOINC R10 ;  /* 0x000000000a007343 */ /* 0x001fea0003c00000 */
.L_x_805:
[----:B------:R-:W-:Y:S02]  /*22640*/  ISETP.NE.AND P6, PT, R16, RZ, PT ;  /* 0x000000ff1000720c */ /* 0x000fe40003fc5270 */
[----:B------:R-:W-:-:S11]  /*22650*/  IADD3 R25, PT, PT, R25, 0x1, RZ ;  /* 0x0000000119197810 */ /* 0x000fd60007ffe0ff */
[----:B------:R-:W-:Y:S05]  /*22660*/  @P6 BRA `(.L_x_806) ;  /* 0xfffffffc00b06947 */ /* 0x000fea000383ffff */
.L_x_799:
[----:B------:R-:W-:Y:S05]  /*22670*/  BSYNC B6 ;  /* 0x0000000000067941 */ /* 0x000fea0003800000 */
.L_x_789:
        /* <DEDUP_REMOVED lines=10> */
.L_x_807:
        /* <DEDUP_REMOVED lines=14> */
.L_x_825:
        /* <DEDUP_REMOVED lines=16> */
.L_x_809:
        /* <DEDUP_REMOVED lines=10> */
.L_x_810:
        /* <DEDUP_REMOVED lines=10> */
.L_x_811:
        /* <DEDUP_REMOVED lines=10> */
.L_x_812:
        /* <DEDUP_REMOVED lines=10> */
.L_x_813:
        /* <DEDUP_REMOVED lines=10> */
.L_x_814:
        /* <DEDUP_REMOVED lines=10> */
.L_x_815:
        /* <DEDUP_REMOVED lines=10> */
.L_x_816:
        /* <DEDUP_REMOVED lines=10> */
.L_x_817:
        /* <DEDUP_REMOVED lines=10> */
.L_x_818:
        /* <DEDUP_REMOVED lines=10> */
.L_x_819:
        /* <DEDUP_REMOVED lines=10> */
.L_x_820:
        /* <DEDUP_REMOVED lines=10> */
.L_x_821:
        /* <DEDUP_REMOVED lines=10> */
.L_x_822:
        /* <DEDUP_REMOVED lines=10> */
.L_x_823:
        /* <DEDUP_REMOVED lines=10> */
.L_x_824:
[----:B------:R-:W-:Y:S01]  /*23260*/  ISETP.NE.AND P6, PT, R26, RZ, PT ;  /* 0x000000ff1a00720c */ /* 0x000fe20003fc5270 */
[----:B------:R-:W-:-:S12]  /*23270*/  VIADD R31, R31, 0x10 ;  /* 0x000000101f1f7836 */ /* 0x000fd80000000000 */
[----:B------:R-:W-:Y:S05]  /*23280*/  @P6 BRA `(.L_x_825) ;  /* 0xfffffff4005c6947 */ /* 0x000fea000383ffff */
[----:B------:R-:W-:Y:S05]  /*23290*/  BSYNC B6 ;  /* 0x0000000000067941 */ /* 0x000fea0003800000 */
.L_x_808:
        /* <DEDUP_REMOVED lines=19> */
.L_x_828:
        /* <DEDUP_REMOVED lines=10> */
.L_x_829:
        /* <DEDUP_REMOVED lines=10> */
.L_x_830:
        /* <DEDUP_REMOVED lines=10> */
.L_x_831:
        /* <DEDUP_REMOVED lines=10> */
.L_x_832:
        /* <DEDUP_REMOVED lines=10> */
.L_x_833:
        /* <DEDUP_REMOVED lines=10> */
.L_x_834:
        /* <DEDUP_REMOVED lines=10> */
.L_x_835:
[----:B------:R-:W-:-:S07]  /*23830*/  VIADD R22, R22, 0x8 ;  /* 0x0000000816167836 */ /* 0x000fce0000000000 */
.L_x_827:
        /* <DEDUP_REMOVED lines=19> */
.L_x_837:
        /* <DEDUP_REMOVED lines=10> */
.L_x_838:
        /* <DEDUP_REMOVED lines=10> */
.L_x_839:
[----:B------:R-:W2:Y:S01]  /*23ab0*/  LDG.E.STRONG.SYS R16, desc[UR36][R16.64+0xc] ;  /* 0x00000c2410107981 */ /* 0x000ea2000c1f5900 */
[----:B------:R-:W0:Y:S01]  /*23ac0*/  LDC.64 R2, c[0x4][R2] ;  /* 0x0100000002027b82 */ /* 0x000e220000000a00 */
[----:B------:R-:W1:Y:S01]  /*23ad0*/  LDCU.64 UR4, c[0x4][0x18] ;  /* 0x01000300ff0477ac */ /* 0x000e620008000a00 */
[----:B------:R-:W-:Y:S01]  /*23ae0*/  MOV R6, UR40 ;  /* 0x0000002800067c02 */ /* 0x000fe20008000f00 */
[----:B------:R-:W-:Y:S02]  /*23af0*/  IMAD.U32 R7, RZ, RZ, UR41 ;  /* 0x00000029ff077e24 */ /* 0x000fe4000f8e00ff */
[----:B-1----:R-:W-:Y:S02]  /*23b00*/  IMAD.U32 R4, RZ, RZ, UR4 ;  /* 0x00000004ff047e24 */ /* 0x002fe4000f8e00ff */
[----:B------:R-:W-:Y:S01]  /*23b10*/  IMAD.U32 R5, RZ, RZ, UR5 ;  /* 0x00000005ff057e24 */ /* 0x000fe2000f8e00ff */
[----:B0-2---:R1:W-:Y:S06]  /*23b20*/  STL [R1], R16 ;  /* 0x0000001001007387 */ /* 0x0053ec0000100800 */
[----:B------:R-:W-:-:S07]  /*23b30*/  LEPC R20, `(.L_x_840) ;  /* 0x000000001014794e */ /* 0x000fce0000000000 */
[----:B-1----:R-:W-:Y:S05]  /*23b40*/  CALL.ABS.NOINC R2 ;  /* 0x0000000002007343 */ /* 0x002fea0003c00000 */
.L_x_840:
[----:B------:R-:W-:-:S07]  /*23b50*/  VIADD R22, R22, 0x4 ;  /* 0x0000000416167836 */ /* 0x000fce0000000000 */
.L_x_836:
        /* <DEDUP_REMOVED lines=13> */
.L_x_844:
        /* <DEDUP_REMOVED lines=14> */
.L_x_842:
[----:B------:R-:W-:-:S05]  /*23d10*/  VIADD R18, R18, 0x1 ;  /* 0x0000000112127836 */ /* 0x000fca0000000000 */
[----:B------:R-:W-:-:S13]  /*23d20*/  ISETP.NE.AND P0, PT, R18, RZ, PT ;  /* 0x000000ff1200720c */ /* 0x000fda0003f05270 */
[----:B------:R-:W-:Y:S05]  /*23d30*/  @!P0 BRA `(.L_x_843) ;  /* 0x0000000000088947 */ /* 0x000fea0003800000 */
[----:B------:R-:W-:Y:S01]  /*23d40*/  VIADD R17, R17, 0x1 ;  /* 0x0000000111117836 */ /* 0x000fe20000000000 */
[----:B------:R-:W-:Y:S06]  /*23d50*/  BRA `(.L_x_844) ;  /* 0xfffffffc00b47947 */ /* 0x000fec000383ffff */
.L_x_843:
[----:B------:R-:W-:Y:S05]  /*23d60*/  BSYNC B6 ;  /* 0x0000000000067941 */ /* 0x000fea0003800000 */
.L_x_841:
[----:B------:R-:W-:Y:S05]  /*23d70*/  BRA `(.L_x_826) ;  /* 0x0000000000207947 */ /* 0x000fea0003800000 */
.L_x_770:
        /* <DEDUP_REMOVED lines=8> */
.L_x_826:
        /* <DEDUP_REMOVED lines=8> */
.L_x_845:
[----:B------:R-:W0:Y:S01]  /*23e80*/  LDC.64 R2, c[0x4][R2] ;  /* 0x0100000002027b82 */ /* 0x000e220000000a00 */
[----:B------:R-:W1:Y:S01]  /*23e90*/  LDCU.64 UR4, c[0x4][0x20] ;  /* 0x01000400ff0477ac */ /* 0x000e620008000a00 */
[----:B------:R-:W-:Y:S01]  /*23ea0*/  CS2R R6, SRZ ;  /* 0x0000000000067805 */ /* 0x000fe2000001ff00 */
[----:B-1----:R-:W-:Y:S02]  /*23eb0*/  IMAD.U32 R4, RZ, RZ, UR4 ;  /* 0x00000004ff047e24 */ /* 0x002fe4000f8e00ff */
[----:B------:R-:W-:-:S07]  /*23ec0*/  IMAD.U32 R5, RZ, RZ, UR5 ;  /* 0x00000005ff057e24 */ /* 0x000fce000f8e00ff */
[----:B------:R-:W-:-:S07]  /*23ed0*/  LEPC R20, `(.L_x_768) ;  /* 0x000000001014794e */ /* 0x000fce0000000000 */
[----:B0-----:R-:W-:Y:S05]  /*23ee0*/  CALL.ABS.NOINC R2 ;  /* 0x0000000002007343 */ /* 0x001fea0003c00000 */
.L_x_768:
[----:B------:R-:W-:Y:S05]  /*23ef0*/  BSYNC B7 ;  /* 0x0000000000077941 */ /* 0x000fea0003800000 */
.L_x_767:
[----:B------:R-:W-:-:S13]  /*23f00*/  ISETP.NE.AND P0, PT, R23, RZ, PT ;  /* 0x000000ff1700720c */ /* 0x000fda0003f05270 */
[----:B------:R-:W-:Y:S05]  /*23f10*/  @P0 BRA `(.L_x_846) ;  /* 0x00000000001c0947 */ /* 0x000fea0003800000 */
[----:B------:R-:W-:Y:S01]  /*23f20*/  MOV R2, UR38 ;  /* 0x0000002600027c02 */ /* 0x000fe20008000f00 */
[----:B0-----:R-:W-:-:S05]  /*23f30*/  IMAD.U32 R3, RZ, RZ, UR39 ;  /* 0x00000027ff037e24 */ /* 0x001fca000f8e00ff */
[----:B------:R-:W1:Y:S01]  /*23f40*/  LDG.E.STRONG.SYS R2, desc[UR36][R2.64+0x4] ;  /* 0x0000042402027981 */ /* 0x000e62000c1f5900 */
[----:B---3--:R-:W-:Y:S01]  /*23f50*/  IMAD.U32 R4, RZ, RZ, UR38 ;  /* 0x00000026ff047e24 */ /* 0x008fe2000f8e00ff */
[----:B------:R-:W-:Y:S01]  /*23f60*/  MOV R5, UR39 ;  /* 0x0000002700057c02 */ /* 0x000fe20008000f00 */
[----:B-1----:R-:W-:-:S05]  /*23f70*/  VIADD R7, R2, 0x1 ;  /* 0x0000000102077836 */ /* 0x002fca0000000000 */
[----:B------:R4:W-:Y:S02]  /*23f80*/  STG.E.STRONG.SYS desc[UR36][R4.64+0x4], R7 ;  /* 0x0000040704007986 */ /* 0x0009e4000c115924 */
.L_x_846:
[----:B------:R-:W-:Y:S05]  /*23f90*/  WARPSYNC.ALL ;  /* 0x0000000000007948 */ /* 0x000fea0003800000 */
[----:B------:R-:W-:Y:S06]  /*23fa0*/  BAR.SYNC.DEFER_BLOCKING 0x0 ;  /* 0x0000000000007b1d */ /* 0x000fec0000010000 */
[----:B------:R-:W-:Y:S05]  /*23fb0*/  EXIT ;  /* 0x000000000000794d */ /* 0x000fea0003800000 */
.L_x_847:
[----:B------:R-:W-:-:S00]  /*23fc0*/  BRA `(.L_x_847) ;  /* 0xfffffffc00fc7947 */ /* 0x000fc0000383ffff */
[----:B------:R-:W-:-:S00]  /*23fd0*/  NOP ;  /* 0x0000000000007918 */ /* 0x000fc00000000000 */
        /* <DEDUP_REMOVED lines=10> */
.L_x_848:


//--------------------- .nv.global.init           --------------------------
	.section	.nv.global.init,"aw",@progbits
.nv.global.init:
	.type		$str$2,@object
	.size		$str$2,($str$1 - $str$2)
$str$2:
        /*0000*/ 	.byte	0x0a, 0x00
	.type		$str$1,@object
	.size		$str$1,($str$4 - $str$1)
$str$1:
        /*0002*/ 	.byte	0x25, 0x64, 0x20, 0x00
	.type		$str$4,@object
	.size		$str$4,($str$8 - $str$4)
$str$4:
        /*0006*/ 	.byte	0x41, 0x66, 0x74, 0x65, 0x72, 0x20, 0x63, 0x6f, 0x6d, 0x70, 0x75, 0x74, 0x61, 0x74, 0x69, 0x6f
        /*0016*/ 	.byte	0x6e, 0x2c, 0x20, 0x69, 0x6e, 0x20, 0x73, 0x68, 0x61, 0x72, 0x65, 0x64, 0x20, 0x6d, 0x65, 0x6d
        /*0026*/ 	.byte	0x6f, 0x72, 0x79, 0x0a, 0x00
	.type		$str$8,@object
	.size		$str$8,($str$11 - $str$8)
$str$8:
        /*002b*/ 	.byte	0x41, 0x66, 0x74, 0x65, 0x72, 0x20, 0x63, 0x6f, 0x6d, 0x70, 0x75, 0x74, 0x61, 0x74, 0x69, 0x6f
        /*003b*/ 	.byte	0x6e, 0x2c, 0x20, 0x69, 0x6e, 0x20, 0x73, 0x68, 0x61, 0x72, 0x65, 0x64, 0x20, 0x6d, 0x65, 0x6d
        /*004b*/ 	.byte	0x6f, 0x72, 0x79, 0x2e, 0x0a, 0x00
	.type		$str$11,@object
	.size		$str$11,($str$12 - $str$11)
$str$11:
        /*0051*/ 	.byte	0x6c, 0x61, 0x73, 0x74, 0x20, 0x74, 0x69, 0x6c, 0x65, 0x20, 0x73, 0x68, 0x61, 0x72, 0x65, 0x20
        /*0061*/ 	.byte	0x6d, 0x65, 0x6d, 0x6f, 0x72, 0x79, 0x2c, 0x20, 0x67, 0x6c, 0x62, 0x53, 0x74, 0x61, 0x72, 0x74
        /*0071*/ 	.byte	0x58, 0x3a, 0x20, 0x25, 0x64, 0x2c, 0x20, 0x72, 0x6f, 0x77, 0x73, 0x69, 0x7a, 0x65, 0x3a, 0x20
        /*0081*/ 	.byte	0x25, 0x64, 0x2c, 0x20, 0x68, 0x69, 0x67, 0x68, 0x74, 0x59, 0x3a, 0x20, 0x25, 0x64, 0x0a, 0x00
	.type		$str$12,@object
	.size		$str$12,($str$10 - $str$12)
$str$12:
        /*0091*/ 	.byte	0x41, 0x66, 0x74, 0x65, 0x72, 0x20, 0x63, 0x6f, 0x6d, 0x70, 0x75, 0x74, 0x61, 0x74, 0x69, 0x6f
        /*00a1*/ 	.byte	0x6e, 0x2e, 0x20, 0x67, 0x6c, 0x6f, 0x62, 0x61, 0x6c, 0x20, 0x6d, 0x65, 0x6d, 0x6f, 0x72, 0x79
        /*00b1*/ 	.byte	0x2e, 0x20, 0x63, 0x75, 0x72, 0x42, 0x61, 0x74, 0x63, 0x68, 0x3a, 0x20, 0x25, 0x64, 0x2c, 0x20
        /*00c1*/ 	.byte	0x74, 0x69, 0x6c, 0x65, 0x3a, 0x20, 0x25, 0x64, 0x2c, 0x20, 0x67, 0x6c, 0x62, 0x53, 0x74, 0x61
        /*00d1*/ 	.byte	0x72, 0x74, 0x58, 0x3a, 0x20, 0x25, 0x64, 0x0a, 0x00
	.type		$str$10,@object
	.size		$str$10,($str$9 - $str$10)
$str$10:
        /*00da*/ 	.byte	0x42, 0x65, 0x66, 0x6f, 0x72, 0x65, 0x20, 0x63, 0x6f, 0x6d, 0x70, 0x75, 0x74, 0x61, 0x74, 0x69
        /*00ea*/ 	.byte	0x6f, 0x6e, 0x20, 0x67, 0x6c, 0x6f, 0x62, 0x61, 0x6c, 0x20, 0x6d, 0x65, 0x6d, 0x6f, 0x72, 0x79
        /*00fa*/ 	.byte	0x2e, 0x20, 0x63, 0x75, 0x72, 0x42, 0x61, 0x74, 0x63, 0x68, 0x3a, 0x20, 0x25, 0x64, 0x2c, 0x20
        /*010a*/ 	.byte	0x74, 0x69, 0x6c, 0x65, 0x3a, 0x20, 0x25, 0x64, 0x2c, 0x20, 0x67, 0x6c, 0x62, 0x53, 0x74, 0x61
        /*011a*/ 	.byte	0x72, 0x74, 0x58, 0x3a, 0x20, 0x25, 0x64, 0x0a, 0x00
	.type		$str$9,@object
	.size		$str$9,($str$7 - $str$9)
$str$9:
        /*0123*/ 	.byte	0x41, 0x66, 0x74, 0x65, 0x72, 0x20, 0x63, 0x6f, 0x6d, 0x70, 0x75, 0x74, 0x61, 0x74, 0x69, 0x6f
        /*0133*/ 	.byte	0x6e, 0x2c, 0x20, 0x67, 0x6c, 0x6f, 0x62, 0x61, 0x6c, 0x20, 0x6d, 0x65, 0x6d, 0x6f, 0x72, 0x79
        /*0143*/ 	.byte	0x2e, 0x20, 0x63, 0x75, 0x72, 0x42, 0x61, 0x74, 0x63, 0x68, 0x3a, 0x20, 0x25, 0x64, 0x2c, 0x20
        /*0153*/ 	.byte	0x74, 0x69, 0x6c, 0x65, 0x3a, 0x20, 0x25, 0x64, 0x2c, 0x20, 0x67, 0x6c, 0x62, 0x53, 0x74, 0x61
        /*0163*/ 	.byte	0x72, 0x74, 0x58, 0x3a, 0x20, 0x25, 0x64, 0x0a, 0x00
	.type		$str$7,@object
	.size		$str$7,($str$5 - $str$7)
$str$7:
        /*016c*/ 	.byte	0x42, 0x65, 0x66, 0x6f, 0x72, 0x65, 0x20, 0x63, 0x6f, 0x6d, 0x70, 0x75, 0x74, 0x61, 0x74, 0x69
        /*017c*/ 	.byte	0x6f, 0x6e, 0x20, 0x73, 0x68, 0x61, 0x72, 0x65, 0x2e, 0x20, 0x63, 0x75, 0x72, 0x42, 0x61, 0x74
        /*018c*/ 	.byte	0x63, 0x68, 0x3a, 0x20, 0x25, 0x64, 0x2c, 0x20, 0x74, 0x69, 0x6c, 0x65, 0x3a, 0x20, 0x25, 0x64
        /*019c*/ 	.byte	0x2c, 0x20, 0x78, 0x73, 0x65, 0x67, 0x3a, 0x20, 0x25, 0x64, 0x2c, 0x20, 0x67, 0x6c, 0x62, 0x53
        /*01ac*/ 	.byte	0x74, 0x61, 0x72, 0x74, 0x58, 0x3a, 0x20, 0x25, 0x64, 0x0a, 0x00
	.type		$str$5,@object
	.size		$str$5,($str - $str$5)
$str$5:
        /*01b7*/ 	.byte	0x41, 0x66, 0x74, 0x65, 0x72, 0x20, 0x63, 0x6f, 0x6d, 0x70, 0x75, 0x74, 0x61, 0x74, 0x69, 0x6f
        /*01c7*/ 	.byte	0x6e, 0x20, 0x69, 0x6e, 0x20, 0x67, 0x6c, 0x6f, 0x62, 0x61, 0x6c, 0x20, 0x6d, 0x65, 0x6d, 0x6f
        /*01d7*/ 	.byte	0x72, 0x79, 0x2e, 0x20, 0x63, 0x75, 0x72, 0x42, 0x61, 0x74, 0x63, 0x68, 0x3a, 0x20, 0x25, 0x64
        /*01e7*/ 	.byte	0x2c, 0x20, 0x74, 0x69, 0x6c, 0x65, 0x3a, 0x20, 0x25, 0x64, 0x2c, 0x20, 0x67, 0x6c, 0x62, 0x53
        /*01f7*/ 	.byte	0x74, 0x61, 0x72, 0x74, 0x58, 0x3a, 0x20, 0x25, 0x64, 0x0a, 0x00
	.type		$str,@object
	.size		$str,($str$6 - $str)
$str:
        /*0202*/ 	.byte	0x42, 0x65, 0x66, 0x6f, 0x72, 0x65, 0x20, 0x6d, 0x6f, 0x76, 0x65, 0x20, 0x64, 0x61, 0x74, 0x61
        /*0212*/ 	.byte	0x20, 0x74, 0x6f, 0x20, 0x73, 0x68, 0x61, 0x72, 0x65, 0x20, 0x6d, 0x65, 0x6d, 0x6f, 0x72, 0x79
        /*0222*/ 	.byte	0x2e, 0x20, 0x63, 0x75, 0x72, 0x42, 0x61, 0x74, 0x63, 0x68, 0x3a, 0x20, 0x25, 0x64, 0x2c, 0x20
        /*0232*/ 	.byte	0x74, 0x69, 0x6c, 0x65, 0x3a, 0x20, 0x25, 0x64, 0x2c, 0x20, 0x78, 0x73, 0x65, 0x67, 0x3a, 0x20
        /*0242*/ 	.byte	0x25, 0x64, 0x2c, 0x20, 0x67, 0x6c, 0x62, 0x53, 0x74, 0x61, 0x72, 0x74, 0x58, 0x3a, 0x20, 0x25
        /*0252*/ 	.byte	0x64, 0x0a, 0x00
	.type		$str$6,@object
	.size		$str$6,($str$3 - $str$6)
$str$6:
        /*0255*/ 	.byte	0x42, 0x65, 0x66, 0x6f, 0x72, 0x65, 0x20, 0x63, 0x6f, 0x6d, 0x70, 0x75, 0x74, 0x61, 0x74, 0x69
        /*0265*/ 	.byte	0x6f, 0x6e, 0x20, 0x67, 0x6c, 0x6f, 0x62, 0x61, 0x6c, 0x20, 0x6d, 0x65, 0x6d, 0x6f, 0x72, 0x79
        /*0275*/ 	.byte	0x2e, 0x20, 0x63, 0x75, 0x72, 0x42, 0x61, 0x74, 0x63, 0x68, 0x3a, 0x20, 0x25, 0x64, 0x2c, 0x20
        /*0285*/ 	.byte	0x74, 0x69, 0x6c, 0x65, 0x3a, 0x20, 0x25, 0x64, 0x2c, 0x20, 0x78, 0x73, 0x65, 0x67, 0x3a, 0x20
        /*0295*/ 	.byte	0x25, 0x64, 0x2c, 0x20, 0x67, 0x6c, 0x62, 0x53, 0x74, 0x61, 0x72, 0x74, 0x58, 0x3a, 0x20, 0x25
        /*02a5*/ 	.byte	0x64, 0x0a, 0x00
	.type		$str$3,@object
	.size		$str$3,(.L_4 - $str$3)
$str$3:
        /*02a8*/ 	.byte	0x42, 0x65, 0x66, 0x6f, 0x72, 0x65, 0x20, 0x63, 0x6f, 0x6d, 0x70, 0x75, 0x74, 0x61, 0x74, 0x69
        /*02b8*/ 	.byte	0x6f, 0x6e, 0x2c, 0x20, 0x73, 0x68, 0x61, 0x72, 0x65, 0x20, 0x6d, 0x65, 0x6d, 0x6f, 0x72, 0x79
        /*02c8*/ 	.byte	0x2e, 0x20, 0x63, 0x75, 0x72, 0x42, 0x61, 0x74, 0x63, 0x68, 0x3a, 0x20, 0x25, 0x64, 0x2c, 0x20
        /*02d8*/ 	.byte	0x74, 0x69, 0x6c, 0x65, 0x3a, 0x20, 0x25, 0x64, 0x2c, 0x20, 0x78, 0x73, 0x65, 0x67, 0x3a, 0x20
        /*02e8*/ 	.byte	0x25, 0x64, 0x2c, 0x20, 0x67, 0x6c, 0x62, 0x53, 0x74, 0x61, 0x72, 0x74, 0x58, 0x3a, 0x20, 0x25
        /*02f8*/ 	.byte	0x64, 0x0a, 0x00
.L_4:


//--------------------- .nv.shared._Z3GPUPViPiS1_S0_iiiiiiiiiiiiiiiii --------------------------
	.section	.nv.shared._Z3GPUPViPiS1_S0_iiiiiiiiiiiiiiiii,"aw",@nobits
	.sectionflags	@""
	.align	4
.nv.shared._Z3GPUPViPiS1_S0_iiiiiiiiiiiiiiiii:
	.zero		50176


//--------------------- .nv.shared.reserved.0     --------------------------
	.section	.nv.shared.reserved.0,"aw",@nobits
	.weak		__nv_reservedSMEM_offset_0_alias
	.size		__nv_reservedSMEM_offset_0_alias, 0, 64
	.other		__nv_reservedSMEM_offset_0_alias,@"STO_CUDA_RESERVED_SHARED STV_DEFAULT"
__nv_reservedSMEM_offset_0_alias:
	.zero		0
	.zero		64


//--------------------- .nv.global                --------------------------
	.section	.nv.global,"aw",@nobits
	.align	4
.nv.global:
	.type		row,@object
	.size		row,(.L_0 - row)
row:
	.zero		4
.L_0:


//--------------------- .nv.constant0._Z3GPUPViPiS1_S0_iiiiiiiiiiiiiiiii --------------------------
	.section	.nv.constant0._Z3GPUPViPiS1_S0_iiiiiiiiiiiiiiiii,"a",@progbits
	.sectionflags	@""
	.align	4
.nv.constant0._Z3GPUPViPiS1_S0_iiiiiiiiiiiiiiiii:
	.zero		996


//--------------------- SYMBOLS --------------------------

	.type		.nv.reservedSmem.offset0,@object
	.size		.nv.reservedSmem.offset0,0x4
	.type		.nv.reservedSmem.cap,@object
	.size		.nv.reservedSmem.cap,0x4
	.type		vprintf,@function
